	.target	sm_80

	.elftype	@"ET_EXEC"


//--------------------- .note.nv.tkinfo           --------------------------
	.section	.note.nv.tkinfo,"",@"SHT_NOTE"
	.sectionflags	@"SHF_NOTE_NV_TKINFO"
	.tkinfo
        /*0018*/ 	.word	0x00000002
        /*0030*/ 	.string	""
        /*0030*/ 	.string	"ptxas"
        /*0030*/ 	.string	"Cuda compilation tools, release 13.0, V13.0.88"
        /*0030*/ 	.string	"Build cuda_13.0.r13.0/compiler.36424714_0"
        /*0030*/ 	.string	"-v  -suppress-debug-info  -lineinfo  -arch sm_80 "



//--------------------- .note.nv.cuinfo           --------------------------
	.section	.note.nv.cuinfo,"",@"SHT_NOTE"
	.sectionflags	@"SHF_NOTE_NV_CUINFO"
        /*0018*/ 	.short	0x0002
        /*001a*/ 	.short	0x0050
        /*001c*/ 	.short	0x0082
	.zero		2


//--------------------- .nv.info                  --------------------------
	.section	.nv.info,"",@"SHT_CUDA_INFO"
	.align	4


	//----- nvinfo : EIATTR_REGCOUNT
	.align		4
        /*0000*/ 	.byte	0x04, 0x2f
        /*0002*/ 	.short	(.L_1 - .L_0)
	.align		4
.L_0:
        /*0004*/ 	.word	index@(matmul_kernel)
        /*0008*/ 	.word	0x000000ff


	//----- nvinfo : EIATTR_FRAME_SIZE
	.align		4
.L_1:
        /*000c*/ 	.byte	0x04, 0x11
        /*000e*/ 	.short	(.L_3 - .L_2)
	.align		4
.L_2:
        /*0010*/ 	.word	index@(matmul_kernel)
        /*0014*/ 	.word	0x00001208


	//----- nvinfo : EIATTR_MIN_STACK_SIZE
	.align		4
.L_3:
        /*0018*/ 	.byte	0x04, 0x12
        /*001a*/ 	.short	(.L_5 - .L_4)
	.align		4
.L_4:
        /*001c*/ 	.word	index@(matmul_kernel)
        /*0020*/ 	.word	0x00001208
.L_5:


//--------------------- .nv.info.matmul_kernel    --------------------------
	.section	.nv.info.matmul_kernel,"",@"SHT_CUDA_INFO"
	.sectionflags	@""
	.align	4


	//----- nvinfo : EIATTR_CUDA_API_VERSION
	.align		4
        /*0000*/ 	.byte	0x04, 0x37
        /*0002*/ 	.short	(.L_7 - .L_6)
.L_6:
        /*0004*/ 	.word	0x00000082


	//----- nvinfo : EIATTR_SW2861232_WAR
	.align		4
.L_7:
        /*0008*/ 	.byte	0x01, 0x35
	.zero		2


	//----- nvinfo : EIATTR_PARAM_CBANK
	.align		4
        /*000c*/ 	.byte	0x04, 0x0a
        /*000e*/ 	.short	(.L_9 - .L_8)
	.align		4
.L_8:
        /*0010*/ 	.word	index@(.nv.constant0.matmul_kernel)
        /*0014*/ 	.short	0x0160
        /*0016*/ 	.short	0x0050


	//----- nvinfo : EIATTR_CBANK_PARAM_SIZE
	.align		4
.L_9:
        /*0018*/ 	.byte	0x03, 0x19
        /*001a*/ 	.short	0x0050


	//----- nvinfo : EIATTR_KPARAM_INFO
	.align		4
        /*001c*/ 	.byte	0x04, 0x17
        /*001e*/ 	.short	(.L_11 - .L_10)
.L_10:
        /*0020*/ 	.word	0x00000000
        /*0024*/ 	.short	0x000d
        /*0026*/ 	.short	0x0048
        /*0028*/ 	.byte	0x00, 0xf4, 0x21, 0x00


	//----- nvinfo : EIATTR_KPARAM_INFO
	.align		4
.L_11:
        /*002c*/ 	.byte	0x04, 0x17
        /*002e*/ 	.short	(.L_13 - .L_12)
.L_12:
        /*0030*/ 	.word	0x00000000
        /*0034*/ 	.short	0x000c
        /*0036*/ 	.short	0x0040
        /*0038*/ 	.byte	0x00, 0xf4, 0x21, 0x00


	//----- nvinfo : EIATTR_KPARAM_INFO
	.align		4
.L_13:
        /*003c*/ 	.byte	0x04, 0x17
        /*003e*/ 	.short	(.L_15 - .L_14)
.L_14:
        /*0040*/ 	.word	0x00000000
        /*0044*/ 	.short	0x000b
        /*0046*/ 	.short	0x0038
        /*0048*/ 	.byte	0x00, 0xf0, 0x11, 0x00


	//----- nvinfo : EIATTR_KPARAM_INFO
	.align		4
.L_15:
        /*004c*/ 	.byte	0x04, 0x17
        /*004e*/ 	.short	(.L_17 - .L_16)
.L_16:
        /*0050*/ 	.word	0x00000000
        /*0054*/ 	.short	0x000a
        /*0056*/ 	.short	0x0034
        /*0058*/ 	.byte	0x00, 0xf0, 0x11, 0x00


	//----- nvinfo : EIATTR_KPARAM_INFO
	.align		4
.L_17:
        /*005c*/ 	.byte	0x04, 0x17
        /*005e*/ 	.short	(.L_19 - .L_18)
.L_18:
        /*0060*/ 	.word	0x00000000
        /*0064*/ 	.short	0x0009
        /*0066*/ 	.short	0x0030
        /*0068*/ 	.byte	0x00, 0xf0, 0x11, 0x00


	//----- nvinfo : EIATTR_KPARAM_INFO
	.align		4
.L_19:
        /*006c*/ 	.byte	0x04, 0x17
        /*006e*/ 	.short	(.L_21 - .L_20)
.L_20:
        /*0070*/ 	.word	0x00000000
        /*0074*/ 	.short	0x0008
        /*0076*/ 	.short	0x002c
        /*0078*/ 	.byte	0x00, 0xf0, 0x11, 0x00


	//----- nvinfo : EIATTR_KPARAM_INFO
	.align		4
.L_21:
        /*007c*/ 	.byte	0x04, 0x17
        /*007e*/ 	.short	(.L_23 - .L_22)
.L_22:
        /*0080*/ 	.word	0x00000000
        /*0084*/ 	.short	0x0007
        /*0086*/ 	.short	0x0028
        /*0088*/ 	.byte	0x00, 0xf0, 0x11, 0x00


	//----- nvinfo : EIATTR_KPARAM_INFO
	.align		4
.L_23:
        /*008c*/ 	.byte	0x04, 0x17
        /*008e*/ 	.short	(.L_25 - .L_24)
.L_24:
        /*0090*/ 	.word	0x00000000
        /*0094*/ 	.short	0x0006
        /*0096*/ 	.short	0x0024
        /*0098*/ 	.byte	0x00, 0xf0, 0x11, 0x00


	//----- nvinfo : EIATTR_KPARAM_INFO
	.align		4
.L_25:
        /*009c*/ 	.byte	0x04, 0x17
        /*009e*/ 	.short	(.L_27 - .L_26)
.L_26:
        /*00a0*/ 	.word	0x00000000
        /*00a4*/ 	.short	0x0005
        /*00a6*/ 	.short	0x0020
        /*00a8*/ 	.byte	0x00, 0xf0, 0x11, 0x00


	//----- nvinfo : EIATTR_KPARAM_INFO
	.align		4
.L_27:
        /*00ac*/ 	.byte	0x04, 0x17
        /*00ae*/ 	.short	(.L_29 - .L_28)
.L_28:
        /*00b0*/ 	.word	0x00000000
        /*00b4*/ 	.short	0x0004
        /*00b6*/ 	.short	0x001c
        /*00b8*/ 	.byte	0x00, 0xf0, 0x11, 0x00


	//----- nvinfo : EIATTR_KPARAM_INFO
	.align		4
.L_29:
        /*00bc*/ 	.byte	0x04, 0x17
        /*00be*/ 	.short	(.L_31 - .L_30)
.L_30:
        /*00c0*/ 	.word	0x00000000
        /*00c4*/ 	.short	0x0003
        /*00c6*/ 	.short	0x0018
        /*00c8*/ 	.byte	0x00, 0xf0, 0x11, 0x00


	//----- nvinfo : EIATTR_KPARAM_INFO
	.align		4
.L_31:
        /*00cc*/ 	.byte	0x04, 0x17
        /*00ce*/ 	.short	(.L_33 - .L_32)
.L_32:
        /*00d0*/ 	.word	0x00000000
        /*00d4*/ 	.short	0x0002
        /*00d6*/ 	.short	0x0010
        /*00d8*/ 	.byte	0x00, 0xf4, 0x21, 0x00


	//----- nvinfo : EIATTR_KPARAM_INFO
	.align		4
.L_33:
        /*00dc*/ 	.byte	0x04, 0x17
        /*00de*/ 	.short	(.L_35 - .L_34)
.L_34:
        /*00e0*/ 	.word	0x00000000
        /*00e4*/ 	.short	0x0001
        /*00e6*/ 	.short	0x0008
        /*00e8*/ 	.byte	0x00, 0xf4, 0x21, 0x00


	//----- nvinfo : EIATTR_KPARAM_INFO
	.align		4
.L_35:
        /*00ec*/ 	.byte	0x04, 0x17
        /*00ee*/ 	.short	(.L_37 - .L_36)
.L_36:
        /*00f0*/ 	.word	0x00000000
        /*00f4*/ 	.short	0x0000
        /*00f6*/ 	.short	0x0000
        /*00f8*/ 	.byte	0x00, 0xf4, 0x21, 0x00


	//----- nvinfo : EIATTR_MAXREG_COUNT
	.align		4
.L_37:
        /*00fc*/ 	.byte	0x03, 0x1b
        /*00fe*/ 	.short	0x00ff


	//----- nvinfo : EIATTR_NUM_BARRIERS
	.align		4
        /*0100*/ 	.byte	0x02, 0x4c
        /*0102*/ 	.byte	0x01
	.zero		1


	//----- nvinfo : EIATTR_ANNOTATIONS
	.align		4
        /*0104*/ 	.byte	0x04, 0x55
        /*0106*/ 	.short	(.L_39 - .L_38)


	//   ....[0]....
.L_38:
        /*0108*/ 	.word	0x00000001
        /*010c*/ 	.byte	0x30, 0x0e, 0x00, 0x00, 0x01, 0x00, 0x00, 0x00, 0x60, 0x0f, 0x00, 0x00, 0x01, 0x00, 0x00, 0x00
        /* <DEDUP_REMOVED lines=2005> */
        /*7e6c*/ 	.byte	0x60, 0x95, 0x02, 0x00, 0x01, 0x00, 0x00, 0x00, 0xb0, 0x95, 0x02, 0x00


	//----- nvinfo : EIATTR_MERCURY_ISA_VERSION
	.align		4
.L_39:
        /*7e78*/ 	.byte	0x03, 0x5f
        /*7e7a*/ 	.short	0x0000


	//----- nvinfo : EIATTR_EXIT_INSTR_OFFSETS
	.align		4
        /*7e7c*/ 	.byte	0x04, 0x1c
        /*7e7e*/ 	.short	(.L_41 - .L_40)


	//   ....[0]....
.L_40:
        /*7e80*/ 	.word	0x000296c0


	//   ....[1]....
        /*7e84*/ 	.word	0x000296e0


	//----- nvinfo : EIATTR_REQNTID
	.align		4
.L_41:
        /*7e88*/ 	.byte	0x04, 0x10
        /*7e8a*/ 	.short	(.L_43 - .L_42)
.L_42:
        /*7e8c*/ 	.word	0x00000100
        /*7e90*/ 	.word	0x00000001
        /*7e94*/ 	.word	0x00000001
.L_43:


//--------------------- .nv.callgraph             --------------------------
	.section	.nv.callgraph,"",@"SHT_CUDA_CALLGRAPH"
	.align	4
	.sectionentsize	8
	.align		4
        /*0000*/ 	.word	0x00000000
	.align		4
        /*0004*/ 	.word	0xffffffff
	.align		4
        /*0008*/ 	.word	0x00000000
	.align		4
        /*000c*/ 	.word	0xfffffffe
	.align		4
        /*0010*/ 	.word	0x00000000
	.align		4
        /*0014*/ 	.word	0xfffffffd
	.align		4
        /*0018*/ 	.word	0x00000000
	.align		4
        /*001c*/ 	.word	0xfffffffc


//--------------------- .nv.rel.action            --------------------------
	.section	.nv.rel.action,"",@"SHT_CUDA_RELOCINFO"
	.align	8
	.sectionentsize	8
        /*0000*/ 	.byte	0x73, 0x00, 0x00, 0x00, 0x00, 0x00, 0x00, 0x00, 0x00, 0x00, 0x00, 0x11, 0x25, 0x00, 0x05, 0x36


//--------------------- .nv.constant0.matmul_kernel --------------------------
	.section	.nv.constant0.matmul_kernel,"a",@progbits
	.sectionflags	@""
	.align	4
.nv.constant0.matmul_kernel:
	.zero		432


//--------------------- .text.matmul_kernel       --------------------------
	.section	.text.matmul_kernel,"ax",@progbits
	.sectioninfo	@"SHI_REGISTERS=255"
	.align	128
        .global         matmul_kernel
        .type           matmul_kernel,@function
        .size           matmul_kernel,(.L_x_4 - matmul_kernel)
        .other          matmul_kernel,@"STO_CUDA_ENTRY STV_DEFAULT"
matmul_kernel:
.text.matmul_kernel:
[----:B------:R-:W-:Y:S02]  /*0000*/  IMAD.MOV.U32 R1, RZ, RZ, c[0x0][0x28] ;  /* 0x00000a00ff017624 */ /* 0x000fe400078e00ff */
[----:B------:R-:W-:Y:S01]  /*0010*/  IMAD.MOV.U32 R0, RZ, RZ, c[0x0][0x17c] ;  /* 0x00005f00ff007624 */ /* 0x000fe200078e00ff */
[----:B------:R-:W1:Y:S01]  /*0020*/  S2R R5, SR_CTAID.X ;  /* 0x0000000000057919 */ /* 0x000e620000002500 */
[----:B------:R-:W-:Y:S01]  /*0030*/  IABS R13, c[0x0][0x178] ;  /* 0x00005e00000d7a13 */ /* 0x000fe20000000000 */
[----:B------:R-:W-:Y:S01]  /*0040*/  IMAD.MOV.U32 R228, RZ, RZ, c[0x0][0x188] ;  /* 0x00006200ffe47624 */ /* 0x000fe200078e00ff */
[----:B------:R-:W-:Y:S01]  /*0050*/  IADD3 R1, R1, -0x1208, RZ ;  /* 0xffffedf801017810 */ /* 0x000fe20007ffe0ff */
[----:B------:R-:W2:Y:S01]  /*0060*/  S2R R240, SR_TID.X ;  /* 0x0000000000f07919 */ /* 0x000ea20000002100 */
[----:B------:R-:W-:Y:S01]  /*0070*/  IADD3 R0, R0, 0xff, RZ ;  /* 0x000000ff00007810 */ /* 0x000fe20007ffe0ff */
[C---:B------:R-:W-:Y:S01]  /*0080*/  IMAD.SHL.U32 R232, R228.reuse, 0x4, RZ ;  /* 0x00000004e4e87824 */ /* 0x040fe200078e00ff */
[----:B------:R-:W-:Y:S01]  /*0090*/  ULDC.64 UR4, c[0x0][0x118] ;  /* 0x0000460000047ab9 */ /* 0x000fe20000000a00 */
[C---:B------:R-:W-:Y:S01]  /*00a0*/  IMAD R248, R228.reuse, 0x18, RZ ;  /* 0x00000018e4f87824 */ /* 0x040fe200078e02ff */
[----:B------:R-:W-:Y:S01]  /*00b0*/  SHF.R.S32.HI R3, RZ, 0x1f, R0 ;  /* 0x0000001fff037819 */ /* 0x000fe20000011400 */
[----:B------:R-:W-:-:S02]  /*00c0*/  IMAD R236, R228, 0x1c, RZ ;  /* 0x0000001ce4ec7824 */ /* 0x000fc400078e02ff */
[C---:B------:R-:W-:Y:S01]  /*00d0*/  IMAD R60, R228.reuse, 0x5, RZ ;  /* 0x00000005e43c7824 */ /* 0x040fe200078e02ff */
[----:B------:R-:W-:Y:S01]  /*00e0*/  LEA.HI R3, R3, R0, RZ, 0x8 ;  /* 0x0000000003037211 */ /* 0x000fe200078f40ff */
[C---:B------:R-:W-:Y:S02]  /*00f0*/  IMAD R64, R228.reuse, 0x9, RZ ;  /* 0x00000009e4407824 */ /* 0x040fe400078e02ff */
[C---:B------:R-:W-:Y:S01]  /*0100*/  IMAD R68, R228.reuse, 0xd, RZ ;  /* 0x0000000de4447824 */ /* 0x040fe200078e02ff */
[----:B------:R-:W-:Y:S01]  /*0110*/  SHF.R.S32.HI R3, RZ, 0x8, R3 ;  /* 0x00000008ff037819 */ /* 0x000fe20000011403 */
[C---:B------:R-:W-:Y:S02]  /*0120*/  IMAD R72, R228.reuse, 0x11, RZ ;  /* 0x00000011e4487824 */ /* 0x040fe400078e02ff */
[C---:B------:R-:W-:Y:S02]  /*0130*/  IMAD R251, R228.reuse, 0x15, RZ ;  /* 0x00000015e4fb7824 */ /* 0x040fe400078e02ff */
[----:B------:R-:W-:Y:S01]  /*0140*/  IMAD.SHL.U32 R4, R3, 0x8, RZ ;  /* 0x0000000803047824 */ /* 0x000fe200078e00ff */
[----:B-1----:R-:W-:Y:S01]  /*0150*/  IABS R8, R5 ;  /* 0x0000000500087213 */ /* 0x002fe20000000000 */
[----:B------:R-:W-:-:S03]  /*0160*/  IMAD R239, R228, 0x19, RZ ;  /* 0x00000019e4ef7824 */ /* 0x000fc600078e02ff */
[-C--:B------:R-:W-:Y:S01]  /*0170*/  IABS R7, R4.reuse ;  /* 0x0000000400077213 */ /* 0x080fe20000000000 */
[C---:B------:R-:W-:Y:S01]  /*0180*/  IMAD R235, R228.reuse, 0x1d, RZ ;  /* 0x0000001de4eb7824 */ /* 0x040fe200078e02ff */
[----:B------:R-:W-:Y:S01]  /*0190*/  IABS R10, R4 ;  /* 0x00000004000a7213 */ /* 0x000fe20000000000 */
[----:B------:R-:W-:Y:S01]  /*01a0*/  IMAD.SHL.U32 R88, R228, 0x2, RZ ;  /* 0x00000002e4587824 */ /* 0x000fe200078e00ff */
[----:B------:R-:W1:Y:S01]  /*01b0*/  I2F.RP R0, R7 ;  /* 0x0000000700007306 */ /* 0x000e620000209400 */
[----:B--2---:R-:W-:Y:S01]  /*01c0*/  LOP3.LUT R39, R240, 0xff, RZ, 0xc0, !PT ;  /* 0x000000fff0277812 */ /* 0x004fe200078ec0ff */
[C---:B------:R-:W-:Y:S01]  /*01d0*/  IMAD R99, R228.reuse, 0x6, RZ ;  /* 0x00000006e4637824 */ /* 0x040fe200078e02ff */
[----:B------:R-:W-:Y:S01]  /*01e0*/  SHF.R.U32.HI R132, RZ, 0x5, R240 ;  /* 0x00000005ff847819 */ /* 0x000fe200000116f0 */
[----:B------:R-:W-:Y:S01]  /*01f0*/  IMAD R105, R228, 0xe, RZ ;  /* 0x0000000ee4697824 */ /* 0x000fe200078e02ff */
[----:B------:R-:W-:Y:S01]  /*0200*/  LOP3.LUT R247, R240, 0x1f, RZ, 0xc0, !PT ;  /* 0x0000001ff0f77812 */ /* 0x000fe200078ec0ff */
[----:B------:R-:W-:Y:S01]  /*0210*/  IMAD.SHL.U32 R246, R39, 0x4, RZ ;  /* 0x0000000427f67824 */ /* 0x000fe200078e00ff */
[----:B------:R-:W-:Y:S01]  /*0220*/  SGXT.U32 R132, R132, 0x3 ;  /* 0x000000038484781a */ /* 0x000fe20000000000 */
[----:B------:R-:W-:Y:S01]  /*0230*/  IMAD R104, R228, 0x12, RZ ;  /* 0x00000012e4687824 */ /* 0x000fe200078e02ff */
[----:B------:R-:W-:Y:S01]  /*0240*/  LOP3.LUT R203, R240, 0xe0, RZ, 0xc0, !PT ;  /* 0x000000e0f0cb7812 */ /* 0x000fe200078ec0ff */
[----:B------:R-:W-:Y:S01]  /*0250*/  IMAD R250, R228, 0x16, RZ ;  /* 0x00000016e4fa7824 */ /* 0x000fe200078e02ff */
[----:B------:R-:W-:Y:S01]  /*0260*/  LOP3.LUT R245, R246, 0x20, RZ, 0x3c, !PT ;  /* 0x00000020f6f57812 */ /* 0x000fe200078e3cff */
[----:B------:R-:W-:Y:S01]  /*0270*/  IMAD R238, R228, 0x1a, RZ ;  /* 0x0000001ae4ee7824 */ /* 0x000fe200078e02ff */
[----:B------:R-:W-:Y:S01]  /*0280*/  LOP3.LUT R244, R246, 0x40, RZ, 0x3c, !PT ;  /* 0x00000040f6f47812 */ /* 0x000fe200078e3cff */
[----:B------:R-:W-:Y:S01]  /*0290*/  IMAD R234, R228, 0x1e, RZ ;  /* 0x0000001ee4ea7824 */ /* 0x000fe200078e02ff */
[----:B------:R-:W-:Y:S01]  /*02a0*/  LOP3.LUT R242, R246, 0x60, RZ, 0x3c, !PT ;  /* 0x00000060f6f27812 */ /* 0x000fe200078e3cff */
[----:B-1----:R-:W1:Y:S01]  /*02b0*/  MUFU.RCP R0, R0 ;  /* 0x0000000000007308 */ /* 0x002e620000001000 */
[----:B------:R-:W-:Y:S01]  /*02c0*/  IMAD R162, R228, 0x3, RZ ;  /* 0x00000003e4a27824 */ /* 0x000fe200078e02ff */
[----:B------:R-:W-:Y:S01]  /*02d0*/  SHF.R.U32.HI R203, RZ, 0x1, R203 ;  /* 0x00000001ffcb7819 */ /* 0x000fe200000116cb */
[----:B------:R-:W-:-:S02]  /*02e0*/  IMAD.MOV.U32 R230, RZ, RZ, 0x1f ;  /* 0x0000001fffe67424 */ /* 0x000fc400078e00ff */
[----:B------:R-:W-:Y:S01]  /*02f0*/  IMAD R229, R247, c[0x0][0x18c], RZ ;  /* 0x00006300f7e57a24 */ /* 0x000fe200078e02ff */
[----:B------:R-:W-:Y:S01]  /*0300*/  LOP3.LUT R241, R246, R203, RZ, 0x3c, !PT ;  /* 0x000000cbf6f17212 */ /* 0x000fe200078e3cff */
[----:B------:R-:W-:Y:S01]  /*0310*/  IMAD.SHL.U32 R243, R228, 0x20, RZ ;  /* 0x00000020e4f37824 */ /* 0x000fe200078e00ff */
[----:B------:R-:W-:Y:S01]  /*0320*/  IADD3 R230, R230, c[0x0][0x180], RZ ;  /* 0x00006000e6e67a10 */ /* 0x000fe20007ffe0ff */
[C---:B------:R-:W-:Y:S02]  /*0330*/  IMAD R249, R228.reuse, 0x17, RZ ;  /* 0x00000017e4f97824 */ /* 0x040fe400078e02ff */
[C---:B------:R-:W-:Y:S02]  /*0340*/  IMAD R237, R228.reuse, 0x1b, RZ ;  /* 0x0000001be4ed7824 */ /* 0x040fe400078e02ff */
[----:B------:R-:W-:Y:S01]  /*0350*/  IMAD R233, R228, 0x1f, RZ ;  /* 0x0000001fe4e97824 */ /* 0x000fe200078e02ff */
[----:B-1----:R-:W-:Y:S01]  /*0360*/  IADD3 R2, R0, 0xffffffe, RZ ;  /* 0x0ffffffe00027810 */ /* 0x002fe20007ffe0ff */
[----:B------:R-:W-:-:S03]  /*0370*/  IMAD.MOV R0, RZ, RZ, -R10 ;  /* 0x000000ffff007224 */ /* 0x000fc600078e0a0a */
[----:B------:R1:W2:Y:S02]  /*0380*/  F2I.FTZ.U32.TRUNC.NTZ R3, R2 ;  /* 0x0000000200037305 */ /* 0x0002a4000021f000 */
[----:B-1----:R-:W-:Y:S02]  /*0390*/  IMAD.MOV.U32 R2, RZ, RZ, RZ ;  /* 0x000000ffff027224 */ /* 0x002fe400078e00ff */
[----:B--2---:R-:W-:-:S04]  /*03a0*/  IMAD.MOV R6, RZ, RZ, -R3 ;  /* 0x000000ffff067224 */ /* 0x004fc800078e0a03 */
[----:B------:R-:W-:Y:S02]  /*03b0*/  IMAD R9, R6, R7, RZ ;  /* 0x0000000706097224 */ /* 0x000fe400078e02ff */
[----:B------:R-:W-:Y:S02]  /*03c0*/  IMAD.MOV.U32 R6, RZ, RZ, R8 ;  /* 0x000000ffff067224 */ /* 0x000fe400078e0008 */
[----:B------:R-:W-:-:S06]  /*03d0*/  IMAD.HI.U32 R3, R3, R9, R2 ;  /* 0x0000000903037227 */ /* 0x000fcc00078e0002 */
[----:B------:R-:W-:-:S04]  /*03e0*/  IMAD.HI.U32 R3, R3, R6, RZ ;  /* 0x0000000603037227 */ /* 0x000fc800078e00ff */
[----:B------:R-:W-:-:S05]  /*03f0*/  IMAD R0, R3, R0, R6 ;  /* 0x0000000003007224 */ /* 0x000fca00078e0206 */
[----:B------:R-:W-:-:S13]  /*0400*/  ISETP.GT.U32.AND P1, PT, R7, R0, PT ;  /* 0x000000000700720c */ /* 0x000fda0003f24070 */
[----:B------:R-:W-:Y:S01]  /*0410*/  @!P1 IMAD.IADD R0, R0, 0x1, -R7 ;  /* 0x0000000100009824 */ /* 0x000fe200078e0a07 */
[----:B------:R-:W-:Y:S02]  /*0420*/  @!P1 IADD3 R3, R3, 0x1, RZ ;  /* 0x0000000103039810 */ /* 0x000fe40007ffe0ff */
[----:B------:R-:W-:Y:S02]  /*0430*/  ISETP.NE.AND P1, PT, R4, RZ, PT ;  /* 0x000000ff0400720c */ /* 0x000fe40003f25270 */
[----:B------:R-:W-:Y:S02]  /*0440*/  ISETP.GE.U32.AND P0, PT, R0, R7, PT ;  /* 0x000000070000720c */ /* 0x000fe40003f06070 */
[----:B------:R-:W-:-:S04]  /*0450*/  LOP3.LUT R0, R5, R4, RZ, 0x3c, !PT ;  /* 0x0000000405007212 */ /* 0x000fc800078e3cff */
[----:B------:R-:W-:Y:S01]  /*0460*/  ISETP.GE.AND P2, PT, R0, RZ, PT ;  /* 0x000000ff0000720c */ /* 0x000fe20003f46270 */
[----:B------:R-:W-:-:S05]  /*0470*/  IMAD.MOV.U32 R0, RZ, RZ, c[0x0][0x178] ;  /* 0x00005e00ff007624 */ /* 0x000fca00078e00ff */
[----:B------:R-:W-:Y:S02]  /*0480*/  IADD3 R0, R0, 0x1ff, RZ ;  /* 0x000001ff00007810 */ /* 0x000fe40007ffe0ff */
[----:B------:R-:W-:-:S05]  /*0490*/  @P0 IADD3 R3, R3, 0x1, RZ ;  /* 0x0000000103030810 */ /* 0x000fca0007ffe0ff */
[----:B------:R-:W-:Y:S01]  /*04a0*/  IMAD.MOV.U32 R2, RZ, RZ, R3 ;  /* 0x000000ffff027224 */ /* 0x000fe200078e0003 */
[----:B------:R-:W-:-:S03]  /*04b0*/  SHF.R.S32.HI R3, RZ, 0x1f, R0 ;  /* 0x0000001fff037819 */ /* 0x000fc60000011400 */
[----:B------:R-:W-:Y:S01]  /*04c0*/  @!P2 IMAD.MOV R2, RZ, RZ, -R2 ;  /* 0x000000ffff02a224 */ /* 0x000fe200078e0a02 */
[----:B------:R-:W-:Y:S02]  /*04d0*/  @!P1 LOP3.LUT R2, RZ, R4, RZ, 0x33, !PT ;  /* 0x00000004ff029212 */ /* 0x000fe400078e33ff */
[----:B------:R-:W-:-:S03]  /*04e0*/  LEA.HI R3, R3, R0, RZ, 0x9 ;  /* 0x0000000003037211 */ /* 0x000fc600078f48ff */
[----:B------:R-:W-:Y:S02]  /*04f0*/  IMAD.SHL.U32 R14, R2, 0x8, RZ ;  /* 0x00000008020e7824 */ /* 0x000fe400078e00ff */
[----:B------:R-:W-:-:S03]  /*0500*/  IMAD.MOV R2, RZ, RZ, -R2 ;  /* 0x000000ffff027224 */ /* 0x000fc600078e0a02 */
[----:B------:R-:W-:Y:S01]  /*0510*/  LEA.HI.SX32 R3, R3, -R14, 0x17 ;  /* 0x8000000e03037211 */ /* 0x000fe200078fbaff */
[----:B------:R-:W-:-:S03]  /*0520*/  IMAD R15, R4, R2, R5 ;  /* 0x00000002040f7224 */ /* 0x000fc600078e0205 */
[----:B------:R-:W-:Y:S02]  /*0530*/  IMNMX R18, R3, 0x8, PT ;  /* 0x0000000803127817 */ /* 0x000fe40003800200 */
[----:B------:R-:W-:Y:S02]  /*0540*/  IABS R9, R15 ;  /* 0x0000000f00097213 */ /* 0x000fe40000000000 */
[-C--:B------:R-:W-:Y:S02]  /*0550*/  IABS R7, R18.reuse ;  /* 0x0000001200077213 */ /* 0x080fe40000000000 */
[----:B------:R-:W-:Y:S02]  /*0560*/  IABS R4, R18 ;  /* 0x0000001200047213 */ /* 0x000fe40000000000 */
[----:B------:R-:W1:Y:S01]  /*0570*/  I2F.RP R0, R7 ;  /* 0x0000000700007306 */ /* 0x000e620000209400 */
[----:B------:R-:W-:-:S07]  /*0580*/  ISETP.NE.AND P6, PT, R18, RZ, PT ;  /* 0x000000ff1200720c */ /* 0x000fce0003fc5270 */
[----:B-1----:R-:W1:Y:S02]  /*0590*/  MUFU.RCP R0, R0 ;  /* 0x0000000000007308 */ /* 0x002e640000001000 */
[----:B-1----:R-:W-:Y:S01]  /*05a0*/  IADD3 R3, R0, 0xffffffe, RZ ;  /* 0x0ffffffe00037810 */ /* 0x002fe20007ffe0ff */
[----:B------:R-:W-:-:S05]  /*05b0*/  IMAD.MOV R0, RZ, RZ, -R4 ;  /* 0x000000ffff007224 */ /* 0x000fca00078e0a04 */
[----:B------:R-:W1:Y:S02]  /*05c0*/  F2I.FTZ.U32.TRUNC.NTZ R3, R3 ;  /* 0x0000000300037305 */ /* 0x000e64000021f000 */
[----:B-1----:R-:W-:-:S04]  /*05d0*/  IMAD.MOV R6, RZ, RZ, -R3 ;  /* 0x000000ffff067224 */ /* 0x002fc800078e0a03 */
[----:B------:R-:W-:Y:S02]  /*05e0*/  IMAD.MOV.U32 R2, RZ, RZ, R6 ;  /* 0x000000ffff027224 */ /* 0x000fe400078e0006 */
[----:B------:R-:W-:Y:S02]  /*05f0*/  IMAD.MOV.U32 R6, RZ, RZ, c[0x0][0x180] ;  /* 0x00006000ff067624 */ /* 0x000fe400078e00ff */
[----:B------:R-:W-:Y:S02]  /*0600*/  IMAD R5, R2, R7, RZ ;  /* 0x0000000702057224 */ /* 0x000fe400078e02ff */
[----:B------:R-:W-:Y:S01]  /*0610*/  IMAD.MOV.U32 R2, RZ, RZ, RZ ;  /* 0x000000ffff027224 */ /* 0x000fe200078e00ff */
[C---:B------:R-:W-:Y:S02]  /*0620*/  IADD3 R4, R6.reuse, -0x30, RZ ;  /* 0xffffffd006047810 */ /* 0x040fe40007ffe0ff */
[C---:B------:R-:W-:Y:S01]  /*0630*/  IADD3 R8, R6.reuse, -0x11, RZ ;  /* 0xffffffef06087810 */ /* 0x040fe20007ffe0ff */
[----:B------:R-:W-:Y:S01]  /*0640*/  IMAD.HI.U32 R2, R3, R5, R2 ;  /* 0x0000000503027227 */ /* 0x000fe200078e0002 */
[----:B------:R-:W-:-:S02]  /*0650*/  IADD3 R3, R6, -0x2f, RZ ;  /* 0xffffffd106037810 */ /* 0x000fc40007ffe0ff */
[----:B------:R-:W-:Y:S02]  /*0660*/  IADD3 R11, R6, -0x12, RZ ;  /* 0xffffffee060b7810 */ /* 0x000fe40007ffe0ff */
[----:B------:R-:W-:Y:S01]  /*0670*/  ISETP.GE.U32.AND P2, PT, R3, 0x7fffffb2, PT ;  /* 0x7fffffb20300780c */ /* 0x000fe20003f46070 */
[----:B------:R-:W-:Y:S01]  /*0680*/  IMAD.HI.U32 R2, R2, R9, RZ ;  /* 0x0000000902027227 */ /* 0x000fe200078e00ff */
[----:B------:R-:W-:Y:S02]  /*0690*/  IADD3 R3, R6, -0x2e, RZ ;  /* 0xffffffd206037810 */ /* 0x000fe40007ffe0ff */
[----:B------:R-:W-:Y:S01]  /*06a0*/  SEL R118, RZ, 0x1fffe, P2 ;  /* 0x0001fffeff767807 */ /* 0x000fe20001000000 */
[----:B------:R-:W-:Y:S01]  /*06b0*/  IMAD R0, R2, R0, R9 ;  /* 0x0000000002007224 */ /* 0x000fe200078e0209 */
[----:B------:R-:W-:Y:S02]  /*06c0*/  ISETP.GE.U32.AND P4, PT, R3, 0x7fffffb3, PT ;  /* 0x7fffffb30300780c */ /* 0x000fe40003f86070 */
[----:B------:R-:W-:-:S02]  /*06d0*/  IADD3 R3, R6, -0x14, RZ ;  /* 0xffffffec06037810 */ /* 0x000fc40007ffe0ff */
[----:B------:R-:W-:Y:S02]  /*06e0*/  ISETP.GT.U32.AND P3, PT, R7, R0, PT ;  /* 0x000000000700720c */ /* 0x000fe40003f64070 */
[----:B------:R-:W-:Y:S02]  /*06f0*/  SEL R10, RZ, 0x4, P4 ;  /* 0x00000004ff0a7807 */ /* 0x000fe40002000000 */
[C---:B------:R-:W-:Y:S02]  /*0700*/  IADD3 R23, R6.reuse, -0x36, RZ ;  /* 0xffffffca06177810 */ /* 0x040fe40007ffe0ff */
[C---:B------:R-:W-:Y:S02]  /*0710*/  IADD3 R24, R6.reuse, -0x33, RZ ;  /* 0xffffffcd06187810 */ /* 0x040fe40007ffe0ff */
[C---:B------:R-:W-:Y:S02]  /*0720*/  IADD3 R37, R6.reuse, -0x34, RZ ;  /* 0xffffffcc06257810 */ /* 0x040fe40007ffe0ff */
[----:B------:R-:W-:-:S02]  /*0730*/  IADD3 R231, R6, -0x20, RZ ;  /* 0xffffffe006e77810 */ /* 0x000fc40007ffe0ff */
[----:B------:R-:W-:Y:S01]  /*0740*/  IADD3 R155, R6, -0xc, RZ ;  /* 0xfffffff4069b7810 */ /* 0x000fe20007ffe0ff */
[----:B------:R-:W-:Y:S01]  /*0750*/  @!P3 IMAD.IADD R0, R0, 0x1, -R7 ;  /* 0x000000010000b824 */ /* 0x000fe200078e0a07 */
[----:B------:R-:W-:Y:S02]  /*0760*/  @!P3 IADD3 R2, R2, 0x1, RZ ;  /* 0x000000010202b810 */ /* 0x000fe40007ffe0ff */
[----:B------:R-:W-:Y:S02]  /*0770*/  ISETP.GE.U32.AND P3, PT, R4, 0x7fffffb1, PT ;  /* 0x7fffffb10400780c */ /* 0x000fe40003f66070 */
[----:B------:R-:W-:Y:S02]  /*0780*/  ISETP.GE.U32.AND P0, PT, R0, R7, PT ;  /* 0x000000070000720c */ /* 0x000fe40003f06070 */
[----:B------:R-:W-:Y:S02]  /*0790*/  LOP3.LUT R0, R15, R18, RZ, 0x3c, !PT ;  /* 0x000000120f007212 */ /* 0x000fe400078e3cff */
[----:B------:R-:W-:-:S02]  /*07a0*/  SEL R121, RZ, 0x1, P3 ;  /* 0x00000001ff797807 */ /* 0x000fc40001800000 */
[----:B------:R-:W-:Y:S02]  /*07b0*/  ISETP.GE.AND P1, PT, R0, RZ, PT ;  /* 0x000000ff0000720c */ /* 0x000fe40003f26270 */
[----:B------:R-:W-:-:S04]  /*07c0*/  IADD3 R0, R6, -0x2d, RZ ;  /* 0xffffffd306007810 */ /* 0x000fc80007ffe0ff */
[----:B------:R-:W-:Y:S02]  /*07d0*/  ISETP.GE.U32.AND P5, PT, R0, 0x7fffffb4, PT ;  /* 0x7fffffb40000780c */ /* 0x000fe40003fa6070 */
[----:B------:R-:W-:Y:S02]  /*07e0*/  @P0 IADD3 R2, R2, 0x1, RZ ;  /* 0x0000000102020810 */ /* 0x000fe40007ffe0ff */
[----:B------:R-:W-:Y:S02]  /*07f0*/  IADD3 R0, R6, -0x2b, RZ ;  /* 0xffffffd506007810 */ /* 0x000fe40007ffe0ff */
[----:B------:R-:W-:Y:S01]  /*0800*/  SEL R5, RZ, 0x7fff8, P5 ;  /* 0x0007fff8ff057807 */ /* 0x000fe20002800000 */
[----:B------:R-:W-:Y:S01]  /*0810*/  IMAD.MOV.U32 R42, RZ, RZ, R2 ;  /* 0x000000ffff2a7224 */ /* 0x000fe200078e0002 */
[----:B------:R-:W-:Y:S02]  /*0820*/  ISETP.GE.U32.AND P0, PT, R0, 0x7fffffb6, PT ;  /* 0x7fffffb60000780c */ /* 0x000fe40003f06070 */
[----:B------:R-:W-:Y:S01]  /*0830*/  IADD3 R0, R6, -0x29, RZ ;  /* 0xffffffd706007810 */ /* 0x000fe20007ffe0ff */
[----:B------:R-:W-:Y:S01]  /*0840*/  @!P1 IMAD.MOV R42, RZ, RZ, -R42 ;  /* 0x000000ffff2a9224 */ /* 0x000fe200078e0a2a */
[----:B------:R-:W-:-:S02]  /*0850*/  @!P6 LOP3.LUT R42, RZ, R18, RZ, 0x33, !PT ;  /* 0x00000012ff2ae212 */ /* 0x000fc400078e33ff */
[----:B------:R-:W-:Y:S02]  /*0860*/  ISETP.GE.U32.AND P6, PT, R0, 0x7fffffb8, PT ;  /* 0x7fffffb80000780c */ /* 0x000fe40003fc6070 */
[C---:B------:R-:W-:Y:S02]  /*0870*/  IADD3 R0, R6.reuse, -0x27, RZ ;  /* 0xffffffd906007810 */ /* 0x040fe40007ffe0ff */
[----:B------:R-:W-:Y:S02]  /*0880*/  IADD3 R2, R6, -0x2c, RZ ;  /* 0xffffffd406027810 */ /* 0x000fe40007ffe0ff */
[----:B------:R-:W-:Y:S02]  /*0890*/  ISETP.GE.U32.AND P3, PT, R0, 0x7fffffba, PT ;  /* 0x7fffffba0000780c */ /* 0x000fe40003f66070 */
[----:B------:R-:W-:Y:S02]  /*08a0*/  IADD3 R0, R6, -0x25, RZ ;  /* 0xffffffdb06007810 */ /* 0x000fe40007ffe0ff */
[----:B------:R-:W-:-:S02]  /*08b0*/  ISETP.GE.U32.AND P1, PT, R2, 0x7fffffb5, PT ;  /* 0x7fffffb50200780c */ /* 0x000fc40003f26070 */
[----:B------:R-:W-:Y:S02]  /*08c0*/  IADD3 R2, R6, -0x2a, RZ ;  /* 0xffffffd606027810 */ /* 0x000fe40007ffe0ff */
[----:B------:R-:W-:Y:S02]  /*08d0*/  ISETP.GE.U32.AND P4, PT, R0, 0x7fffffbc, PT ;  /* 0x7fffffbc0000780c */ /* 0x000fe40003f86070 */
[----:B------:R-:W-:Y:S02]  /*08e0*/  IADD3 R0, R6, -0x23, RZ ;  /* 0xffffffdd06007810 */ /* 0x000fe40007ffe0ff */
[----:B------:R-:W-:Y:S02]  /*08f0*/  ISETP.GE.U32.AND P2, PT, R2, 0x7fffffb7, PT ;  /* 0x7fffffb70200780c */ /* 0x000fe40003f46070 */
[----:B------:R-:W-:Y:S02]  /*0900*/  SEL R22, RZ, 0x1, P1 ;  /* 0x00000001ff167807 */ /* 0x000fe40000800000 */
[----:B------:R-:W-:-:S02]  /*0910*/  IADD3 R2, R6, -0x28, RZ ;  /* 0xffffffd806027810 */ /* 0x000fc40007ffe0ff */
[----:B------:R-:W-:Y:S02]  /*0920*/  ISETP.GE.U32.AND P1, PT, R0, 0x7fffffbe, PT ;  /* 0x7fffffbe0000780c */ /* 0x000fe40003f26070 */
[----:B------:R-:W-:Y:S02]  /*0930*/  IADD3 R0, R6, -0x21, RZ ;  /* 0xffffffdf06007810 */ /* 0x000fe40007ffe0ff */
[----:B------:R-:W-:Y:S02]  /*0940*/  ISETP.GE.U32.AND P5, PT, R2, 0x7fffffb9, PT ;  /* 0x7fffffb90200780c */ /* 0x000fe40003fa6070 */
[----:B------:R-:W-:Y:S02]  /*0950*/  SEL R7, RZ, 0x4, P2 ;  /* 0x00000004ff077807 */ /* 0x000fe40001000000 */
[----:B------:R-:W-:Y:S02]  /*0960*/  IADD3 R2, R6, -0x26, RZ ;  /* 0xffffffda06027810 */ /* 0x000fe40007ffe0ff */
[----:B------:R-:W-:-:S02]  /*0970*/  ISETP.GE.U32.AND P2, PT, R0, 0x7fffffc0, PT ;  /* 0x7fffffc00000780c */ /* 0x000fc40003f46070 */
[----:B------:R-:W-:Y:S02]  /*0980*/  IADD3 R0, R6, -0x17, RZ ;  /* 0xffffffe906007810 */ /* 0x000fe40007ffe0ff */
[----:B------:R-:W-:Y:S02]  /*0990*/  SEL R19, RZ, 0x1fffe, P0 ;  /* 0x0001fffeff137807 */ /* 0x000fe40000000000 */
[----:B------:R-:W-:Y:S02]  /*09a0*/  ISETP.GE.U32.AND P0, PT, R2, 0x7fffffbb, PT ;  /* 0x7fffffbb0200780c */ /* 0x000fe40003f06070 */
[----:B------:R-:W-:Y:S01]  /*09b0*/  SEL R120, RZ, 0x1, P5 ;  /* 0x00000001ff787807 */ /* 0x000fe20002800000 */
[----:B------:R-:W-:Y:S01]  /*09c0*/  IMAD.IADD R22, R22, 0x1, R19 ;  /* 0x0000000116167824 */ /* 0x000fe200078e0213 */
[----:B------:R-:W-:Y:S02]  /*09d0*/  IADD3 R2, R6, -0x24, RZ ;  /* 0xffffffdc06027810 */ /* 0x000fe40007ffe0ff */
[----:B------:R-:W-:-:S02]  /*09e0*/  ISETP.GE.U32.AND P5, PT, R0, 0x7fffffca, PT ;  /* 0x7fffffca0000780c */ /* 0x000fc40003fa6070 */
[----:B------:R-:W-:Y:S02]  /*09f0*/  IADD3 R0, R6, -0x15, RZ ;  /* 0xffffffeb06007810 */ /* 0x000fe40007ffe0ff */
[----:B------:R-:W-:Y:S02]  /*0a00*/  SEL R4, RZ, 0x7fff8, P6 ;  /* 0x0007fff8ff047807 */ /* 0x000fe40003000000 */
[----:B------:R-:W-:Y:S02]  /*0a10*/  ISETP.GE.U32.AND P6, PT, R2, 0x7fffffbd, PT ;  /* 0x7fffffbd0200780c */ /* 0x000fe40003fc6070 */
[----:B------:R-:W-:Y:S02]  /*0a20*/  IADD3 R2, R6, -0x22, RZ ;  /* 0xffffffde06027810 */ /* 0x000fe40007ffe0ff */
[----:B------:R-:W-:Y:S02]  /*0a30*/  SEL R9, RZ, 0x4, P0 ;  /* 0x00000004ff097807 */ /* 0x000fe40000000000 */
[----:B------:R-:W-:-:S02]  /*0a40*/  ISETP.GE.U32.AND P0, PT, R0, 0x7fffffcc, PT ;  /* 0x7fffffcc0000780c */ /* 0x000fc40003f06070 */
[----:B------:R-:W1:Y:S01]  /*0a50*/  I2F.RP R0, R13 ;  /* 0x0000000d00007306 */ /* 0x000e620000209400 */
[----:B------:R-:W-:Y:S02]  /*0a60*/  SEL R21, RZ, 0x1fffe, P3 ;  /* 0x0001fffeff157807 */ /* 0x000fe40001800000 */
[----:B------:R-:W-:Y:S02]  /*0a70*/  ISETP.GE.U32.AND P3, PT, R2, 0x7fffffbf, PT ;  /* 0x7fffffbf0200780c */ /* 0x000fe40003f66070 */
[----:B------:R-:W-:Y:S01]  /*0a80*/  IADD3 R2, R6, -0x18, RZ ;  /* 0xffffffe806027810 */ /* 0x000fe20007ffe0ff */
[----:B------:R-:W-:Y:S01]  /*0a90*/  IMAD.IADD R21, R120, 0x1, R21 ;  /* 0x0000000178157824 */ /* 0x000fe200078e0215 */
[----:B------:R-:W-:Y:S02]  /*0aa0*/  SEL R12, RZ, 0x7fff8, P4 ;  /* 0x0007fff8ff0c7807 */ /* 0x000fe40002000000 */
[----:B------:R-:W-:Y:S02]  /*0ab0*/  ISETP.GE.U32.AND P4, PT, R2, 0x7fffffc9, PT ;  /* 0x7fffffc90200780c */ /* 0x000fe40003f86070 */
[----:B------:R-:W-:-:S02]  /*0ac0*/  IADD3 R2, R6, -0x16, RZ ;  /* 0xffffffea06027810 */ /* 0x000fc40007ffe0ff */
[----:B------:R-:W-:Y:S02]  /*0ad0*/  SEL R20, RZ, 0x1fffe, P1 ;  /* 0x0001fffeff147807 */ /* 0x000fe40000800000 */
[----:B------:R-:W-:Y:S01]  /*0ae0*/  ISETP.GE.U32.AND P1, PT, R2, 0x7fffffcb, PT ;  /* 0x7fffffcb0200780c */ /* 0x000fe20003f26070 */
[----:B-1----:R-:W1:Y:S01]  /*0af0*/  MUFU.RCP R0, R0 ;  /* 0x0000000000007308 */ /* 0x002e620000001000 */
[----:B------:R-:W-:Y:S02]  /*0b00*/  IADD3 R2, R6, -0x13, RZ ;  /* 0xffffffed06027810 */ /* 0x000fe40007ffe0ff */
[----:B------:R-:W-:Y:S02]  /*0b10*/  SEL R119, RZ, 0x1, P6 ;  /* 0x00000001ff777807 */ /* 0x000fe40003000000 */
[----:B------:R-:W-:Y:S02]  /*0b20*/  ISETP.GE.U32.AND P6, PT, R2, 0x7fffffce, PT ;  /* 0x7fffffce0200780c */ /* 0x000fe40003fc6070 */
[----:B------:R-:W-:Y:S01]  /*0b30*/  SEL R2, RZ, 0x7fff8, P2 ;  /* 0x0007fff8ff027807 */ /* 0x000fe20001000000 */
[----:B------:R-:W-:Y:S01]  /*0b40*/  IMAD.IADD R20, R119, 0x1, R20 ;  /* 0x0000000177147824 */ /* 0x000fe200078e0214 */
[----:B------:R-:W-:-:S02]  /*0b50*/  ISETP.GE.U32.AND P2, PT, R3, 0x7fffffcd, PT ;  /* 0x7fffffcd0300780c */ /* 0x000fc40003f46070 */
[----:B------:R-:W-:Y:S02]  /*0b60*/  SEL R3, RZ, 0x4, P3 ;  /* 0x00000004ff037807 */ /* 0x000fe40001800000 */
[----:B------:R-:W-:Y:S02]  /*0b70*/  ISETP.GE.U32.AND P3, PT, R8, 0x7fffffd0, PT ;  /* 0x7fffffd00800780c */ /* 0x000fe40003f66070 */
[----:B------:R-:W-:Y:S02]  /*0b80*/  IADD3 R8, R6, -0x1b, RZ ;  /* 0xffffffe506087810 */ /* 0x000fe40007ffe0ff */
[----:B------:R-:W-:Y:S02]  /*0b90*/  SEL R32, RZ, 0x1fffe, P5 ;  /* 0x0001fffeff207807 */ /* 0x000fe40002800000 */
[----:B------:R-:W-:Y:S02]  /*0ba0*/  ISETP.GE.U32.AND P5, PT, R11, 0x7fffffcf, PT ;  /* 0x7fffffcf0b00780c */ /* 0x000fe40003fa6070 */
[----:B------:R-:W-:-:S02]  /*0bb0*/  SEL R31, RZ, 0x1, P4 ;  /* 0x00000001ff1f7807 */ /* 0x000fc40002000000 */
[----:B------:R-:W-:Y:S02]  /*0bc0*/  IADD3 R11, R6, -0x19, RZ ;  /* 0xffffffe7060b7810 */ /* 0x000fe40007ffe0ff */
[----:B------:R-:W-:Y:S01]  /*0bd0*/  ISETP.GE.U32.AND P4, PT, R8, 0x7fffffc6, PT ;  /* 0x7fffffc60800780c */ /* 0x000fe20003f86070 */
[----:B------:R-:W-:Y:S01]  /*0be0*/  IMAD.IADD R31, R31, 0x1, R32 ;  /* 0x000000011f1f7824 */ /* 0x000fe200078e0220 */
[----:B------:R-:W-:Y:S02]  /*0bf0*/  IADD3 R8, R6, -0x1c, RZ ;  /* 0xffffffe406087810 */ /* 0x000fe40007ffe0ff */
[----:B------:R-:W-:Y:S02]  /*0c00*/  SEL R29, RZ, 0x4, P1 ;  /* 0x00000004ff1d7807 */ /* 0x000fe40000800000 */
[----:B------:R-:W-:Y:S02]  /*0c10*/  ISETP.GE.U32.AND P1, PT, R11, 0x7fffffc8, PT ;  /* 0x7fffffc80b00780c */ /* 0x000fe40003f26070 */
[----:B------:R-:W-:-:S02]  /*0c20*/  SEL R30, RZ, 0x7fff8, P0 ;  /* 0x0007fff8ff1e7807 */ /* 0x000fc40000000000 */
[----:B------:R-:W-:Y:S02]  /*0c30*/  IADD3 R11, R6, -0x3b, RZ ;  /* 0xffffffc5060b7810 */ /* 0x000fe40007ffe0ff */
[----:B------:R-:W-:Y:S02]  /*0c40*/  ISETP.GE.U32.AND P0, PT, R8, 0x7fffffc5, PT ;  /* 0x7fffffc50800780c */ /* 0x000fe40003f06070 */
[----:B------:R-:W-:Y:S02]  /*0c50*/  IADD3 R8, R6, -0x1a, RZ ;  /* 0xffffffe606087810 */ /* 0x000fe40007ffe0ff */
[----:B-1----:R-:W-:Y:S02]  /*0c60*/  IADD3 R16, R0, 0xffffffe, RZ ;  /* 0x0ffffffe00107810 */ /* 0x002fe40007ffe0ff */
[----:B------:R-:W-:Y:S02]  /*0c70*/  SEL R27, RZ, 0x1, P2 ;  /* 0x00000001ff1b7807 */ /* 0x000fe40001000000 */
[----:B------:R-:W-:Y:S01]  /*0c80*/  ISETP.GE.U32.AND P2, PT, R11, 0x7fffffa6, PT ;  /* 0x7fffffa60b00780c */ /* 0x000fe20003f46070 */
[----:B------:R-:W1:Y:S01]  /*0c90*/  F2I.FTZ.U32.TRUNC.NTZ R17, R16 ;  /* 0x0000001000117305 */ /* 0x000e62000021f000 */
[----:B------:R-:W-:-:S02]  /*0ca0*/  SEL R28, RZ, 0x1fffe, P6 ;  /* 0x0001fffeff1c7807 */ /* 0x000fc40003000000 */
[----:B------:R-:W-:Y:S02]  /*0cb0*/  IADD3 R11, R6, -0x39, RZ ;  /* 0xffffffc7060b7810 */ /* 0x000fe40007ffe0ff */
[----:B------:R-:W-:Y:S01]  /*0cc0*/  ISETP.GE.U32.AND P6, PT, R8, 0x7fffffc7, PT ;  /* 0x7fffffc70800780c */ /* 0x000fe20003fc6070 */
[----:B------:R-:W-:Y:S01]  /*0cd0*/  IMAD.IADD R27, R27, 0x1, R28 ;  /* 0x000000011b1b7824 */ /* 0x000fe200078e021c */
[C---:B------:R-:W-:Y:S02]  /*0ce0*/  IADD3 R8, R6.reuse, -0x3c, RZ ;  /* 0xffffffc406087810 */ /* 0x040fe40007ffe0ff */
[----:B------:R-:W-:Y:S02]  /*0cf0*/  SEL R25, RZ, 0x4, P5 ;  /* 0x00000004ff197807 */ /* 0x000fe40002800000 */
[----:B------:R-:W-:Y:S01]  /*0d00*/  ISETP.GE.U32.AND P5, PT, R11, 0x7fffffa8, PT ;  /* 0x7fffffa80b00780c */ /* 0x000fe20003fa6070 */
[----:B------:R-:W-:Y:S01]  /*0d10*/  IMAD.MOV R11, RZ, RZ, -R42 ;  /* 0x000000ffff0b7224 */ /* 0x000fe200078e0a2a */
[----:B------:R-:W-:-:S02]  /*0d20*/  IADD3 R0, R6, -0x3f, RZ ;  /* 0xffffffc106007810 */ /* 0x000fc40007ffe0ff */
[----:B------:R-:W-:Y:S02]  /*0d30*/  SEL R26, RZ, 0x7fff8, P3 ;  /* 0x0007fff8ff1a7807 */ /* 0x000fe40001800000 */
[----:B------:R-:W-:Y:S02]  /*0d40*/  ISETP.GE.U32.AND P3, PT, R8, 0x7fffffa5, PT ;  /* 0x7fffffa50800780c */ /* 0x000fe40003f66070 */
[----:B------:R-:W-:Y:S02]  /*0d50*/  IADD3 R8, R6, -0x3a, RZ ;  /* 0xffffffc606087810 */ /* 0x000fe40007ffe0ff */
[----:B------:R-:W-:Y:S02]  /*0d60*/  SEL R35, RZ, 0x1, P0 ;  /* 0x00000001ff237807 */ /* 0x000fe40000000000 */
[----:B------:R-:W-:Y:S01]  /*0d70*/  ISETP.GE.U32.AND P0, PT, R0, 0x7fffffa2, PT ;  /* 0x7fffffa20000780c */ /* 0x000fe20003f06070 */
[----:B------:R-:W-:Y:S01]  /*0d80*/  IMAD R0, R18, R11, R15 ;  /* 0x0000000b12007224 */ /* 0x000fe200078e020f */
[----:B------:R-:W-:-:S02]  /*0d90*/  SEL R36, RZ, 0x1fffe, P4 ;  /* 0x0001fffeff247807 */ /* 0x000fc40002000000 */
[----:B------:R-:W-:Y:S01]  /*0da0*/  ISETP.GE.U32.AND P4, PT, R8, 0x7fffffa7, PT ;  /* 0x7fffffa70800780c */ /* 0x000fe20003f86070 */
[----:B------:R-:W-:Y:S01]  /*0db0*/  IMAD.IADD R0, R14, 0x1, R0 ;  /* 0x000000010e007824 */ /* 0x000fe200078e0200 */
[C---:B------:R-:W-:Y:S01]  /*0dc0*/  IADD3 R11, R6.reuse, -0x3e, RZ ;  /* 0xffffffc2060b7810 */ /* 0x040fe20007ffe0ff */
[----:B------:R-:W-:Y:S01]  /*0dd0*/  IMAD.IADD R35, R35, 0x1, R36 ;  /* 0x0000000123237824 */ /* 0x000fe200078e0224 */
[----:B------:R-:W-:Y:S01]  /*0de0*/  IADD3 R8, R6, -0x3d, RZ ;  /* 0xffffffc306087810 */ /* 0x000fe20007ffe0ff */
[----:B------:R-:W-:Y:S01]  /*0df0*/  IMAD R38, R0, 0x200, R39 ;  /* 0x0000020000267824 */ /* 0x000fe200078e0227 */
[----:B------:R-:W-:Y:S02]  /*0e00*/  SEL R33, RZ, 0x4, P6 ;  /* 0x00000004ff217807 */ /* 0x000fe40003000000 */
[----:B------:R-:W-:Y:S02]  /*0e10*/  SEL R34, RZ, 0x7fff8, P1 ;  /* 0x0007fff8ff227807 */ /* 0x000fe40000800000 */
[----:B------:R-:W-:Y:S01]  /*0e20*/  ISETP.GE.U32.AND P6, PT, R11, 0x7fffffa3, PT ;  /* 0x7fffffa30b00780c */ /* 0x000fe20003fc6070 */
[----:B------:R2:W-:Y:S01]  /*0e30*/  STL [R1+0x448], R38 ;  /* 0x0004482601007387 */ /* 0x0005e20000100800 */
[----:B------:R-:W-:Y:S01]  /*0e40*/  ISETP.GE.U32.AND P1, PT, R8, 0x7fffffa4, PT ;  /* 0x7fffffa40800780c */ /* 0x000fe20003f26070 */
[----:B-1----:R-:W-:Y:S01]  /*0e50*/  IMAD.MOV R8, RZ, RZ, -R17 ;  /* 0x000000ffff087224 */ /* 0x002fe200078e0a11 */
[----:B------:R-:W-:-:S02]  /*0e60*/  IADD3 R11, R6, -0x37, RZ ;  /* 0xffffffc9060b7810 */ /* 0x000fc40007ffe0ff */
[----:B------:R-:W-:Y:S02]  /*0e70*/  IADD3 R16, R6, -0x38, RZ ;  /* 0xffffffc806107810 */ /* 0x000fe40007ffe0ff */
[----:B------:R-:W-:Y:S02]  /*0e80*/  SEL R15, RZ, 0x1fffe, P2 ;  /* 0x0001fffeff0f7807 */ /* 0x000fe40001000000 */
[----:B------:R-:W-:Y:S02]  /*0e90*/  SEL R14, RZ, 0x1, P3 ;  /* 0x00000001ff0e7807 */ /* 0x000fe40001800000 */
[----:B------:R-:W-:Y:S01]  /*0ea0*/  ISETP.GE.U32.AND P2, PT, R11, 0x7fffffaa, PT ;  /* 0x7fffffaa0b00780c */ /* 0x000fe20003f46070 */
[----:B------:R-:W-:Y:S01]  /*0eb0*/  IMAD R11, R8, R13, RZ ;  /* 0x0000000d080b7224 */ /* 0x000fe200078e02ff */
[----:B------:R-:W-:Y:S01]  /*0ec0*/  ISETP.GE.U32.AND P3, PT, R16, 0x7fffffa9, PT ;  /* 0x7fffffa91000780c */ /* 0x000fe20003f66070 */
[----:B------:R-:W-:Y:S01]  /*0ed0*/  IMAD.MOV.U32 R16, RZ, RZ, RZ ;  /* 0x000000ffff107224 */ /* 0x000fe200078e00ff */
[----:B------:R-:W-:Y:S01]  /*0ee0*/  IABS R8, R38 ;  /* 0x0000002600087213 */ /* 0x000fe20000000000 */
[----:B------:R-:W-:Y:S01]  /*0ef0*/  IMAD.IADD R15, R14, 0x1, R15 ;  /* 0x000000010e0f7824 */ /* 0x000fe200078e020f */
[----:B------:R-:W-:Y:S01]  /*0f00*/  IADD3 R40, R38, 0x100, RZ ;  /* 0x0000010026287810 */ /* 0x000fe20007ffe0ff */
[----:B------:R-:W-:Y:S01]  /*0f10*/  IMAD.HI.U32 R0, R17, R11, R16 ;  /* 0x0000000b11007227 */ /* 0x000fe200078e0010 */
[----:B------:R-:W-:-:S02]  /*0f20*/  IADD3 R17, R6, -0x35, RZ ;  /* 0xffffffcb06117810 */ /* 0x000fc40007ffe0ff */
[----:B------:R-:W-:Y:S01]  /*0f30*/  IABS R18, R40 ;  /* 0x0000002800127213 */ /* 0x000fe20000000000 */
[----:B------:R-:W-:Y:S01]  /*0f40*/  IMAD.MOV.U32 R11, RZ, RZ, R8 ;  /* 0x000000ffff0b7224 */ /* 0x000fe200078e0008 */
[----:B------:R-:W-:Y:S01]  /*0f50*/  SEL R16, RZ, 0x7fff8, P5 ;  /* 0x0007fff8ff107807 */ /* 0x000fe20002800000 */
[----:B------:R1:W-:Y:S01]  /*0f60*/  STL [R1+0x44c], R40 ;  /* 0x00044c2801007387 */ /* 0x0003e20000100800 */
[----:B------:R-:W-:Y:S01]  /*0f70*/  ISETP.GE.U32.AND P5, PT, R17, 0x7fffffac, PT ;  /* 0x7fffffac1100780c */ /* 0x000fe20003fa6070 */
[C---:B------:R-:W-:Y:S01]  /*0f80*/  IMAD.HI.U32 R8, R0.reuse, R11, RZ ;  /* 0x0000000b00087227 */ /* 0x040fe200078e00ff */
[----:B------:R-:W-:Y:S02]  /*0f90*/  SEL R17, RZ, 0x4, P4 ;  /* 0x00000004ff117807 */ /* 0x000fe40002000000 */
[----:B------:R-:W-:Y:S01]  /*0fa0*/  ISETP.GE.U32.AND P4, PT, R23, 0x7fffffab, PT ;  /* 0x7fffffab1700780c */ /* 0x000fe20003f86070 */
[----:B------:R-:W-:Y:S01]  /*0fb0*/  IMAD.HI.U32 R0, R0, R18, RZ ;  /* 0x0000001200007227 */ /* 0x000fe200078e00ff */
[----:B------:R-:W-:-:S02]  /*0fc0*/  SEL R124, RZ, 0x4, P6 ;  /* 0x00000004ff7c7807 */ /* 0x000fc40003000000 */
[----:B------:R-:W-:Y:S01]  /*0fd0*/  SEL R130, RZ, 0x1fffe, P2 ;  /* 0x0001fffeff827807 */ /* 0x000fe20001000000 */
[----:B------:R-:W-:Y:S01]  /*0fe0*/  IMAD.MOV R8, RZ, RZ, -R8 ;  /* 0x000000ffff087224 */ /* 0x000fe200078e0a08 */
[----:B------:R-:W-:Y:S01]  /*0ff0*/  SEL R122, RZ, 0x1fffe, P0 ;  /* 0x0001fffeff7a7807 */ /* 0x000fe20000000000 */
[----:B------:R-:W-:Y:S01]  /*1000*/  IMAD.MOV R23, RZ, RZ, -R0 ;  /* 0x000000ffff177224 */ /* 0x000fe200078e0a00 */
[----:B------:R-:W-:Y:S01]  /*1010*/  SEL R125, RZ, 0x7fff8, P5 ;  /* 0x0007fff8ff7d7807 */ /* 0x000fe20002800000 */
[C---:B------:R-:W-:Y:S01]  /*1020*/  IMAD R0, R13.reuse, R8, R11 ;  /* 0x000000080d007224 */ /* 0x040fe200078e020b */
[C---:B------:R-:W-:Y:S01]  /*1030*/  IADD3 R8, R6.reuse, -0x1f, RZ ;  /* 0xffffffe106087810 */ /* 0x040fe20007ffe0ff */
[C---:B------:R-:W-:Y:S01]  /*1040*/  IMAD R11, R13.reuse, R23, R18 ;  /* 0x000000170d0b7224 */ /* 0x040fe200078e0212 */
[----:B------:R-:W-:Y:S02]  /*1050*/  IADD3 R18, R6, -0x32, RZ ;  /* 0xffffffce06127810 */ /* 0x000fe40007ffe0ff */
[----:B------:R-:W-:-:S02]  /*1060*/  ISETP.GT.U32.AND P6, PT, R13, R0, PT ;  /* 0x000000000d00720c */ /* 0x000fc40003fc4070 */
[----:B------:R-:W-:Y:S02]  /*1070*/  ISETP.GT.U32.AND P2, PT, R13, R11, PT ;  /* 0x0000000b0d00720c */ /* 0x000fe40003f44070 */
[----:B------:R-:W-:Y:S02]  /*1080*/  ISETP.GE.U32.AND P0, PT, R24, 0x7fffffae, PT ;  /* 0x7fffffae1800780c */ /* 0x000fe40003f06070 */
[----:B------:R-:W-:Y:S02]  /*1090*/  SEL R127, RZ, 0x1, P3 ;  /* 0x00000001ff7f7807 */ /* 0x000fe40001800000 */
[----:B------:R-:W-:Y:S02]  /*10a0*/  ISETP.GE.U32.AND P5, PT, R8, 0x7fffffc2, PT ;  /* 0x7fffffc20800780c */ /* 0x000fe40003fa6070 */
[----:B------:R-:W-:Y:S01]  /*10b0*/  ISETP.GE.U32.AND P3, PT, R18, 0x7fffffaf, PT ;  /* 0x7fffffaf1200780c */ /* 0x000fe20003f66070 */
[----:B------:R-:W-:Y:S01]  /*10c0*/  IMAD.IADD R127, R127, 0x1, R130 ;  /* 0x000000017f7f7824 */ /* 0x000fe200078e0282 */
[----:B------:R-:W-:Y:S01]  /*10d0*/  IADD3 R8, R6, -0x1e, RZ ;  /* 0xffffffe206087810 */ /* 0x000fe20007ffe0ff */
[--C-:B------:R-:W-:Y:S01]  /*10e0*/  @!P6 IMAD.IADD R0, R0, 0x1, -R13.reuse ;  /* 0x000000010000e824 */ /* 0x100fe200078e0a0d */
[----:B------:R-:W-:Y:S01]  /*10f0*/  IADD3 R18, R6, -0x1d, RZ ;  /* 0xffffffe306127810 */ /* 0x000fe20007ffe0ff */
[----:B------:R-:W-:Y:S01]  /*1100*/  @!P2 IMAD.IADD R11, R11, 0x1, -R13 ;  /* 0x000000010b0ba824 */ /* 0x000fe200078e0a0d */
[----:B------:R-:W-:-:S02]  /*1110*/  SEL R123, RZ, 0x7fff8, P1 ;  /* 0x0007fff8ff7b7807 */ /* 0x000fc40000800000 */
[----:B------:R-:W-:Y:S02]  /*1120*/  ISETP.GT.U32.AND P6, PT, R13, R0, PT ;  /* 0x000000000d00720c */ /* 0x000fe40003fc4070 */
[----:B------:R-:W-:Y:S02]  /*1130*/  SEL R128, RZ, 0x1fffe, P0 ;  /* 0x0001fffeff807807 */ /* 0x000fe40000000000 */
[----:B------:R-:W-:Y:S02]  /*1140*/  ISETP.GE.U32.AND P1, PT, R37, 0x7fffffad, PT ;  /* 0x7fffffad2500780c */ /* 0x000fe40003f26070 */
[----:B------:R-:W-:Y:S02]  /*1150*/  SEL R126, RZ, 0x4, P4 ;  /* 0x00000004ff7e7807 */ /* 0x000fe40002000000 */
[----:B------:R-:W-:Y:S02]  /*1160*/  ISETP.GE.U32.AND P0, PT, R8, 0x7fffffc3, PT ;  /* 0x7fffffc30800780c */ /* 0x000fe40003f06070 */
[----:B------:R-:W-:-:S02]  /*1170*/  ISETP.GE.U32.AND P4, PT, R18, 0x7fffffc4, PT ;  /* 0x7fffffc41200780c */ /* 0x000fc40003f86070 */
[----:B------:R-:W-:Y:S01]  /*1180*/  IADD3 R8, R6, -0x10, RZ ;  /* 0xfffffff006087810 */ /* 0x000fe20007ffe0ff */
[----:B------:R-:W-:Y:S01]  /*1190*/  @!P6 IMAD.IADD R0, R0, 0x1, -R13 ;  /* 0x000000010000e824 */ /* 0x000fe200078e0a0d */
[----:B------:R-:W-:Y:S02]  /*11a0*/  IADD3 R18, R6, -0x3, RZ ;  /* 0xfffffffd06127810 */ /* 0x000fe40007ffe0ff */
[----:B------:R-:W-:Y:S02]  /*11b0*/  ISETP.GT.U32.AND P2, PT, R13, R11, PT ;  /* 0x0000000b0d00720c */ /* 0x000fe40003f44070 */
[----:B------:R-:W-:Y:S02]  /*11c0*/  SEL R23, RZ, 0x4, P3 ;  /* 0x00000004ff177807 */ /* 0x000fe40001800000 */
[----:B------:R-:W-:Y:S02]  /*11d0*/  SEL R129, RZ, 0x1, P1 ;  /* 0x00000001ff817807 */ /* 0x000fe40000800000 */
[----:B------:R-:W-:-:S02]  /*11e0*/  ISETP.GE.AND P3, PT, R38, RZ, PT ;  /* 0x000000ff2600720c */ /* 0x000fc40003f66270 */
[----:B------:R-:W-:Y:S01]  /*11f0*/  ISETP.GE.U32.AND P1, PT, R8, 0x7fffffd1, PT ;  /* 0x7fffffd10800780c */ /* 0x000fe20003f26070 */
[----:B------:R-:W-:Y:S01]  /*1200*/  IMAD.IADD R128, R129, 0x1, R128 ;  /* 0x0000000181807824 */ /* 0x000fe200078e0280 */
[----:B--2---:R-:W-:Y:S02]  /*1210*/  SEL R38, RZ, 0x1fffe, P5 ;  /* 0x0001fffeff267807 */ /* 0x004fe40002800000 */
[----:B------:R-:W-:Y:S01]  /*1220*/  IADD3 R8, R6, -0xe, RZ ;  /* 0xfffffff206087810 */ /* 0x000fe20007ffe0ff */
[----:B------:R-:W-:Y:S01]  /*1230*/  @!P2 IMAD.IADD R11, R11, 0x1, -R13 ;  /* 0x000000010b0ba824 */ /* 0x000fe200078e0a0d */
[----:B------:R-:W-:Y:S02]  /*1240*/  ISETP.GE.U32.AND P5, PT, R18, 0x7fffffde, PT ;  /* 0x7fffffde1200780c */ /* 0x000fe40003fa6070 */
[----:B------:R-:W-:Y:S02]  /*1250*/  IABS R18, c[0x0][0x17c] ;  /* 0x00005f0000127a13 */ /* 0x000fe40000000000 */
[----:B------:R-:W-:-:S02]  /*1260*/  SEL R37, RZ, 0x7fff8, P4 ;  /* 0x0007fff8ff257807 */ /* 0x000fc40002000000 */
[----:B------:R-:W-:Y:S01]  /*1270*/  ISETP.GE.U32.AND P4, PT, R8, 0x7fffffd3, PT ;  /* 0x7fffffd30800780c */ /* 0x000fe20003f86070 */
[----:B------:R-:W-:Y:S01]  /*1280*/  IMAD.MOV.U32 R8, RZ, RZ, R0 ;  /* 0x000000ffff087224 */ /* 0x000fe200078e0000 */
[----:B------:R-:W-:Y:S01]  /*1290*/  ISETP.GE.AND P6, PT, R40, RZ, PT ;  /* 0x000000ff2800720c */ /* 0x000fe20003fc6270 */
[----:B------:R-:W-:Y:S01]  /*12a0*/  IMAD.MOV.U32 R0, RZ, RZ, R18 ;  /* 0x000000ffff007224 */ /* 0x000fe200078e0012 */
[----:B------:R-:W-:Y:S01]  /*12b0*/  IADD3 R24, R6, -0xa, RZ ;  /* 0xfffffff606187810 */ /* 0x000fe20007ffe0ff */
[----:B------:R-:W-:Y:S01]  /*12c0*/  IMAD.MOV.U32 R18, RZ, RZ, R11 ;  /* 0x000000ffff127224 */ /* 0x000fe200078e000b */
[----:B------:R-:W-:Y:S01]  /*12d0*/  LOP3.LUT R11, RZ, c[0x0][0x178], RZ, 0x33, !PT ;  /* 0x00005e00ff0b7a12 */ /* 0x000fe200078e33ff */
[----:B------:R-:W2:Y:S01]  /*12e0*/  I2F.RP R13, R0 ;  /* 0x00000000000d7306 */ /* 0x000ea20000209400 */
[----:B------:R-:W-:Y:S01]  /*12f0*/  @!P3 IMAD.MOV R8, RZ, RZ, -R8 ;  /* 0x000000ffff08b224 */ /* 0x000fe200078e0a08 */
[----:B------:R-:W-:Y:S02]  /*1300*/  ISETP.NE.AND P3, PT, RZ, c[0x0][0x178], PT ;  /* 0x00005e00ff007a0c */ /* 0x000fe40003f65270 */
[----:B------:R-:W-:-:S02]  /*1310*/  ISETP.GE.U32.AND P2, PT, R24, 0x7fffffd7, PT ;  /* 0x7fffffd71800780c */ /* 0x000fc40003f46070 */
[C---:B------:R-:W-:Y:S02]  /*1320*/  SEL R224, R11.reuse, R8, !P3 ;  /* 0x000000080be07207 */ /* 0x040fe40005800000 */
[----:B------:R-:W-:Y:S01]  /*1330*/  @!P6 IMAD.MOV R18, RZ, RZ, -R18 ;  /* 0x000000ffff12e224 */ /* 0x000fe200078e0a12 */
[----:B------:R-:W-:Y:S02]  /*1340*/  IADD3 R24, R6, -0x1, RZ ;  /* 0xffffffff06187810 */ /* 0x000fe40007ffe0ff */
[----:B------:R-:W-:Y:S01]  /*1350*/  IMAD R224, R224, c[0x0][0x184], RZ ;  /* 0x00006100e0e07a24 */ /* 0x000fe200078e02ff */
[----:B------:R-:W-:Y:S02]  /*1360*/  SEL R8, RZ, 0x4, P0 ;  /* 0x00000004ff087807 */ /* 0x000fe40000000000 */
[----:B------:R-:W-:Y:S01]  /*1370*/  SEL R223, R11, R18, !P3 ;  /* 0x000000120bdf7207 */ /* 0x000fe20005800000 */
[----:B-1----:R-:W-:Y:S01]  /*1380*/  IMAD.SHL.U32 R40, R224, 0x4, RZ ;  /* 0x00000004e0287824 */ /* 0x002fe200078e00ff */
[----:B------:R-:W-:Y:S01]  /*1390*/  ISETP.GE.U32.AND P3, PT, R231, 0x7fffffc1, PT ;  /* 0x7fffffc1e700780c */ /* 0x000fe20003f66070 */
[----:B--2---:R-:W1:Y:S01]  /*13a0*/  MUFU.RCP R13, R13 ;  /* 0x0000000d000d7308 */ /* 0x004e620000001000 */
[----:B------:R-:W-:Y:S01]  /*13b0*/  ISETP.GE.U32.AND P6, PT, R24, 0x7fffffe0, PT ;  /* 0x7fffffe01800780c */ /* 0x000fe20003fc6070 */
[----:B------:R-:W-:Y:S01]  /*13c0*/  IMAD R223, R223, c[0x0][0x184], RZ ;  /* 0x00006100dfdf7a24 */ /* 0x000fe200078e02ff */
[----:B------:R-:W-:Y:S01]  /*13d0*/  SEL R11, RZ, 0x1, P3 ;  /* 0x00000001ff0b7807 */ /* 0x000fe20001800000 */
[----:B------:R-:W-:Y:S01]  /*13e0*/  STL [R1+0xa88], R40 ;  /* 0x000a882801007387 */ /* 0x000fe20000100800 */
[----:B------:R-:W-:-:S02]  /*13f0*/  IADD3 R24, R6, -0x31, RZ ;  /* 0xffffffcf06187810 */ /* 0x000fc40007ffe0ff */
[----:B------:R-:W-:Y:S01]  /*1400*/  LOP3.LUT R31, R31, 0x3, RZ, 0xc0, !PT ;  /* 0x000000031f1f7812 */ /* 0x000fe200078ec0ff */
[----:B------:R-:W-:Y:S01]  /*1410*/  IMAD.IADD R11, R11, 0x1, R38 ;  /* 0x000000010b0b7824 */ /* 0x000fe200078e0226 */
[----:B------:R-:W-:Y:S01]  /*1420*/  ISETP.GE.U32.AND P0, PT, R24, 0x7fffffb0, PT ;  /* 0x7fffffb01800780c */ /* 0x000fe20003f06070 */
[----:B------:R-:W-:Y:S01]  /*1430*/  IMAD.SHL.U32 R24, R223, 0x4, RZ ;  /* 0x00000004df187824 */ /* 0x000fe200078e00ff */
[----:B------:R-:W-:Y:S02]  /*1440*/  IADD3 R29, R31, R30, R29 ;  /* 0x0000001e1f1d7210 */ /* 0x000fe40007ffe01d */
[----:B------:R-:W-:Y:S02]  /*1450*/  LOP3.LUT R11, R11, 0x3, RZ, 0xc0, !PT ;  /* 0x000000030b0b7812 */ /* 0x000fe400078ec0ff */
[----:B------:R-:W-:Y:S01]  /*1460*/  SEL R138, RZ, 0x7fff8, P0 ;  /* 0x0007fff8ff8a7807 */ /* 0x000fe20000000000 */
[----:B------:R2:W-:Y:S01]  /*1470*/  STL [R1+0xa84], R24 ;  /* 0x000a841801007387 */ /* 0x0005e20000100800 */
[----:B------:R-:W-:-:S02]  /*1480*/  IADD3 R208, P0, R40, c[0x0][0x160], RZ ;  /* 0x0000580028d07a10 */ /* 0x000fc40007f1e0ff */
[----:B------:R-:W-:Y:S02]  /*1490*/  LOP3.LUT R35, R35, 0x3, RZ, 0xc0, !PT ;  /* 0x0000000323237812 */ /* 0x000fe400078ec0ff */
[----:B------:R-:W-:Y:S01]  /*14a0*/  IADD3 R8, R11, R37, R8 ;  /* 0x000000250b087210 */ /* 0x000fe20007ffe008 */
[----:B------:R-:W-:Y:S01]  /*14b0*/  IMAD.SHL.U32 R11, R29, 0x100, RZ ;  /* 0x000001001d0b7824 */ /* 0x000fe200078e00ff */
[----:B------:R-:W-:Y:S02]  /*14c0*/  LOP3.LUT R27, R27, 0x3, RZ, 0xc0, !PT ;  /* 0x000000031b1b7812 */ /* 0x000fe400078ec0ff */
[----:B-1----:R-:W-:Y:S02]  /*14d0*/  IADD3 R13, R13, 0xffffffe, RZ ;  /* 0x0ffffffe0d0d7810 */ /* 0x002fe40007ffe0ff */
[----:B------:R-:W-:Y:S02]  /*14e0*/  LEA.HI.X.SX32 R209, R224, c[0x0][0x164], 0x2, P0 ;  /* 0x00005900e0d17a11 */ /* 0x000fe400000f16ff */
[----:B--2---:R-:W-:-:S02]  /*14f0*/  IADD3 R24, P0, R24, c[0x0][0x160], RZ ;  /* 0x0000580018187a10 */ /* 0x004fc40007f1e0ff */
[----:B------:R-:W-:Y:S01]  /*1500*/  IADD3 R18, R6, -0x5, RZ ;  /* 0xfffffffb06127810 */ /* 0x000fe20007ffe0ff */
[----:B------:R1:W-:Y:S01]  /*1510*/  LDGSTS.E [R246], [R208.64], !P6 ;  /* 0x00000000d0f67fae */ /* 0x0003e2000f121844 */
[----:B------:R-:W-:Y:S01]  /*1520*/  IADD3 R33, R35, R34, R33 ;  /* 0x0000002223217210 */ /* 0x000fe20007ffe021 */
[----:B------:R-:W-:Y:S01]  /*1530*/  IMAD.MOV.U32 R34, RZ, RZ, RZ ;  /* 0x000000ffff227224 */ /* 0x000fe200078e00ff */
[----:B------:R-:W-:Y:S01]  /*1540*/  LOP3.LUT R8, R8, 0xf, RZ, 0xc0, !PT ;  /* 0x0000000f08087812 */ /* 0x000fe200078ec0ff */
[----:B------:R-:W2:Y:S01]  /*1550*/  F2I.FTZ.U32.TRUNC.NTZ R35, R13 ;  /* 0x0000000d00237305 */ /* 0x000ea2000021f000 */
[----:B------:R-:W-:Y:S01]  /*1560*/  IADD3 R26, R27, R26, R25 ;  /* 0x0000001a1b1a7210 */ /* 0x000fe20007ffe019 */
[----:B------:R-:W-:Y:S01]  /*1570*/  IMAD.WIDE R46, R248, 0x4, R208 ;  /* 0x00000004f82e7825 */ /* 0x000fe200078e02d0 */
[----:B------:R-:W-:Y:S02]  /*1580*/  LEA.HI.X.SX32 R25, R223, c[0x0][0x164], 0x2, P0 ;  /* 0x00005900df197a11 */ /* 0x000fe400000f16ff */
[----:B------:R-:W-:Y:S01]  /*1590*/  ISETP.GE.U32.AND P0, PT, R18, 0x7fffffdc, PT ;  /* 0x7fffffdc1200780c */ /* 0x000fe20003f06070 */
[----:B------:R-:W-:Y:S01]  /*15a0*/  IMAD R33, R33, 0x10, R8 ;  /* 0x0000001021217824 */ /* 0x000fe200078e0208 */
[----:B------:R-:W-:Y:S01]  /*15b0*/  LOP3.LUT R11, R11, 0xf00, RZ, 0xe2, !PT ;  /* 0x00000f000b0b7812 */ /* 0x000fe200078ee2ff */
[----:B------:R3:W-:Y:S01]  /*15c0*/  LDGSTS.E [R246+0x400], [R24.64], !P6 ;  /* 0x0040000018f67fae */ /* 0x0007e2000f121844 */
[----:B------:R-:W-:Y:S01]  /*15d0*/  IADD3 R8, R6, -0x9, RZ ;  /* 0xfffffff706087810 */ /* 0x000fe20007ffe0ff */
[----:B------:R-:W-:Y:S01]  /*15e0*/  IMAD.WIDE R28, R232, 0x4, R24 ;  /* 0x00000004e81c7825 */ /* 0x000fe200078e0218 */
[----:B------:R-:W-:-:S02]  /*15f0*/  LOP3.LUT R18, R33, 0xff, RZ, 0xc0, !PT ;  /* 0x000000ff21127812 */ /* 0x000fc400078ec0ff */
[----:B------:R-:W-:Y:S01]  /*1600*/  ISETP.GE.U32.AND P6, PT, R8, 0x7fffffd8, PT ;  /* 0x7fffffd80800780c */ /* 0x000fe20003fc6070 */
[----:B------:R-:W-:Y:S01]  /*1610*/  IMAD R11, R26, 0x1000, R11 ;  /* 0x000010001a0b7824 */ /* 0x000fe200078e020b */
[----:B------:R-:W-:Y:S01]  /*1620*/  IADD3 R8, R6, -0xd, RZ ;  /* 0xfffffff306087810 */ /* 0x000fe20007ffe0ff */
[----:B------:R-:W-:Y:S01]  /*1630*/  IMAD.WIDE R26, R232, 0x4, R208 ;  /* 0x00000004e81a7825 */ /* 0x000fe200078e02d0 */
[----:B------:R-:W-:Y:S02]  /*1640*/  LOP3.LUT R21, R21, 0x3, RZ, 0xc0, !PT ;  /* 0x0000000315157812 */ /* 0x000fe400078ec0ff */
[----:B------:R-:W-:Y:S01]  /*1650*/  LOP3.LUT R20, R20, 0x3, RZ, 0xc0, !PT ;  /* 0x0000000314147812 */ /* 0x000fe200078ec0ff */
[----:B------:R-:W-:Y:S01]  /*1660*/  IMAD.IADD R11, R11, 0x1, R18 ;  /* 0x000000010b0b7824 */ /* 0x000fe200078e0212 */
[----:B------:R4:W-:Y:S01]  /*1670*/  LDGSTS.E [R246+0x2000], [R26.64], !P0 ;  /* 0x020000001af67fae */ /* 0x0009e2000c121844 */
[----:B--2---:R-:W-:Y:S01]  /*1680*/  IMAD.MOV R131, RZ, RZ, -R35 ;  /* 0x000000ffff837224 */ /* 0x004fe200078e0a23 */
[----:B------:R-:W-:Y:S01]  /*1690*/  IADD3 R9, R21, R12, R9 ;  /* 0x0000000c15097210 */ /* 0x000fe20007ffe009 */
[----:B------:R-:W-:Y:S01]  /*16a0*/  IMAD.SHL.U32 R13, R228, 0x8, RZ ;  /* 0x00000008e40d7824 */ /* 0x000fe200078e00ff */
[----:B------:R2:W-:Y:S01]  /*16b0*/  LDGSTS.E [R246+0x2400], [R28.64], !P0 ;  /* 0x024000001cf67fae */ /* 0x0005e2000c121844 */
[----:B------:R-:W-:Y:S01]  /*16c0*/  ISETP.GE.U32.AND P0, PT, R8, 0x7fffffd4, PT ;  /* 0x7fffffd40800780c */ /* 0x000fe20003f06070 */
[----:B------:R-:W-:Y:S01]  /*16d0*/  IMAD R131, R131, R0, RZ ;  /* 0x0000000083837224 */ /* 0x000fe200078e02ff */
[----:B------:R-:W-:Y:S01]  /*16e0*/  LOP3.LUT R197, R11, 0xffff, RZ, 0xc0, !PT ;  /* 0x0000ffff0bc57812 */ /* 0x000fe200078ec0ff */
[----:B------:R-:W-:Y:S01]  /*16f0*/  IMAD.WIDE R30, R13, 0x4, R208 ;  /* 0x000000040d1e7825 */ /* 0x000fe200078e02d0 */
[----:B------:R-:W-:-:S02]  /*1700*/  LOP3.LUT R22, R22, 0x3, RZ, 0xc0, !PT ;  /* 0x0000000316167812 */ /* 0x000fc400078ec0ff */
[----:B------:R-:W-:Y:S01]  /*1710*/  SHF.R.U32.HI R8, RZ, 0xf, R197 ;  /* 0x0000000fff087819 */ /* 0x000fe200000116c5 */
[----:B------:R-:W-:Y:S01]  /*1720*/  IMAD.WIDE R32, R13, 0x4, R24 ;  /* 0x000000040d207825 */ /* 0x000fe200078e0218 */
[----:B------:R5:W-:Y:S01]  /*1730*/  LDGSTS.E [R246+0x4000], [R30.64], !P6 ;  /* 0x040000001ef67fae */ /* 0x000be2000f121844 */
[----:B------:R-:W-:Y:S02]  /*1740*/  SHF.R.U32.HI R18, RZ, 0xe, R197 ;  /* 0x0000000eff127819 */ /* 0x000fe400000116c5 */
[----:B------:R-:W-:Y:S01]  /*1750*/  IMAD R11, R228, 0xc, RZ ;  /* 0x0000000ce40b7824 */ /* 0x000fe200078e02ff */
[----:B------:R1:W-:Y:S01]  /*1760*/  LDGSTS.E [R246+0x4400], [R32.64], !P6 ;  /* 0x0440000020f67fae */ /* 0x0003e2000f121844 */
[----:B------:R-:W-:Y:S01]  /*1770*/  IMAD.HI.U32 R131, R35, R131, R34 ;  /* 0x0000008323837227 */ /* 0x000fe200078e0022 */
[----:B------:R-:W-:Y:S02]  /*1780*/  LOP3.LUT P6, RZ, R8, 0x1, RZ, 0xc0, !PT ;  /* 0x0000000108ff7812 */ /* 0x000fe400078cc0ff */
[----:B------:R-:W-:Y:S01]  /*1790*/  SHF.R.U32.HI R8, RZ, 0xb, R197 ;  /* 0x0000000bff087819 */ /* 0x000fe200000116c5 */
[----:B------:R-:W-:Y:S01]  /*17a0*/  IMAD.WIDE R34, R11, 0x4, R208 ;  /* 0x000000040b227825 */ /* 0x000fe200078e02d0 */
[----:B------:R-:W-:-:S02]  /*17b0*/  SHF.R.U32.HI R75, RZ, 0xa, R197 ;  /* 0x0000000aff4b7819 */ /* 0x000fc400000116c5 */
[----:B------:R-:W-:Y:S01]  /*17c0*/  SHF.R.U32.HI R74, RZ, 0x6, R197 ;  /* 0x00000006ff4a7819 */ /* 0x000fe200000116c5 */
[----:B------:R-:W-:Y:S01]  /*17d0*/  IMAD.WIDE R36, R11, 0x4, R24 ;  /* 0x000000040b247825 */ /* 0x000fe200078e0218 */
[----:B------:R1:W-:Y:S01]  /*17e0*/  LDGSTS.E [R246+0x6000], [R34.64], !P0 ;  /* 0x0600000022f67fae */ /* 0x0003e2000c121844 */
[--C-:B------:R-:W-:Y:S02]  /*17f0*/  SHF.R.U32.HI R83, RZ, 0x2, R197.reuse ;  /* 0x00000002ff537819 */ /* 0x100fe400000116c5 */
[----:B------:R-:W-:Y:S01]  /*1800*/  IMAD.SHL.U32 R11, R228, 0x10, RZ ;  /* 0x00000010e40b7824 */ /* 0x000fe200078e00ff */
[----:B------:R1:W-:Y:S01]  /*1810*/  LDGSTS.E [R246+0x6400], [R36.64], !P0 ;  /* 0x0640000024f67fae */ /* 0x0003e2000c121844 */
[----:B------:R-:W-:Y:S01]  /*1820*/  LOP3.LUT P0, RZ, R8, 0x1, RZ, 0xc0, !PT ;  /* 0x0000000108ff7812 */ /* 0x000fe2000780c0ff */
[----:B------:R-:W-:Y:S01]  /*1830*/  IMAD.SHL.U32 R13, R42, 0x100, RZ ;  /* 0x000001002a0d7824 */ /* 0x000fe200078e00ff */
[----:B------:R-:W-:Y:S01]  /*1840*/  SHF.R.U32.HI R8, RZ, 0x7, R197 ;  /* 0x00000007ff087819 */ /* 0x000fe200000116c5 */
[----:B------:R-:W-:Y:S01]  /*1850*/  IMAD.WIDE R38, R11, 0x4, R208 ;  /* 0x000000040b267825 */ /* 0x000fe200078e02d0 */
[----:B------:R-:W-:-:S02]  /*1860*/  SHF.R.U32.HI R106, RZ, 0x5, R197 ;  /* 0x00000005ff6a7819 */ /* 0x000fc400000116c5 */
[----:B------:R-:W-:Y:S01]  /*1870*/  LOP3.LUT R132, R13, R132, RZ, 0xfc, !PT ;  /* 0x000000840d847212 */ /* 0x000fe200078efcff */
[----:B------:R-:W-:Y:S01]  /*1880*/  IMAD.WIDE R40, R11, 0x4, R24 ;  /* 0x000000040b287825 */ /* 0x000fe200078e0218 */
[----:B------:R1:W-:Y:S01]  /*1890*/  LDGSTS.E [R246+0x8000], [R38.64], P6 ;  /* 0x0800000026f67fae */ /* 0x0003e2000b121844 */
[----:B------:R-:W-:Y:S02]  /*18a0*/  IADD3 R20, R20, R2, R3 ;  /* 0x0000000214147210 */ /* 0x000fe40007ffe003 */
[----:B------:R-:W-:Y:S01]  /*18b0*/  IMAD R11, R228, 0x14, RZ ;  /* 0x00000014e40b7824 */ /* 0x000fe200078e02ff */
[----:B------:R1:W-:Y:S01]  /*18c0*/  LDGSTS.E [R246+0x8400], [R40.64], P6 ;  /* 0x0840000028f67fae */ /* 0x0003e2000b121844 */
[----:B------:R-:W-:Y:S01]  /*18d0*/  LOP3.LUT P6, RZ, R8, 0x1, RZ, 0xc0, !PT ;  /* 0x0000000108ff7812 */ /* 0x000fe200078cc0ff */
[----:B------:R-:W-:Y:S01]  /*18e0*/  IMAD.WIDE R48, R248, 0x4, R24 ;  /* 0x00000004f8307825 */ /* 0x000fe200078e0218 */
[----:B------:R-:W-:Y:S01]  /*18f0*/  SHF.R.U32.HI R8, RZ, 0x3, R197 ;  /* 0x00000003ff087819 */ /* 0x000fe200000116c5 */
[----:B------:R1:W-:Y:S01]  /*1900*/  STL [R1+0x444], R13 ;  /* 0x0004440d01007387 */ /* 0x0003e20000100800 */
[C---:B------:R-:W-:Y:S01]  /*1910*/  LOP3.LUT R84, R132.reuse, 0x8, RZ, 0xfc, !PT ;  /* 0x0000000884547812 */ /* 0x040fe200078efcff */
[----:B------:R-:W-:Y:S01]  /*1920*/  IMAD.WIDE R42, R11, 0x4, R208 ;  /* 0x000000040b2a7825 */ /* 0x000fe200078e02d0 */
[----:B------:R-:W-:-:S02]  /*1930*/  LOP3.LUT R85, R132, 0x10, RZ, 0xfc, !PT ;  /* 0x0000001084557812 */ /* 0x000fc400078efcff */
[----:B------:R-:W-:Y:S01]  /*1940*/  IABS R62, R84 ;  /* 0x00000054003e7213 */ /* 0x000fe20000000000 */
[----:B------:R-:W-:Y:S01]  /*1950*/  IMAD.WIDE R44, R11, 0x4, R24 ;  /* 0x000000040b2c7825 */ /* 0x000fe200078e0218 */
[----:B------:R2:W-:Y:S01]  /*1960*/  LDGSTS.E [R246+0xa000], [R42.64], P0 ;  /* 0x0a0000002af67fae */ /* 0x0005e20008121844 */
[----:B------:R-:W-:Y:S02]  /*1970*/  IADD3 R11, R6, -0x2, RZ ;  /* 0xfffffffe060b7810 */ /* 0x000fe40007ffe0ff */
[----:B------:R-:W-:Y:S01]  /*1980*/  IMAD.WIDE R50, R236, 0x4, R208 ;  /* 0x00000004ec327825 */ /* 0x000fe200078e02d0 */
[----:B------:R2:W-:Y:S01]  /*1990*/  LDGSTS.E [R246+0xa400], [R44.64], P0 ;  /* 0x0a4000002cf67fae */ /* 0x0005e20008121844 */
[----:B------:R-:W-:Y:S02]  /*19a0*/  LOP3.LUT P0, RZ, R8, 0x1, RZ, 0xc0, !PT ;  /* 0x0000000108ff7812 */ /* 0x000fe4000780c0ff */
[----:B------:R-:W-:Y:S01]  /*19b0*/  IMAD.WIDE R52, R236, 0x4, R24 ;  /* 0x00000004ec347825 */ /* 0x000fe200078e0218 */
[----:B------:R2:W-:Y:S01]  /*19c0*/  LDGSTS.E [R246+0xc000], [R46.64], P6 ;  /* 0x0c0000002ef67fae */ /* 0x0005e2000b121844 */
[----:B-1----:R-:W-:-:S02]  /*19d0*/  IABS R13, R132 ;  /* 0x00000084000d7213 */ /* 0x002fc40000000000 */
[----:B------:R-:W-:Y:S01]  /*19e0*/  IADD3 R8, R6, -0x6, RZ ;  /* 0xfffffffa06087810 */ /* 0x000fe20007ffe0ff */
[----:B------:R1:W-:Y:S01]  /*19f0*/  LDGSTS.E [R246+0xc400], [R48.64], P6 ;  /* 0x0c40000030f67fae */ /* 0x0003e2000b121844 */
[----:B------:R-:W-:Y:S01]  /*1a00*/  IMAD.WIDE R54, R228, 0x4, R208 ;  /* 0x00000004e4367825 */ /* 0x000fe200078e02d0 */
[----:B------:R-:W-:Y:S02]  /*1a10*/  IABS R63, R85 ;  /* 0x00000055003f7213 */ /* 0x000fe40000000000 */
[----:B------:R-:W-:Y:S01]  /*1a20*/  ISETP.GE.U32.AND P6, PT, R8, 0x7fffffdb, PT ;  /* 0x7fffffdb0800780c */ /* 0x000fe20003fc6070 */
[----:B------:R-:W-:Y:S01]  /*1a30*/  IMAD.HI.U32 R8, R131, R13, RZ ;  /* 0x0000000d83087227 */ /* 0x000fe200078e00ff */
[----:B------:R1:W-:Y:S01]  /*1a40*/  LDGSTS.E [R246+0xe000], [R50.64], P0 ;  /* 0x0e00000032f67fae */ /* 0x0003e20008121844 */
[----:B------:R-:W-:Y:S02]  /*1a50*/  LOP3.LUT R86, R132, 0x18, RZ, 0xfc, !PT ;  /* 0x0000001884567812 */ /* 0x000fe400078efcff */
[----:B------:R-:W-:Y:S01]  /*1a60*/  IMAD.MOV R8, RZ, RZ, -R8 ;  /* 0x000000ffff087224 */ /* 0x000fe200078e0a08 */
[----:B------:R1:W-:Y:S01]  /*1a70*/  LDGSTS.E [R246+0xe400], [R52.64], P0 ;  /* 0x0e40000034f67fae */ /* 0x0003e20008121844 */
[----:B------:R-:W-:Y:S01]  /*1a80*/  ISETP.GE.U32.AND P0, PT, R11, 0x7fffffdf, PT ;  /* 0x7fffffdf0b00780c */ /* 0x000fe20003f06070 */
[----:B------:R-:W-:Y:S01]  /*1a90*/  IMAD.WIDE R56, R228, 0x4, R24 ;  /* 0x00000004e4387825 */ /* 0x000fe200078e0218 */
[----:B------:R-:W-:-:S02]  /*1aa0*/  IABS R76, R86 ;  /* 0x00000056004c7213 */ /* 0x000fc40000000000 */
[----:B------:R-:W-:Y:S01]  /*1ab0*/  LOP3.LUT R87, R132, 0x20, RZ, 0xfc, !PT ;  /* 0x0000002084577812 */ /* 0x000fe200078efcff */
[----:B------:R-:W-:Y:S01]  /*1ac0*/  IMAD R8, R0, R8, R13 ;  /* 0x0000000800087224 */ /* 0x000fe200078e020d */
[----:B------:R-:W-:Y:S01]  /*1ad0*/  LOP3.LUT R92, R132, 0x28, RZ, 0xfc, !PT ;  /* 0x00000028845c7812 */ /* 0x000fe200078efcff */
[C---:B------:R-:W-:Y:S01]  /*1ae0*/  IMAD.WIDE R58, R60.reuse, 0x4, R208 ;  /* 0x000000043c3a7825 */ /* 0x040fe200078e02d0 */
[----:B------:R-:W-:Y:S02]  /*1af0*/  IABS R134, R87 ;  /* 0x0000005700867213 */ /* 0x000fe40000000000 */
[----:B------:R-:W-:Y:S01]  /*1b00*/  IABS R135, R92 ;  /* 0x0000005c00877213 */ /* 0x000fe20000000000 */
[----:B------:R-:W-:Y:S01]  /*1b10*/  IMAD.WIDE R60, R60, 0x4, R24 ;  /* 0x000000043c3c7825 */ /* 0x000fe200078e0218 */
[C---:B------:R-:W-:Y:S01]  /*1b20*/  LOP3.LUT R93, R132.reuse, 0x30, RZ, 0xfc, !PT ;  /* 0x00000030845d7812 */ /* 0x040fe200078efcff */
[----:B------:R1:W-:Y:S01]  /*1b30*/  LDGSTS.E [R245+0x800], [R54.64], !P0 ;  /* 0x0080000036f57fae */ /* 0x0003e2000c121844 */
[----:B------:R-:W-:Y:S01]  /*1b40*/  LOP3.LUT R94, R132, 0x38, RZ, 0xfc, !PT ;  /* 0x00000038845e7812 */ /* 0x000fe200078efcff */
[C---:B------:R-:W-:Y:S01]  /*1b50*/  IMAD.HI.U32 R11, R131.reuse, R62, RZ ;  /* 0x0000003e830b7227 */ /* 0x040fe200078e00ff */
[----:B------:R-:W-:Y:S01]  /*1b60*/  IABS R136, R93 ;  /* 0x0000005d00887213 */ /* 0x000fe20000000000 */
[----:B------:R1:W-:Y:S01]  /*1b70*/  LDGSTS.E [R245+0xc00], [R56.64], !P0 ;  /* 0x00c0000038f57fae */ /* 0x0003e2000c121844 */
[----:B------:R-:W-:Y:S01]  /*1b80*/  ISETP.GT.U32.AND P0, PT, R0, R8, PT ;  /* 0x000000080000720c */ /* 0x000fe20003f04070 */
[----:B------:R-:W-:Y:S01]  /*1b90*/  IMAD.HI.U32 R13, R131, R63, RZ ;  /* 0x0000003f830d7227 */ /* 0x000fe200078e00ff */
[----:B------:R-:W-:Y:S01]  /*1ba0*/  IABS R137, R94 ;  /* 0x0000005e00897213 */ /* 0x000fe20000000000 */
[----:B------:R1:W-:Y:S01]  /*1bb0*/  LDGSTS.E [R245+0x2800], [R58.64], !P6 ;  /* 0x028000003af57fae */ /* 0x0003e2000f121844 */
[C---:B------:R-:W-:Y:S01]  /*1bc0*/  LOP3.LUT R95, R132.reuse, 0x40, RZ, 0xfc, !PT ;  /* 0x00000040845f7812 */ /* 0x040fe200078efcff */
[----:B------:R-:W-:Y:S01]  /*1bd0*/  IMAD.MOV R11, RZ, RZ, -R11 ;  /* 0x000000ffff0b7224 */ /* 0x000fe200078e0a0b */
[----:B------:R-:W-:Y:S01]  /*1be0*/  LOP3.LUT R96, R132, 0x48, RZ, 0xfc, !PT ;  /* 0x0000004884607812 */ /* 0x000fe200078efcff */
[----:B------:R-:W-:Y:S01]  /*1bf0*/  IMAD.MOV R13, RZ, RZ, -R13 ;  /* 0x000000ffff0d7224 */ /* 0x000fe200078e0a0d */
[----:B------:R1:W-:Y:S01]  /*1c00*/  LDGSTS.E [R245+0x2c00], [R60.64], !P6 ;  /* 0x02c000003cf57fae */ /* 0x0003e2000f121844 */
[----:B------:R-:W-:Y:S01]  /*1c10*/  LOP3.LUT P6, RZ, R18, 0x1, RZ, 0xc0, !PT ;  /* 0x0000000112ff7812 */ /* 0x000fe200078cc0ff */
[C---:B------:R-:W-:Y:S01]  /*1c20*/  IMAD R11, R0.reuse, R11, R62 ;  /* 0x0000000b000b7224 */ /* 0x040fe200078e023e */
[----:B------:R-:W-:Y:S01]  /*1c30*/  IABS R139, R95 ;  /* 0x0000005f008b7213 */ /* 0x000fe20000000000 */
[----:B------:R-:W-:Y:S01]  /*1c40*/  IMAD R13, R0, R13, R63 ;  /* 0x0000000d000d7224 */ /* 0x000fe200078e023f */
[----:B------:R-:W-:Y:S01]  /*1c50*/  IABS R140, R96 ;  /* 0x00000060008c7213 */ /* 0x000fe20000000000 */
[----:B------:R-:W-:Y:S01]  /*1c60*/  @!P0 IMAD.IADD R8, R8, 0x1, -R0 ;  /* 0x0000000108088824 */ /* 0x000fe200078e0a00 */
[----:B------:R-:W-:Y:S01]  /*1c70*/  LOP3.LUT R97, R132, 0x50, RZ, 0xfc, !PT ;  /* 0x0000005084617812 */ /* 0x000fe200078efcff */
[----:B------:R-:W-:Y:S01]  /*1c80*/  IMAD.WIDE R62, R64, 0x4, R208 ;  /* 0x00000004403e7825 */ /* 0x000fe200078e02d0 */
[----:B------:R-:W-:-:S02]  /*1c90*/  LOP3.LUT R98, R132, 0x60, RZ, 0xfc, !PT ;  /* 0x0000006084627812 */ /* 0x000fc400078efcff */
[----:B------:R-:W-:Y:S01]  /*1ca0*/  ISETP.GT.U32.AND P0, PT, R0, R8, PT ;  /* 0x000000080000720c */ /* 0x000fe20003f04070 */
[----:B------:R-:W-:Y:S01]  /*1cb0*/  IMAD.WIDE R64, R64, 0x4, R24 ;  /* 0x0000000440407825 */ /* 0x000fe200078e0218 */
[----:B------:R1:W-:Y:S01]  /*1cc0*/  LDGSTS.E [R245+0x4800], [R62.64], !P2 ;  /* 0x048000003ef57fae */ /* 0x0003e2000d121844 */
[----:B------:R-:W-:Y:S02]  /*1cd0*/  IABS R141, R97 ;  /* 0x00000061008d7213 */ /* 0x000fe40000000000 */
[----:B------:R-:W-:Y:S01]  /*1ce0*/  IMAD.WIDE R66, R68, 0x4, R208 ;  /* 0x0000000444427825 */ /* 0x000fe200078e02d0 */
[----:B------:R1:W-:Y:S01]  /*1cf0*/  LDGSTS.E [R245+0x4c00], [R64.64], !P2 ;  /* 0x04c0000040f57fae */ /* 0x0003e2000d121844 */
[----:B------:R-:W-:Y:S02]  /*1d00*/  ISETP.GT.U32.AND P2, PT, R0, R11, PT ;  /* 0x0000000b0000720c */ /* 0x000fe40003f44070 */
[----:B------:R-:W-:Y:S01]  /*1d10*/  IMAD.WIDE R68, R68, 0x4, R24 ;  /* 0x0000000444447825 */ /* 0x000fe200078e0218 */
[----:B------:R1:W-:Y:S01]  /*1d20*/  LDGSTS.E [R245+0x6800], [R66.64], !P4 ;  /* 0x0680000042f57fae */ /* 0x0003e2000e121844 */
[----:B------:R-:W-:-:S02]  /*1d30*/  IABS R143, R98 ;  /* 0x00000062008f7213 */ /* 0x000fc40000000000 */
[----:B------:R-:W-:Y:S01]  /*1d40*/  IMAD.WIDE R70, R72, 0x4, R208 ;  /* 0x0000000448467825 */ /* 0x000fe200078e02d0 */
[----:B------:R1:W-:Y:S01]  /*1d50*/  LDGSTS.E [R245+0x6c00], [R68.64], !P4 ;  /* 0x06c0000044f57fae */ /* 0x0003e2000e121844 */
[----:B------:R-:W-:Y:S02]  /*1d60*/  ISETP.GT.U32.AND P4, PT, R0, R13, PT ;  /* 0x0000000d0000720c */ /* 0x000fe40003f84070 */
[----:B------:R-:W-:Y:S01]  /*1d70*/  IMAD.WIDE R72, R72, 0x4, R24 ;  /* 0x0000000448487825 */ /* 0x000fe200078e0218 */
[----:B------:R1:W-:Y:S01]  /*1d80*/  LDGSTS.E [R245+0x8800], [R70.64], P6 ;  /* 0x0880000046f57fae */ /* 0x0003e2000b121844 */
[----:B------:R-:W-:Y:S02]  /*1d90*/  LOP3.LUT R100, R132, 0x70, RZ, 0xfc, !PT ;  /* 0x0000007084647812 */ /* 0x000fe400078efcff */
[----:B------:R-:W-:Y:S01]  /*1da0*/  IMAD.HI.U32 R18, R131, R76, RZ ;  /* 0x0000004c83127227 */ /* 0x000fe200078e00ff */
[----:B------:R1:W-:Y:S01]  /*1db0*/  LDGSTS.E [R245+0x8c00], [R72.64], P6 ;  /* 0x08c0000048f57fae */ /* 0x0003e2000b121844 */
[----:B------:R-:W-:-:S02]  /*1dc0*/  LOP3.LUT P6, RZ, R75, 0x1, RZ, 0xc0, !PT ;  /* 0x000000014bff7812 */ /* 0x000fc400078cc0ff */
[----:B------:R-:W-:Y:S01]  /*1dd0*/  IMAD.MOV R77, RZ, RZ, -R18 ;  /* 0x000000ffff4d7224 */ /* 0x000fe200078e0a12 */
[----:B------:R-:W-:Y:S01]  /*1de0*/  LOP3.LUT R102, R132, 0x78, RZ, 0xfc, !PT ;  /* 0x0000007884667812 */ /* 0x000fe200078efcff */
[----:B------:R-:W-:Y:S01]  /*1df0*/  @!P0 IMAD.IADD R8, R8, 0x1, -R0 ;  /* 0x0000000108088824 */ /* 0x000fe200078e0a00 */
[----:B------:R-:W-:Y:S01]  /*1e00*/  LOP3.LUT P0, RZ, R74, 0x1, RZ, 0xc0, !PT ;  /* 0x000000014aff7812 */ /* 0x000fe2000780c0ff */
[----:B------:R-:W-:Y:S01]  /*1e10*/  IMAD R18, R0, R77, R76 ;  /* 0x0000004d00127224 */ /* 0x000fe200078e024c */
[----:B------:R-:W-:Y:S01]  /*1e20*/  IABS R145, R100 ;  /* 0x0000006400917213 */ /* 0x000fe20000000000 */
[C---:B------:R-:W-:Y:S01]  /*1e30*/  IMAD.WIDE R74, R251.reuse, 0x4, R208 ;  /* 0x00000004fb4a7825 */ /* 0x040fe200078e02d0 */
[----:B------:R-:W-:Y:S02]  /*1e40*/  IABS R146, R102 ;  /* 0x0000006600927213 */ /* 0x000fe40000000000 */
[C---:B------:R-:W-:Y:S01]  /*1e50*/  LOP3.LUT R103, R132.reuse, 0x80, RZ, 0xfc, !PT ;  /* 0x0000008084677812 */ /* 0x040fe200078efcff */
[----:B------:R-:W-:Y:S01]  /*1e60*/  IMAD.WIDE R76, R251, 0x4, R24 ;  /* 0x00000004fb4c7825 */ /* 0x000fe200078e0218 */
[----:B------:R1:W-:Y:S01]  /*1e70*/  LDGSTS.E [R245+0xa800], [R74.64], P6 ;  /* 0x0a8000004af57fae */ /* 0x0003e2000b121844 */
[----:B------:R-:W-:-:S02]  /*1e80*/  LOP3.LUT R108, R132, 0x88, RZ, 0xfc, !PT ;  /* 0x00000088846c7812 */ /* 0x000fc400078efcff */
[--C-:B------:R-:W-:Y:S01]  /*1e90*/  @!P2 IMAD.IADD R11, R11, 0x1, -R0.reuse ;  /* 0x000000010b0ba824 */ /* 0x100fe200078e0a00 */
[----:B------:R1:W-:Y:S01]  /*1ea0*/  LDGSTS.E [R245+0xac00], [R76.64], P6 ;  /* 0x0ac000004cf57fae */ /* 0x0003e2000b121844 */
[----:B------:R-:W-:Y:S01]  /*1eb0*/  @!P4 IMAD.IADD R13, R13, 0x1, -R0 ;  /* 0x000000010d0dc824 */ /* 0x000fe200078e0a00 */
[----:B------:R-:W-:Y:S01]  /*1ec0*/  ISETP.GE.AND P2, PT, R132, RZ, PT ;  /* 0x000000ff8400720c */ /* 0x000fe20003f46270 */
[C---:B------:R-:W-:Y:S01]  /*1ed0*/  IMAD.WIDE R78, R239.reuse, 0x4, R208 ;  /* 0x00000004ef4e7825 */ /* 0x040fe200078e02d0 */
[C---:B------:R-:W-:Y:S02]  /*1ee0*/  ISETP.GT.U32.AND P6, PT, R0.reuse, R11, PT ;  /* 0x0000000b0000720c */ /* 0x040fe40003fc4070 */
[----:B------:R-:W-:Y:S01]  /*1ef0*/  ISETP.GT.U32.AND P4, PT, R0, R13, PT ;  /* 0x0000000d0000720c */ /* 0x000fe20003f84070 */
[----:B------:R-:W-:Y:S01]  /*1f00*/  IMAD.WIDE R80, R239, 0x4, R24 ;  /* 0x00000004ef507825 */ /* 0x000fe200078e0218 */
[----:B------:R1:W-:Y:S01]  /*1f10*/  LDGSTS.E [R245+0xc800], [R78.64], P0 ;  /* 0x0c8000004ef57fae */ /* 0x0003e20008121844 */
[----:B------:R-:W-:-:S02]  /*1f20*/  IABS R147, R103 ;  /* 0x0000006700937213 */ /* 0x000fc40000000000 */
[----:B------:R-:W-:Y:S01]  /*1f30*/  IMAD.HI.U32 R82, R131, R134, RZ ;  /* 0x0000008683527227 */ /* 0x000fe200078e00ff */
[----:B------:R1:W-:Y:S01]  /*1f40*/  LDGSTS.E [R245+0xcc00], [R80.64], P0 ;  /* 0x0cc0000050f57fae */ /* 0x0003e20008121844 */
[----:B------:R-:W-:Y:S02]  /*1f50*/  ISETP.GT.U32.AND P0, PT, R0, R18, PT ;  /* 0x000000120000720c */ /* 0x000fe40003f04070 */
[----:B------:R-:W-:Y:S01]  /*1f60*/  @!P2 IMAD.MOV R8, RZ, RZ, -R8 ;  /* 0x000000ffff08a224 */ /* 0x000fe200078e0a08 */
[----:B------:R-:W-:Y:S01]  /*1f70*/  LOP3.LUT P2, RZ, R83, 0x1, RZ, 0xc0, !PT ;  /* 0x0000000153ff7812 */ /* 0x000fe2000784c0ff */
[--C-:B------:R-:W-:Y:S01]  /*1f80*/  @!P6 IMAD.IADD R11, R11, 0x1, -R0.reuse ;  /* 0x000000010b0be824 */ /* 0x100fe200078e0a00 */
[----:B------:R-:W-:Y:S01]  /*1f90*/  ISETP.GE.AND P6, PT, R84, RZ, PT ;  /* 0x000000ff5400720c */ /* 0x000fe20003fc6270 */
[----:B------:R-:W-:Y:S01]  /*1fa0*/  @!P4 IMAD.IADD R13, R13, 0x1, -R0 ;  /* 0x000000010d0dc824 */ /* 0x000fe200078e0a00 */
[----:B------:R-:W-:Y:S01]  /*1fb0*/  ISETP.GE.AND P4, PT, R85, RZ, PT ;  /* 0x000000ff5500720c */ /* 0x000fe20003f86270 */
[----:B------:R-:W-:Y:S01]  /*1fc0*/  IMAD.MOV R83, RZ, RZ, -R82 ;  /* 0x000000ffff537224 */ /* 0x000fe200078e0a52 */
[----:B------:R-:W-:Y:S01]  /*1fd0*/  LOP3.LUT R112, R132, 0x90, RZ, 0xfc, !PT ;  /* 0x0000009084707812 */ /* 0x000fe200078efcff */
[----:B------:R-:W-:Y:S01]  /*1fe0*/  IMAD.HI.U32 R82, R131, R135, RZ ;  /* 0x0000008783527227 */ /* 0x000fe200078e00ff */
[----:B------:R-:W-:-:S02]  /*1ff0*/  IABS R148, R108 ;  /* 0x0000006c00947213 */ /* 0x000fc40000000000 */
[----:B------:R-:W-:Y:S01]  /*2000*/  IABS R149, R112 ;  /* 0x0000007000957213 */ /* 0x000fe20000000000 */
[----:B------:R-:W-:Y:S01]  /*2010*/  @!P0 IMAD.IADD R18, R18, 0x1, -R0 ;  /* 0x0000000112128824 */ /* 0x000fe200078e0a00 */
[----:B------:R-:W-:Y:S01]  /*2020*/  LOP3.LUT R113, R132, 0x98, RZ, 0xfc, !PT ;  /* 0x0000009884717812 */ /* 0x000fe200078efcff */
[----:B------:R-:W-:Y:S01]  /*2030*/  IMAD R134, R0, R83, R134 ;  /* 0x0000005300867224 */ /* 0x000fe200078e0286 */
[----:B------:R-:W-:Y:S01]  /*2040*/  LOP3.LUT R115, R132, 0xa0, RZ, 0xfc, !PT ;  /* 0x000000a084737812 */ /* 0x000fe200078efcff */
[----:B------:R-:W-:Y:S01]  /*2050*/  @!P6 IMAD.MOV R11, RZ, RZ, -R11 ;  /* 0x000000ffff0be224 */ /* 0x000fe200078e0a0b */
[C---:B------:R-:W-:Y:S01]  /*2060*/  ISETP.GT.U32.AND P0, PT, R0.reuse, R18, PT ;  /* 0x000000120000720c */ /* 0x040fe20003f04070 */
[----:B------:R-:W-:Y:S01]  /*2070*/  @!P4 IMAD.MOV R13, RZ, RZ, -R13 ;  /* 0x000000ffff0dc224 */ /* 0x000fe200078e0a0d */
[----:B------:R-:W-:Y:S01]  /*2080*/  ISETP.GT.U32.AND P6, PT, R0, R134, PT ;  /* 0x000000860000720c */ /* 0x000fe20003fc4070 */
[----:B------:R-:W-:Y:S01]  /*2090*/  IMAD.MOV R82, RZ, RZ, -R82 ;  /* 0x000000ffff527224 */ /* 0x000fe200078e0a52 */
[----:B------:R-:W-:Y:S01]  /*20a0*/  ISETP.GE.AND P4, PT, R86, RZ, PT ;  /* 0x000000ff5600720c */ /* 0x000fe20003f86270 */
[----:B------:R-:W-:Y:S01]  /*20b0*/  IMAD.HI.U32 R83, R131, R136, RZ ;  /* 0x0000008883537227 */ /* 0x000fe200078e00ff */
[----:B------:R-:W-:-:S02]  /*20c0*/  IABS R150, R113 ;  /* 0x0000007100967213 */ /* 0x000fc40000000000 */
[----:B------:R-:W-:Y:S01]  /*20d0*/  IABS R151, R115 ;  /* 0x0000007300977213 */ /* 0x000fe20000000000 */
[----:B------:R-:W-:Y:S01]  /*20e0*/  IMAD R135, R0, R82, R135 ;  /* 0x0000005200877224 */ /* 0x000fe200078e0287 */
[C---:B------:R-:W-:Y:S01]  /*20f0*/  LOP3.LUT R157, R132.reuse, 0xa8, RZ, 0xfc, !PT ;  /* 0x000000a8849d7812 */ /* 0x040fe200078efcff */
[----:B------:R-:W-:Y:S01]  /*2100*/  IMAD.HI.U32 R84, R131, R137, RZ ;  /* 0x0000008983547227 */ /* 0x000fe200078e00ff */
[----:B------:R-:W-:Y:S02]  /*2110*/  LOP3.LUT R159, R132, 0xb0, RZ, 0xfc, !PT ;  /* 0x000000b0849f7812 */ /* 0x000fe400078efcff */
[----:B------:R-:W-:Y:S01]  /*2120*/  IABS R153, R157 ;  /* 0x0000009d00997213 */ /* 0x000fe20000000000 */
[--C-:B------:R-:W-:Y:S01]  /*2130*/  @!P0 IMAD.IADD R18, R18, 0x1, -R0.reuse ;  /* 0x0000000112128824 */ /* 0x100fe200078e0a00 */
[----:B------:R-:W-:Y:S01]  /*2140*/  ISETP.GE.AND P0, PT, R87, RZ, PT ;  /* 0x000000ff5700720c */ /* 0x000fe20003f06270 */
[----:B------:R-:W-:Y:S01]  /*2150*/  @!P6 IMAD.IADD R134, R134, 0x1, -R0 ;  /* 0x000000018686e824 */ /* 0x000fe200078e0a00 */
[----:B------:R-:W-:Y:S01]  /*2160*/  IABS R152, R159 ;  /* 0x0000009f00987213 */ /* 0x000fe20000000000 */
[----:B------:R-:W-:Y:S01]  /*2170*/  @!P4 IMAD.MOV R18, RZ, RZ, -R18 ;  /* 0x000000ffff12c224 */ /* 0x000fe200078e0a12 */
[C---:B------:R-:W-:Y:S01]  /*2180*/  ISETP.GT.U32.AND P4, PT, R0.reuse, R135, PT ;  /* 0x000000870000720c */ /* 0x040fe20003f84070 */
[----:B------:R-:W-:Y:S01]  /*2190*/  IMAD.MOV R83, RZ, RZ, -R83 ;  /* 0x000000ffff537224 */ /* 0x000fe200078e0a53 */
[----:B------:R-:W-:Y:S01]  /*21a0*/  ISETP.GT.U32.AND P6, PT, R0, R134, PT ;  /* 0x000000860000720c */ /* 0x000fe20003fc4070 */
[----:B------:R-:W-:Y:S01]  /*21b0*/  IMAD.MOV R84, RZ, RZ, -R84 ;  /* 0x000000ffff547224 */ /* 0x000fe200078e0a54 */
[----:B------:R-:W-:Y:S01]  /*21c0*/  LOP3.LUT R158, R132, 0xb8, RZ, 0xfc, !PT ;  /* 0x000000b8849e7812 */ /* 0x000fe200078efcff */
[----:B------:R-:W-:Y:S01]  /*21d0*/  IMAD R136, R0, R83, R136 ;  /* 0x0000005300887224 */ /* 0x000fe200078e0288 */
[----:B------:R-:W-:Y:S01]  /*21e0*/  LOP3.LUT R160, R132, 0xc0, RZ, 0xfc, !PT ;  /* 0x000000c084a07812 */ /* 0x000fe200078efcff */
[----:B------:R-:W-:Y:S01]  /*21f0*/  IMAD R137, R0, R84, R137 ;  /* 0x0000005400897224 */ /* 0x000fe200078e0289 */
[----:B------:R-:W-:Y:S01]  /*2200*/  IABS R133, R158 ;  /* 0x0000009e00857213 */ /* 0x000fe20000000000 */
[----:B------:R-:W-:Y:S01]  /*2210*/  IMAD.WIDE R82, R235, 0x4, R208 ;  /* 0x00000004eb527825 */ /* 0x000fe200078e02d0 */
[----:B------:R-:W-:-:S02]  /*2220*/  IABS R156, R160 ;  /* 0x000000a0009c7213 */ /* 0x000fc40000000000 */
[----:B------:R-:W-:Y:S01]  /*2230*/  LOP3.LUT R161, R132, 0xc8, RZ, 0xfc, !PT ;  /* 0x000000c884a17812 */ /* 0x000fe200078efcff */
[--C-:B------:R-:W-:Y:S01]  /*2240*/  @!P4 IMAD.IADD R135, R135, 0x1, -R0.reuse ;  /* 0x000000018787c824 */ /* 0x100fe200078e0a00 */
[----:B------:R1:W-:Y:S01]  /*2250*/  LDGSTS.E [R245+0xe800], [R82.64], P2 ;  /* 0x0e80000052f57fae */ /* 0x0003e20009121844 */
[----:B------:R-:W-:Y:S01]  /*2260*/  @!P6 IMAD.IADD R134, R134, 0x1, -R0 ;  /* 0x000000018686e824 */ /* 0x000fe200078e0a00 */
[C---:B------:R-:W-:Y:S01]  /*2270*/  ISETP.GT.U32.AND P6, PT, R0.reuse, R136, PT ;  /* 0x000000880000720c */ /* 0x040fe20003fc4070 */
[----:B------:R-:W-:Y:S01]  /*2280*/  IMAD.WIDE R84, R235, 0x4, R24 ;  /* 0x00000004eb547825 */ /* 0x000fe200078e0218 */
[C---:B------:R-:W-:Y:S02]  /*2290*/  ISETP.GT.U32.AND P4, PT, R0.reuse, R135, PT ;  /* 0x000000870000720c */ /* 0x040fe40003f84070 */
[----:B------:R-:W-:Y:S01]  /*22a0*/  IABS R216, R161 ;  /* 0x000000a100d87213 */ /* 0x000fe20000000000 */
[----:B------:R-:W-:Y:S01]  /*22b0*/  IMAD.HI.U32 R90, R131, R139, RZ ;  /* 0x0000008b835a7227 */ /* 0x000fe200078e00ff */
[----:B------:R1:W-:Y:S01]  /*22c0*/  LDGSTS.E [R245+0xec00], [R84.64], P2 ;  /* 0x0ec0000054f57fae */ /* 0x0003e20009121844 */
[----:B------:R-:W-:-:S02]  /*22d0*/  ISETP.GT.U32.AND P2, PT, R0, R137, PT ;  /* 0x000000890000720c */ /* 0x000fc40003f44070 */
[----:B------:R-:W-:Y:S01]  /*22e0*/  IMAD.MOV R90, RZ, RZ, -R90 ;  /* 0x000000ffff5a7224 */ /* 0x000fe200078e0a5a */
[----:B------:R-:W-:Y:S01]  /*22f0*/  LOP3.LUT R21, R132, 0xd8, RZ, 0xfc, !PT ;  /* 0x000000d884157812 */ /* 0x000fe200078efcff */
[----:B------:R-:W-:Y:S01]  /*2300*/  IMAD.WIDE R86, R88, 0x4, R208 ;  /* 0x0000000458567825 */ /* 0x000fe200078e02d0 */
[----:B------:R-:W-:Y:S02]  /*2310*/  IADD3 R7, R22, R4, R7 ;  /* 0x0000000416077210 */ /* 0x000fe40007ffe007 */
[----:B------:R-:W-:Y:S01]  /*2320*/  IABS R218, R21 ;  /* 0x0000001500da7213 */ /* 0x000fe20000000000 */
[----:B------:R-:W-:Y:S01]  /*2330*/  IMAD R139, R0, R90, R139 ;  /* 0x0000005a008b7224 */ /* 0x000fe200078e028b */
[----:B------:R1:W-:Y:S01]  /*2340*/  LDGSTS.E [R244+0x1000], [R86.64], !P5 ;  /* 0x0100000056f47fae */ /* 0x0003e2000e921844 */
[----:B------:R-:W-:Y:S01]  /*2350*/  IMAD.HI.U32 R91, R131, R140, RZ ;  /* 0x0000008c835b7227 */ /* 0x000fe200078e00ff */
[----:B------:R-:W-:Y:S02]  /*2360*/  LOP3.LUT R22, R132, 0xe0, RZ, 0xfc, !PT ;  /* 0x000000e084167812 */ /* 0x000fe400078efcff */
[----:B------:R-:W-:Y:S01]  /*2370*/  LOP3.LUT R127, R127, 0x3, RZ, 0xc0, !PT ;  /* 0x000000037f7f7812 */ /* 0x000fe200078ec0ff */
[----:B------:R-:W-:Y:S01]  /*2380*/  IMAD.WIDE R88, R88, 0x4, R24 ;  /* 0x0000000458587825 */ /* 0x000fe200078e0218 */
[----:B------:R-:W-:-:S02]  /*2390*/  LOP3.LUT R15, R15, 0x3, RZ, 0xc0, !PT ;  /* 0x000000030f0f7812 */ /* 0x000fc400078ec0ff */
[----:B------:R-:W-:Y:S01]  /*23a0*/  IADD3 R126, R127, R125, R126 ;  /* 0x0000007d7f7e7210 */ /* 0x000fe20007ffe07e */
[--C-:B------:R-:W-:Y:S01]  /*23b0*/  @!P6 IMAD.IADD R136, R136, 0x1, -R0.reuse ;  /* 0x000000018888e824 */ /* 0x100fe200078e0a00 */
[----:B------:R1:W-:Y:S01]  /*23c0*/  LDGSTS.E [R244+0x1400], [R88.64], !P5 ;  /* 0x0140000058f47fae */ /* 0x0003e2000e921844 */
[--C-:B------:R-:W-:Y:S01]  /*23d0*/  @!P4 IMAD.IADD R135, R135, 0x1, -R0.reuse ;  /* 0x000000018787c824 */ /* 0x100fe200078e0a00 */
[C---:B------:R-:W-:Y:S01]  /*23e0*/  ISETP.GT.U32.AND P4, PT, R0.reuse, R139, PT ;  /* 0x0000008b0000720c */ /* 0x040fe20003f84070 */
[----:B------:R-:W-:Y:S01]  /*23f0*/  IMAD.MOV R91, RZ, RZ, -R91 ;  /* 0x000000ffff5b7224 */ /* 0x000fe200078e0a5b */
[----:B------:R-:W-:Y:S01]  /*2400*/  ISETP.GT.U32.AND P5, PT, R0, R136, PT ;  /* 0x000000880000720c */ /* 0x000fe20003fa4070 */
[----:B------:R-:W-:Y:S01]  /*2410*/  @!P2 IMAD.IADD R137, R137, 0x1, -R0 ;  /* 0x000000018989a824 */ /* 0x000fe200078e0a00 */
[----:B------:R-:W-:Y:S01]  /*2420*/  ISETP.GE.AND P6, PT, R92, RZ, PT ;  /* 0x000000ff5c00720c */ /* 0x000fe20003fc6270 */
[----:B------:R-:W-:Y:S01]  /*2430*/  IMAD R140, R0, R91, R140 ;  /* 0x0000005b008c7224 */ /* 0x000fe200078e028c */
[----:B------:R-:W-:Y:S01]  /*2440*/  IADD3 R92, R6, -0x7, RZ ;  /* 0xfffffff9065c7810 */ /* 0x000fe20007ffe0ff */
[----:B------:R-:W-:Y:S01]  /*2450*/  @!P0 IMAD.MOV R134, RZ, RZ, -R134 ;  /* 0x000000ffff868224 */ /* 0x000fe200078e0a86 */
[C---:B------:R-:W-:Y:S01]  /*2460*/  ISETP.GT.U32.AND P2, PT, R0.reuse, R137, PT ;  /* 0x000000890000720c */ /* 0x040fe20003f44070 */
[----:B------:R-:W-:Y:S01]  /*2470*/  IMAD.HI.U32 R90, R131, R141, RZ ;  /* 0x0000008d835a7227 */ /* 0x000fe200078e00ff */
[----:B------:R-:W-:-:S02]  /*2480*/  ISETP.GT.U32.AND P0, PT, R0, R140, PT ;  /* 0x0000008c0000720c */ /* 0x000fc40003f04070 */
[C---:B------:R-:W-:Y:S01]  /*2490*/  LOP3.LUT R127, R132.reuse, 0xe8, RZ, 0xfc, !PT ;  /* 0x000000e8847f7812 */ /* 0x040fe200078efcff */
[----:B------:R-:W-:Y:S01]  /*24a0*/  @!P4 IMAD.IADD R139, R139, 0x1, -R0 ;  /* 0x000000018b8bc824 */ /* 0x000fe200078e0a00 */
[----:B------:R-:W-:Y:S01]  /*24b0*/  IADD3 R15, R15, R16, R17 ;  /* 0x000000100f0f7210 */ /* 0x000fe20007ffe011 */
[----:B------:R-:W-:Y:S01]  /*24c0*/  IMAD.MOV R90, RZ, RZ, -R90 ;  /* 0x000000ffff5a7224 */ /* 0x000fe200078e0a5a */
[----:B------:R-:W-:Y:S01]  /*24d0*/  LOP3.LUT R16, R132, 0xf0, RZ, 0xfc, !PT ;  /* 0x000000f084107812 */ /* 0x000fe200078efcff */
[--C-:B------:R-:W-:Y:S01]  /*24e0*/  @!P5 IMAD.IADD R136, R136, 0x1, -R0.reuse ;  /* 0x000000018888d824 */ /* 0x100fe200078e0a00 */
[----:B------:R-:W-:Y:S01]  /*24f0*/  ISETP.GE.AND P5, PT, R94, RZ, PT ;  /* 0x000000ff5e00720c */ /* 0x000fe20003fa6270 */
[----:B------:R-:W-:Y:S01]  /*2500*/  @!P6 IMAD.MOV R135, RZ, RZ, -R135 ;  /* 0x000000ffff87e224 */ /* 0x000fe200078e0a87 */
[----:B------:R-:W-:Y:S01]  /*2510*/  ISETP.GE.AND P6, PT, R93, RZ, PT ;  /* 0x000000ff5d00720c */ /* 0x000fe20003fc6270 */
[C---:B------:R-:W-:Y:S01]  /*2520*/  IMAD R141, R0.reuse, R90, R141 ;  /* 0x0000005a008d7224 */ /* 0x040fe200078e028d */
[----:B------:R-:W-:Y:S01]  /*2530*/  ISETP.GT.U32.AND P4, PT, R0, R139, PT ;  /* 0x0000008b0000720c */ /* 0x000fe20003f84070 */
[--C-:B------:R-:W-:Y:S01]  /*2540*/  @!P2 IMAD.IADD R137, R137, 0x1, -R0.reuse ;  /* 0x000000018989a824 */ /* 0x100fe200078e0a00 */
[----:B------:R-:W-:Y:S01]  /*2550*/  LOP3.LUT R93, R132, 0x58, RZ, 0xfc, !PT ;  /* 0x00000058845d7812 */ /* 0x000fe200078efcff */
[----:B------:R-:W-:Y:S01]  /*2560*/  @!P0 IMAD.IADD R140, R140, 0x1, -R0 ;  /* 0x000000018c8c8824 */ /* 0x000fe200078e0a00 */
[----:B------:R-:W-:Y:S01]  /*2570*/  ISETP.GT.U32.AND P2, PT, R0, R141, PT ;  /* 0x0000008d0000720c */ /* 0x000fe20003f44070 */
[----:B------:R-:W-:Y:S01]  /*2580*/  IMAD.HI.U32 R94, R131, R145, RZ ;  /* 0x00000091835e7227 */ /* 0x000fe200078e00ff */
[----:B------:R-:W-:-:S02]  /*2590*/  IADD3 R90, R6, -0xb, RZ ;  /* 0xfffffff5065a7810 */ /* 0x000fc40007ffe0ff */
[----:B------:R-:W-:Y:S01]  /*25a0*/  IABS R142, R93 ;  /* 0x0000005d008e7213 */ /* 0x000fe20000000000 */
[----:B------:R-:W-:Y:S01]  /*25b0*/  @!P5 IMAD.MOV R137, RZ, RZ, -R137 ;  /* 0x000000ffff89d224 */ /* 0x000fe200078e0a89 */
[----:B------:R-:W-:Y:S01]  /*25c0*/  ISETP.GT.U32.AND P0, PT, R0, R140, PT ;  /* 0x0000008c0000720c */ /* 0x000fe20003f04070 */
[----:B------:R-:W-:Y:S01]  /*25d0*/  @!P6 IMAD.MOV R136, RZ, RZ, -R136 ;  /* 0x000000ffff88e224 */ /* 0x000fe200078e0a88 */
[----:B------:R-:W-:Y:S01]  /*25e0*/  ISETP.GE.AND P5, PT, R95, RZ, PT ;  /* 0x000000ff5f00720c */ /* 0x000fe20003fa6270 */
[--C-:B------:R-:W-:Y:S01]  /*25f0*/  @!P4 IMAD.IADD R139, R139, 0x1, -R0.reuse ;  /* 0x000000018b8bc824 */ /* 0x100fe200078e0a00 */
[----:B------:R-:W-:Y:S01]  /*2600*/  ISETP.GE.U32.AND P6, PT, R90, 0x7fffffd6, PT ;  /* 0x7fffffd65a00780c */ /* 0x000fe20003fc6070 */
[----:B------:R-:W-:Y:S01]  /*2610*/  IMAD.HI.U32 R90, R131, R142, RZ ;  /* 0x0000008e835a7227 */ /* 0x000fe200078e00ff */
[----:B------:R-:W-:Y:S02]  /*2620*/  ISETP.GE.AND P4, PT, R96, RZ, PT ;  /* 0x000000ff6000720c */ /* 0x000fe40003f86270 */
[----:B------:R-:W-:Y:S01]  /*2630*/  LOP3.LUT R17, R132, 0xf8, RZ, 0xfc, !PT ;  /* 0x000000f884117812 */ /* 0x000fe200078efcff */
[----:B------:R-:W-:Y:S01]  /*2640*/  @!P2 IMAD.IADD R141, R141, 0x1, -R0 ;  /* 0x000000018d8da824 */ /* 0x000fe200078e0a00 */
[----:B------:R-:W-:Y:S01]  /*2650*/  LOP3.LUT R128, R128, 0x3, RZ, 0xc0, !PT ;  /* 0x0000000380807812 */ /* 0x000fe200078ec0ff */
[----:B------:R-:W-:-:S02]  /*2660*/  IMAD.MOV R91, RZ, RZ, -R90 ;  /* 0x000000ffff5b7224 */ /* 0x000fc400078e0a5a */
[----:B------:R-:W-:Y:S01]  /*2670*/  @!P0 IMAD.IADD R140, R140, 0x1, -R0 ;  /* 0x000000018c8c8824 */ /* 0x000fe200078e0a00 */
[C---:B------:R-:W-:Y:S01]  /*2680*/  ISETP.GT.U32.AND P2, PT, R0.reuse, R141, PT ;  /* 0x0000008d0000720c */ /* 0x040fe20003f44070 */
[----:B------:R-:W-:Y:S01]  /*2690*/  IMAD R142, R0, R91, R142 ;  /* 0x0000005b008e7224 */ /* 0x000fe200078e028e */
[----:B------:R-:W-:Y:S01]  /*26a0*/  ISETP.GE.U32.AND P0, PT, R92, 0x7fffffda, PT ;  /* 0x7fffffda5c00780c */ /* 0x000fe20003f06070 */
[----:B------:R-:W-:Y:S01]  /*26b0*/  @!P5 IMAD.MOV R139, RZ, RZ, -R139 ;  /* 0x000000ffff8bd224 */ /* 0x000fe200078e0a8b */
[----:B------:R-:W-:Y:S01]  /*26c0*/  ISETP.GE.AND P5, PT, R97, RZ, PT ;  /* 0x000000ff6100720c */ /* 0x000fe20003fa6270 */
[----:B------:R-:W-:Y:S01]  /*26d0*/  @!P4 IMAD.MOV R140, RZ, RZ, -R140 ;  /* 0x000000ffff8cc224 */ /* 0x000fe200078e0a8c */
[----:B------:R-:W-:Y:S01]  /*26e0*/  ISETP.GT.U32.AND P4, PT, R0, R142, PT ;  /* 0x0000008e0000720c */ /* 0x000fe20003f84070 */
[----:B------:R-:W-:Y:S01]  /*26f0*/  IMAD.HI.U32 R90, R131, R143, RZ ;  /* 0x0000008f835a7227 */ /* 0x000fe200078e00ff */
[----:B------:R-:W-:Y:S02]  /*2700*/  LOP3.LUT R97, R132, 0x68, RZ, 0xfc, !PT ;  /* 0x0000006884617812 */ /* 0x000fe400078efcff */
[----:B------:R-:W-:Y:S01]  /*2710*/  IADD3 R23, R128, R138, R23 ;  /* 0x0000008a80177210 */ /* 0x000fe20007ffe017 */
[----:B------:R-:W-:Y:S01]  /*2720*/  IMAD.MOV R90, RZ, RZ, -R90 ;  /* 0x000000ffff5a7224 */ /* 0x000fe200078e0a5a */
[----:B------:R-:W-:Y:S01]  /*2730*/  IABS R144, R97 ;  /* 0x0000006100907213 */ /* 0x000fe20000000000 */
[----:B------:R-:W-:Y:S01]  /*2740*/  @!P2 IMAD.IADD R141, R141, 0x1, -R0 ;  /* 0x000000018d8da824 */ /* 0x000fe200078e0a00 */
[----:B------:R-:W-:Y:S01]  /*2750*/  ISETP.GE.AND P2, PT, R93, RZ, PT ;  /* 0x000000ff5d00720c */ /* 0x000fe20003f46270 */
[----:B------:R-:W-:Y:S01]  /*2760*/  IMAD R143, R0, R90, R143 ;  /* 0x0000005a008f7224 */ /* 0x000fe200078e028f */
[----:B------:R-:W-:Y:S01]  /*2770*/  SHF.R.U32.HI R138, RZ, 0xc, R197 ;  /* 0x0000000cff8a7819 */ /* 0x000fe200000116c5 */
[----:B------:R-:W-:-:S02]  /*2780*/  @!P5 IMAD.MOV R141, RZ, RZ, -R141 ;  /* 0x000000ffff8dd224 */ /* 0x000fc400078e0a8d */
[----:B------:R-:W-:Y:S01]  /*2790*/  @!P4 IMAD.IADD R142, R142, 0x1, -R0 ;  /* 0x000000018e8ec824 */ /* 0x000fe200078e0a00 */
[----:B------:R-:W-:Y:S01]  /*27a0*/  ISETP.GT.U32.AND P5, PT, R0, R143, PT ;  /* 0x0000008f0000720c */ /* 0x000fe20003fa4070 */
[----:B------:R-:W-:-:S03]  /*27b0*/  IMAD.HI.U32 R90, R131, R144, RZ ;  /* 0x00000090835a7227 */ /* 0x000fc600078e00ff */
[----:B------:R-:W-:Y:S01]  /*27c0*/  ISETP.GT.U32.AND P4, PT, R0, R142, PT ;  /* 0x0000008e0000720c */ /* 0x000fe20003f84070 */
[----:B------:R-:W-:Y:S02]  /*27d0*/  IMAD.MOV R91, RZ, RZ, -R90 ;  /* 0x000000ffff5b7224 */ /* 0x000fe400078e0a5a */
[----:B------:R-:W-:-:S04]  /*27e0*/  IMAD.WIDE R92, R99, 0x4, R24 ;  /* 0x00000004635c7825 */ /* 0x000fc800078e0218 */
[----:B------:R-:W-:Y:S02]  /*27f0*/  IMAD R144, R0, R91, R144 ;  /* 0x0000005b00907224 */ /* 0x000fe400078e0290 */
[----:B------:R-:W-:Y:S02]  /*2800*/  @!P5 IMAD.IADD R143, R143, 0x1, -R0 ;  /* 0x000000018f8fd824 */ /* 0x000fe400078e0a00 */
[----:B------:R-:W-:-:S03]  /*2810*/  IMAD.WIDE R90, R99, 0x4, R208 ;  /* 0x00000004635a7825 */ /* 0x000fc600078e02d0 */
[----:B------:R-:W-:Y:S01]  /*2820*/  ISETP.GT.U32.AND P5, PT, R0, R143, PT ;  /* 0x0000008f0000720c */ /* 0x000fe20003fa4070 */
[----:B------:R-:W-:Y:S01]  /*2830*/  @!P4 IMAD.IADD R142, R142, 0x1, -R0 ;  /* 0x000000018e8ec824 */ /* 0x000fe200078e0a00 */
[----:B------:R-:W-:Y:S01]  /*2840*/  ISETP.GT.U32.AND P4, PT, R0, R144, PT ;  /* 0x000000900000720c */ /* 0x000fe20003f84070 */
[----:B------:R1:W-:Y:S01]  /*2850*/  LDGSTS.E [R244+0x3000], [R90.64], !P0 ;  /* 0x030000005af47fae */ /* 0x0003e2000c121844 */
[----:B------:R-:W-:-:S03]  /*2860*/  IMAD.HI.U32 R95, R131, R146, RZ ;  /* 0x00000092835f7227 */ /* 0x000fc600078e00ff */
[----:B------:R1:W-:Y:S01]  /*2870*/  LDGSTS.E [R244+0x3400], [R92.64], !P0 ;  /* 0x034000005cf47fae */ /* 0x0003e2000c121844 */
[----:B------:R-:W-:Y:S01]  /*2880*/  ISETP.GE.AND P0, PT, R98, RZ, PT ;  /* 0x000000ff6200720c */ /* 0x000fe20003f06270 */
[----:B------:R-:W-:Y:S01]  /*2890*/  IMAD.MOV R96, RZ, RZ, -R94 ;  /* 0x000000ffff607224 */ /* 0x000fe200078e0a5e */
[----:B------:R-:W-:Y:S01]  /*28a0*/  IADD3 R98, R6, -0xf, RZ ;  /* 0xfffffff106627810 */ /* 0x000fe20007ffe0ff */
[----:B------:R-:W-:Y:S02]  /*28b0*/  IMAD.MOV R95, RZ, RZ, -R95 ;  /* 0x000000ffff5f7224 */ /* 0x000fe400078e0a5f */
[C---:B------:R-:W-:Y:S02]  /*28c0*/  IMAD R145, R0.reuse, R96, R145 ;  /* 0x0000006000917224 */ /* 0x040fe400078e0291 */
[C---:B------:R-:W-:Y:S02]  /*28d0*/  IMAD R146, R0.reuse, R95, R146 ;  /* 0x0000005f00927224 */ /* 0x040fe400078e0292 */
[--C-:B------:R-:W-:Y:S01]  /*28e0*/  @!P5 IMAD.IADD R143, R143, 0x1, -R0.reuse ;  /* 0x000000018f8fd824 */ /* 0x100fe200078e0a00 */
[----:B------:R-:W-:Y:S01]  /*28f0*/  ISETP.GT.U32.AND P5, PT, R0, R145, PT ;  /* 0x000000910000720c */ /* 0x000fe20003fa4070 */
[----:B------:R-:W-:-:S02]  /*2900*/  @!P4 IMAD.IADD R144, R144, 0x1, -R0 ;  /* 0x000000019090c824 */ /* 0x000fc400078e0a00 */
[----:B------:R-:W-:Y:S01]  /*2910*/  @!P0 IMAD.MOV R143, RZ, RZ, -R143 ;  /* 0x000000ffff8f8224 */ /* 0x000fe200078e0a8f */
[C---:B------:R-:W-:Y:S01]  /*2920*/  ISETP.GT.U32.AND P0, PT, R0.reuse, R146, PT ;  /* 0x000000920000720c */ /* 0x040fe20003f04070 */
[----:B------:R-:W-:Y:S01]  /*2930*/  IMAD.HI.U32 R94, R131, R147, RZ ;  /* 0x00000093835e7227 */ /* 0x000fe200078e00ff */
[----:B------:R-:W-:-:S03]  /*2940*/  ISETP.GT.U32.AND P4, PT, R0, R144, PT ;  /* 0x000000900000720c */ /* 0x000fc60003f84070 */
[----:B------:R-:W-:Y:S02]  /*2950*/  IMAD.MOV R94, RZ, RZ, -R94 ;  /* 0x000000ffff5e7224 */ /* 0x000fe400078e0a5e */
[----:B------:R-:W-:Y:S01]  /*2960*/  @!P2 IMAD.MOV R142, RZ, RZ, -R142 ;  /* 0x000000ffff8ea224 */ /* 0x000fe200078e0a8e */
[----:B------:R-:W-:Y:S01]  /*2970*/  ISETP.GE.AND P2, PT, R97, RZ, PT ;  /* 0x000000ff6100720c */ /* 0x000fe20003f46270 */
[----:B------:R-:W-:Y:S02]  /*2980*/  IMAD R99, R228, 0xa, RZ ;  /* 0x0000000ae4637824 */ /* 0x000fe400078e02ff */
[----:B------:R-:W-:Y:S02]  /*2990*/  IMAD R147, R0, R94, R147 ;  /* 0x0000005e00937224 */ /* 0x000fe400078e0293 */
[----:B------:R-:W-:Y:S02]  /*29a0*/  @!P5 IMAD.IADD R145, R145, 0x1, -R0 ;  /* 0x000000019191d824 */ /* 0x000fe400078e0a00 */
[----:B------:R-:W-:-:S03]  /*29b0*/  IMAD.WIDE R94, R99, 0x4, R208 ;  /* 0x00000004635e7825 */ /* 0x000fc600078e02d0 */
[----:B------:R-:W-:Y:S01]  /*29c0*/  ISETP.GT.U32.AND P5, PT, R0, R145, PT ;  /* 0x000000910000720c */ /* 0x000fe20003fa4070 */
[----:B------:R-:W-:Y:S01]  /*29d0*/  IMAD.WIDE R96, R99, 0x4, R24 ;  /* 0x0000000463607825 */ /* 0x000fe200078e0218 */
[----:B------:R1:W-:Y:S03]  /*29e0*/  LDGSTS.E [R244+0x5000], [R94.64], !P6 ;  /* 0x050000005ef47fae */ /* 0x0003e6000f121844 */
[--C-:B------:R-:W-:Y:S01]  /*29f0*/  @!P0 IMAD.IADD R146, R146, 0x1, -R0.reuse ;  /* 0x0000000192928824 */ /* 0x100fe200078e0a00 */
[----:B------:R1:W-:Y:S01]  /*2a00*/  LDGSTS.E [R244+0x5400], [R96.64], !P6 ;  /* 0x0540000060f47fae */ /* 0x0003e2000f121844 */
[----:B------:R-:W-:Y:S01]  /*2a10*/  @!P4 IMAD.IADD R144, R144, 0x1, -R0 ;  /* 0x000000019090c824 */ /* 0x000fe200078e0a00 */
[----:B------:R-:W-:Y:S01]  /*2a20*/  ISETP.GT.U32.AND P4, PT, R0, R147, PT ;  /* 0x000000930000720c */ /* 0x000fe20003f84070 */
[----:B------:R-:W-:Y:S01]  /*2a30*/  IMAD.HI.U32 R99, R131, R149, RZ ;  /* 0x0000009583637227 */ /* 0x000fe200078e00ff */
[----:B------:R-:W-:-:S02]  /*2a40*/  ISETP.GE.U32.AND P6, PT, R98, 0x7fffffd2, PT ;  /* 0x7fffffd26200780c */ /* 0x000fc40003fc6070 */
[----:B------:R-:W-:Y:S01]  /*2a50*/  ISETP.GT.U32.AND P0, PT, R0, R146, PT ;  /* 0x000000920000720c */ /* 0x000fe20003f04070 */
[----:B------:R-:W-:-:S04]  /*2a60*/  IMAD.HI.U32 R98, R131, R148, RZ ;  /* 0x0000009483627227 */ /* 0x000fc800078e00ff */
[----:B------:R-:W-:Y:S01]  /*2a70*/  @!P2 IMAD.MOV R144, RZ, RZ, -R144 ;  /* 0x000000ffff90a224 */ /* 0x000fe200078e0a90 */
[----:B------:R-:W-:Y:S01]  /*2a80*/  ISETP.GE.AND P2, PT, R100, RZ, PT ;  /* 0x000000ff6400720c */ /* 0x000fe20003f46270 */
[----:B------:R-:W-:Y:S01]  /*2a90*/  IMAD.MOV R101, RZ, RZ, -R98 ;  /* 0x000000ffff657224 */ /* 0x000fe200078e0a62 */
[----:B------:R-:W-:Y:S01]  /*2aa0*/  SHF.R.U32.HI R98, RZ, 0x1, R197 ;  /* 0x00000001ff627819 */ /* 0x000fe200000116c5 */
[----:B------:R-:W-:Y:S02]  /*2ab0*/  IMAD.MOV R99, RZ, RZ, -R99 ;  /* 0x000000ffff637224 */ /* 0x000fe400078e0a63 */
[----:B------:R-:W-:Y:S02]  /*2ac0*/  IMAD R148, R0, R101, R148 ;  /* 0x0000006500947224 */ /* 0x000fe400078e0294 */
[--C-:B------:R-:W-:Y:S02]  /*2ad0*/  @!P4 IMAD.IADD R147, R147, 0x1, -R0.reuse ;  /* 0x000000019393c824 */ /* 0x100fe400078e0a00 */
[--C-:B------:R-:W-:Y:S01]  /*2ae0*/  @!P5 IMAD.IADD R145, R145, 0x1, -R0.reuse ;  /* 0x000000019191d824 */ /* 0x100fe200078e0a00 */
[----:B------:R-:W-:Y:S01]  /*2af0*/  ISETP.GE.AND P5, PT, R102, RZ, PT ;  /* 0x000000ff6600720c */ /* 0x000fe20003fa6270 */
[C---:B------:R-:W-:Y:S01]  /*2b00*/  IMAD R149, R0.reuse, R99, R149 ;  /* 0x0000006300957224 */ /* 0x040fe200078e0295 */
[----:B------:R-:W-:Y:S01]  /*2b10*/  ISETP.GT.U32.AND P4, PT, R0, R147, PT ;  /* 0x000000930000720c */ /* 0x000fe20003f84070 */
[----:B------:R-:W-:Y:S01]  /*2b20*/  @!P0 IMAD.IADD R146, R146, 0x1, -R0 ;  /* 0x0000000192928824 */ /* 0x000fe200078e0a00 */
[C---:B------:R-:W-:Y:S01]  /*2b30*/  ISETP.GT.U32.AND P0, PT, R0.reuse, R148, PT ;  /* 0x000000940000720c */ /* 0x040fe20003f04070 */
[----:B------:R-:W-:Y:S01]  /*2b40*/  @!P2 IMAD.MOV R145, RZ, RZ, -R145 ;  /* 0x000000ffff91a224 */ /* 0x000fe200078e0a91 */
[----:B------:R-:W-:Y:S01]  /*2b50*/  ISETP.GT.U32.AND P2, PT, R0, R149, PT ;  /* 0x000000950000720c */ /* 0x000fe20003f44070 */
[----:B------:R-:W-:Y:S01]  /*2b60*/  IMAD.WIDE R100, R105, 0x4, R24 ;  /* 0x0000000469647825 */ /* 0x000fe200078e0218 */
[----:B------:R-:W-:-:S03]  /*2b70*/  SHF.R.U32.HI R99, RZ, 0xd, R197 ;  /* 0x0000000dff637819 */ /* 0x000fc600000116c5 */
[----:B------:R-:W-:-:S04]  /*2b80*/  IMAD.HI.U32 R110, R131, R151, RZ ;  /* 0x00000097836e7227 */ /* 0x000fc800078e00ff */
[----:B------:R-:W-:Y:S01]  /*2b90*/  @!P5 IMAD.MOV R146, RZ, RZ, -R146 ;  /* 0x000000ffff92d224 */ /* 0x000fe200078e0a92 */
[----:B------:R-:W-:Y:S01]  /*2ba0*/  LOP3.LUT P5, RZ, R98, 0x1, RZ, 0xc0, !PT ;  /* 0x0000000162ff7812 */ /* 0x000fe200078ac0ff */
[----:B------:R-:W-:-:S04]  /*2bb0*/  IMAD.HI.U32 R98, R131, R150, RZ ;  /* 0x0000009683627227 */ /* 0x000fc800078e00ff */
[--C-:B------:R-:W-:Y:S01]  /*2bc0*/  @!P0 IMAD.IADD R148, R148, 0x1, -R0.reuse ;  /* 0x0000000194948824 */ /* 0x100fe200078e0a00 */
[----:B------:R-:W-:Y:S01]  /*2bd0*/  ISETP.GE.AND P0, PT, R103, RZ, PT ;  /* 0x000000ff6700720c */ /* 0x000fe20003f06270 */
[----:B------:R-:W-:Y:S01]  /*2be0*/  @!P4 IMAD.IADD R147, R147, 0x1, -R0 ;  /* 0x000000019393c824 */ /* 0x000fe200078e0a00 */
[----:B------:R-:W-:Y:S01]  /*2bf0*/  LOP3.LUT P4, RZ, R99, 0x1, RZ, 0xc0, !PT ;  /* 0x0000000163ff7812 */ /* 0x000fe2000788c0ff */
[----:B------:R-:W-:Y:S02]  /*2c00*/  IMAD.MOV R107, RZ, RZ, -R98 ;  /* 0x000000ffff6b7224 */ /* 0x000fe400078e0a62 */
[----:B------:R-:W-:Y:S01]  /*2c10*/  @!P2 IMAD.IADD R149, R149, 0x1, -R0 ;  /* 0x000000019595a824 */ /* 0x000fe200078e0a00 */
[----:B------:R-:W-:Y:S01]  /*2c20*/  ISETP.GT.U32.AND P2, PT, R0, R148, PT ;  /* 0x000000940000720c */ /* 0x000fe20003f44070 */
[----:B------:R-:W-:-:S04]  /*2c30*/  IMAD.WIDE R98, R105, 0x4, R208 ;  /* 0x0000000469627825 */ /* 0x000fc800078e02d0 */
[C---:B------:R-:W-:Y:S01]  /*2c40*/  IMAD.WIDE R102, R104.reuse, 0x4, R208 ;  /* 0x0000000468667825 */ /* 0x040fe200078e02d0 */
[----:B------:R1:W-:Y:S03]  /*2c50*/  LDGSTS.E [R244+0x7000], [R98.64], !P6 ;  /* 0x0700000062f47fae */ /* 0x0003e6000f121844 */
[----:B------:R-:W-:Y:S01]  /*2c60*/  IMAD.WIDE R104, R104, 0x4, R24 ;  /* 0x0000000468687825 */ /* 0x000fe200078e0218 */
[----:B------:R1:W-:Y:S01]  /*2c70*/  LDGSTS.E [R244+0x7400], [R100.64], !P6 ;  /* 0x0740000064f47fae */ /* 0x0003e2000f121844 */
[C---:B------:R-:W-:Y:S02]  /*2c80*/  ISETP.GT.U32.AND P6, PT, R0.reuse, R149, PT ;  /* 0x000000950000720c */ /* 0x040fe40003fc4070 */
[----:B------:R-:W-:Y:S01]  /*2c90*/  IMAD R150, R0, R107, R150 ;  /* 0x0000006b00967224 */ /* 0x000fe200078e0296 */
[----:B------:R1:W-:Y:S01]  /*2ca0*/  LDGSTS.E [R244+0x9000], [R102.64], P4 ;  /* 0x0900000066f47fae */ /* 0x0003e2000a121844 */
[----:B------:R-:W-:-:S02]  /*2cb0*/  @!P2 IMAD.IADD R148, R148, 0x1, -R0 ;  /* 0x000000019494a824 */ /* 0x000fc400078e0a00 */
[----:B------:R-:W-:Y:S01]  /*2cc0*/  @!P0 IMAD.MOV R147, RZ, RZ, -R147 ;  /* 0x000000ffff938224 */ /* 0x000fe200078e0a93 */
[----:B------:R1:W-:Y:S01]  /*2cd0*/  LDGSTS.E [R244+0x9400], [R104.64], P4 ;  /* 0x0940000068f47fae */ /* 0x0003e2000a121844 */
[----:B------:R-:W-:Y:S01]  /*2ce0*/  LOP3.LUT P4, RZ, R106, 0x1, RZ, 0xc0, !PT ;  /* 0x000000016aff7812 */ /* 0x000fe2000788c0ff */
[----:B------:R-:W-:Y:S01]  /*2cf0*/  IMAD.MOV R110, RZ, RZ, -R110 ;  /* 0x000000ffff6e7224 */ /* 0x000fe200078e0a6e */
[----:B------:R-:W-:Y:S01]  /*2d00*/  SHF.R.U32.HI R106, RZ, 0x9, R197 ;  /* 0x00000009ff6a7819 */ /* 0x000fe200000116c5 */
[----:B------:R-:W-:Y:S01]  /*2d10*/  IMAD.HI.U32 R111, R131, R153, RZ ;  /* 0x00000099836f7227 */ /* 0x000fe200078e00ff */
[----:B------:R-:W-:Y:S02]  /*2d20*/  ISETP.GT.U32.AND P2, PT, R0, R150, PT ;  /* 0x000000960000720c */ /* 0x000fe40003f44070 */
[----:B------:R-:W-:Y:S01]  /*2d30*/  LOP3.LUT P0, RZ, R106, 0x1, RZ, 0xc0, !PT ;  /* 0x000000016aff7812 */ /* 0x000fe2000780c0ff */
[----:B------:R-:W-:Y:S01]  /*2d40*/  @!P6 IMAD.IADD R149, R149, 0x1, -R0 ;  /* 0x000000019595e824 */ /* 0x000fe200078e0a00 */
[----:B------:R-:W-:Y:S01]  /*2d50*/  ISETP.GE.AND P6, PT, R108, RZ, PT ;  /* 0x000000ff6c00720c */ /* 0x000fe20003fc6270 */
[----:B------:R-:W-:-:S04]  /*2d60*/  IMAD.WIDE R106, R250, 0x4, R208 ;  /* 0x00000004fa6a7825 */ /* 0x000fc800078e02d0 */
[----:B------:R-:W-:-:S04]  /*2d70*/  IMAD.WIDE R108, R250, 0x4, R24 ;  /* 0x00000004fa6c7825 */ /* 0x000fc800078e0218 */
[----:B------:R-:W-:Y:S01]  /*2d80*/  @!P2 IMAD.IADD R150, R150, 0x1, -R0 ;  /* 0x000000019696a824 */ /* 0x000fe200078e0a00 */
[----:B------:R-:W-:Y:S01]  /*2d90*/  ISETP.GE.AND P2, PT, R112, RZ, PT ;  /* 0x000000ff7000720c */ /* 0x000fe20003f46270 */
[----:B------:R1:W-:Y:S01]  /*2da0*/  LDGSTS.E [R244+0xb000], [R106.64], P0 ;  /* 0x0b0000006af47fae */ /* 0x0003e20008121844 */
[C---:B------:R-:W-:Y:S02]  /*2db0*/  IMAD R151, R0.reuse, R110, R151 ;  /* 0x0000006e00977224 */ /* 0x040fe400078e0297 */
[----:B------:R-:W-:Y:S01]  /*2dc0*/  @!P6 IMAD.MOV R148, RZ, RZ, -R148 ;  /* 0x000000ffff94e224 */ /* 0x000fe200078e0a94 */
[----:B------:R1:W-:Y:S01]  /*2dd0*/  LDGSTS.E [R244+0xb400], [R108.64], P0 ;  /* 0x0b4000006cf47fae */ /* 0x0003e20008121844 */
[C---:B------:R-:W-:Y:S01]  /*2de0*/  ISETP.GT.U32.AND P0, PT, R0.reuse, R150, PT ;  /* 0x000000960000720c */ /* 0x040fe20003f04070 */
[----:B------:R-:W-:Y:S01]  /*2df0*/  IMAD.MOV R111, RZ, RZ, -R111 ;  /* 0x000000ffff6f7224 */ /* 0x000fe200078e0a6f */
[----:B------:R-:W-:Y:S01]  /*2e00*/  ISETP.GT.U32.AND P6, PT, R0, R151, PT ;  /* 0x000000970000720c */ /* 0x000fe20003fc4070 */
[----:B------:R-:W-:-:S04]  /*2e10*/  IMAD.HI.U32 R110, R131, R152, RZ ;  /* 0x00000098836e7227 */ /* 0x000fc800078e00ff */
[C---:B------:R-:W-:Y:S02]  /*2e20*/  IMAD R153, R0.reuse, R111, R153 ;  /* 0x0000006f00997224 */ /* 0x040fe400078e0299 */
[----:B------:R-:W-:Y:S02]  /*2e30*/  IMAD.MOV R111, RZ, RZ, -R110 ;  /* 0x000000ffff6f7224 */ /* 0x000fe400078e0a6e */
[----:B------:R-:W-:Y:S01]  /*2e40*/  @!P2 IMAD.MOV R149, RZ, RZ, -R149 ;  /* 0x000000ffff95a224 */ /* 0x000fe200078e0a95 */
[----:B------:R-:W-:Y:S01]  /*2e50*/  ISETP.GT.U32.AND P2, PT, R0, R153, PT ;  /* 0x000000990000720c */ /* 0x000fe20003f44070 */
[----:B------:R-:W-:Y:S01]  /*2e60*/  @!P0 IMAD.IADD R150, R150, 0x1, -R0 ;  /* 0x0000000196968824 */ /* 0x000fe200078e0a00 */
[----:B------:R-:W-:Y:S01]  /*2e70*/  ISETP.GE.AND P0, PT, R113, RZ, PT ;  /* 0x000000ff7100720c */ /* 0x000fe20003f06270 */
[----:B------:R-:W-:Y:S02]  /*2e80*/  IMAD R152, R0, R111, R152 ;  /* 0x0000006f00987224 */ /* 0x000fe400078e0298 */
[----:B------:R-:W-:-:S04]  /*2e90*/  IMAD.WIDE R110, R238, 0x4, R208 ;  /* 0x00000004ee6e7825 */ /* 0x000fc800078e02d0 */
[----:B------:R-:W-:Y:S01]  /*2ea0*/  IMAD.WIDE R112, R238, 0x4, R24 ;  /* 0x00000004ee707825 */ /* 0x000fe200078e0218 */
[----:B------:R1:W-:Y:S03]  /*2eb0*/  LDGSTS.E [R244+0xd000], [R110.64], P4 ;  /* 0x0d0000006ef47fae */ /* 0x0003e6000a121844 */
[----:B------:R-:W-:Y:S01]  /*2ec0*/  @!P6 IMAD.IADD R151, R151, 0x1, -R0 ;  /* 0x000000019797e824 */ /* 0x000fe200078e0a00 */
[----:B------:R1:W-:Y:S01]  /*2ed0*/  LDGSTS.E [R244+0xd400], [R112.64], P4 ;  /* 0x0d40000070f47fae */ /* 0x0003e2000a121844 */
[----:B------:R-:W-:Y:S01]  /*2ee0*/  IMAD.HI.U32 R114, R131, R133, RZ ;  /* 0x0000008583727227 */ /* 0x000fe200078e00ff */
[C---:B------:R-:W-:Y:S02]  /*2ef0*/  ISETP.GT.U32.AND P6, PT, R0.reuse, R152, PT ;  /* 0x000000980000720c */ /* 0x040fe40003fc4070 */
[----:B------:R-:W-:Y:S01]  /*2f00*/  ISETP.GT.U32.AND P4, PT, R0, R151, PT ;  /* 0x000000970000720c */ /* 0x000fe20003f84070 */
[----:B------:R-:W-:-:S02]  /*2f10*/  IMAD.MOV R114, RZ, RZ, -R114 ;  /* 0x000000ffff727224 */ /* 0x000fc400078e0a72 */
[----:B------:R-:W-:Y:S01]  /*2f20*/  @!P2 IMAD.IADD R153, R153, 0x1, -R0 ;  /* 0x000000019999a824 */ /* 0x000fe200078e0a00 */
[----:B------:R-:W-:Y:S01]  /*2f30*/  ISETP.GE.AND P2, PT, R115, RZ, PT ;  /* 0x000000ff7300720c */ /* 0x000fe20003f46270 */
[----:B------:R-:W-:Y:S02]  /*2f40*/  IMAD R133, R0, R114, R133 ;  /* 0x0000007200857224 */ /* 0x000fe400078e0285 */
[----:B------:R-:W-:-:S04]  /*2f50*/  IMAD.WIDE R114, R234, 0x4, R208 ;  /* 0x00000004ea727825 */ /* 0x000fc800078e02d0 */
[----:B------:R-:W-:Y:S01]  /*2f60*/  IMAD.WIDE R116, R234, 0x4, R24 ;  /* 0x00000004ea747825 */ /* 0x000fe200078e0218 */
[----:B------:R1:W-:Y:S03]  /*2f70*/  LDGSTS.E [R244+0xf000], [R114.64], P5 ;  /* 0x0f00000072f47fae */ /* 0x0003e6000a921844 */
[--C-:B------:R-:W-:Y:S01]  /*2f80*/  @!P4 IMAD.IADD R151, R151, 0x1, -R0.reuse ;  /* 0x000000019797c824 */ /* 0x100fe200078e0a00 */
[----:B------:R-:W-:Y:S01]  /*2f90*/  ISETP.GT.U32.AND P4, PT, R0, R133, PT ;  /* 0x000000850000720c */ /* 0x000fe20003f84070 */
[----:B------:R-:W-:Y:S01]  /*2fa0*/  @!P6 IMAD.IADD R152, R152, 0x1, -R0 ;  /* 0x000000019898e824 */ /* 0x000fe200078e0a00 */
[C---:B------:R-:W-:Y:S01]  /*2fb0*/  ISETP.GT.U32.AND P6, PT, R0.reuse, R153, PT ;  /* 0x000000990000720c */ /* 0x040fe20003fc4070 */
[----:B------:R1:W-:Y:S01]  /*2fc0*/  LDGSTS.E [R244+0xf400], [R116.64], P5 ;  /* 0x0f40000074f47fae */ /* 0x0003e2000a921844 */
[----:B------:R-:W-:Y:S01]  /*2fd0*/  @!P2 IMAD.MOV R151, RZ, RZ, -R151 ;  /* 0x000000ffff97a224 */ /* 0x000fe200078e0a97 */
[----:B------:R-:W-:Y:S01]  /*2fe0*/  ISETP.GE.AND P2, PT, R157, RZ, PT ;  /* 0x000000ff9d00720c */ /* 0x000fe20003f46270 */
[----:B------:R-:W-:Y:S01]  /*2ff0*/  IMAD.HI.U32 R154, R131, R156, RZ ;  /* 0x0000009c839a7227 */ /* 0x000fe200078e00ff */
[----:B------:R-:W-:-:S03]  /*3000*/  ISETP.GT.U32.AND P5, PT, R0, R152, PT ;  /* 0x000000980000720c */ /* 0x000fc60003fa4070 */
[----:B------:R-:W-:Y:S01]  /*3010*/  IMAD.MOV R157, RZ, RZ, -R154 ;  /* 0x000000ffff9d7224 */ /* 0x000fe200078e0a9a */
[C---:B------:R-:W-:Y:S01]  /*3020*/  IADD3 R154, R6.reuse, -0x4, RZ ;  /* 0xfffffffc069a7810 */ /* 0x040fe20007ffe0ff */
[----:B------:R-:W-:Y:S01]  /*3030*/  @!P0 IMAD.MOV R150, RZ, RZ, -R150 ;  /* 0x000000ffff968224 */ /* 0x000fe200078e0a96 */
[----:B------:R-:W-:Y:S01]  /*3040*/  ISETP.GE.U32.AND P0, PT, R155, 0x7fffffd5, PT ;  /* 0x7fffffd59b00780c */ /* 0x000fe20003f06070 */
[--C-:B------:R-:W-:Y:S01]  /*3050*/  @!P4 IMAD.IADD R133, R133, 0x1, -R0.reuse ;  /* 0x000000018585c824 */ /* 0x100fe200078e0a00 */
[C---:B------:R-:W-:Y:S01]  /*3060*/  IADD3 R155, R6.reuse, -0x8, RZ ;  /* 0xfffffff8069b7810 */ /* 0x040fe20007ffe0ff */
[--C-:B------:R-:W-:Y:S01]  /*3070*/  @!P6 IMAD.IADD R153, R153, 0x1, -R0.reuse ;  /* 0x000000019999e824 */ /* 0x100fe200078e0a00 */
[----:B------:R-:W-:Y:S01]  /*3080*/  IADD3 R6, R6, -0x40, RZ ;  /* 0xffffffc006067810 */ /* 0x000fe20007ffe0ff */
[----:B------:R-:W-:Y:S01]  /*3090*/  IMAD.HI.U32 R2, R131, R218, RZ ;  /* 0x000000da83027227 */ /* 0x000fe200078e00ff */
[----:B------:R-:W-:Y:S02]  /*30a0*/  ISETP.GT.U32.AND P4, PT, R0, R133, PT ;  /* 0x000000850000720c */ /* 0x000fe40003f84070 */
[----:B------:R-:W-:Y:S01]  /*30b0*/  ISETP.GE.U32.AND P6, PT, R155, 0x7fffffd9, PT ;  /* 0x7fffffd99b00780c */ /* 0x000fe20003fc6070 */
[----:B------:R-:W-:Y:S01]  /*30c0*/  @!P5 IMAD.IADD R152, R152, 0x1, -R0 ;  /* 0x000000019898d824 */ /* 0x000fe200078e0a00 */
[----:B------:R-:W-:Y:S01]  /*30d0*/  ISETP.GE.AND P5, PT, R159, RZ, PT ;  /* 0x000000ff9f00720c */ /* 0x000fe20003fa6270 */
[----:B------:R-:W-:Y:S01]  /*30e0*/  @!P2 IMAD.MOV R153, RZ, RZ, -R153 ;  /* 0x000000ffff99a224 */ /* 0x000fe200078e0a99 */
[----:B------:R-:W-:Y:S01]  /*30f0*/  ISETP.GE.U32.AND P2, PT, R154, 0x7fffffdd, PT ;  /* 0x7fffffdd9a00780c */ /* 0x000fe20003f46070 */
[----:B------:R-:W-:Y:S01]  /*3100*/  IMAD.IADD R154, R121, 0x1, R118 ;  /* 0x00000001799a7824 */ /* 0x000fe200078e0276 */
[----:B------:R1:W-:Y:S01]  /*3110*/  STL [R1+0x1f0], R6 ;  /* 0x0001f00601007387 */ /* 0x0003e20000100800 */
[----:B------:R-:W-:-:S03]  /*3120*/  IMAD.HI.U32 R118, R131, R216, RZ ;  /* 0x000000d883767227 */ /* 0x000fc600078e00ff */
[----:B------:R-:W-:Y:S01]  /*3130*/  LOP3.LUT R154, R154, 0x3, RZ, 0xc0, !PT ;  /* 0x000000039a9a7812 */ /* 0x000fe200078ec0ff */
[----:B------:R-:W-:Y:S01]  /*3140*/  @!P4 IMAD.IADD R133, R133, 0x1, -R0 ;  /* 0x000000018585c824 */ /* 0x000fe200078e0a00 */
[----:B------:R-:W-:Y:S01]  /*3150*/  ISETP.GE.AND P4, PT, R158, RZ, PT ;  /* 0x000000ff9e00720c */ /* 0x000fe20003f86270 */
[----:B------:R-:W-:Y:S01]  /*3160*/  IMAD.MOV R19, RZ, RZ, -R118 ;  /* 0x000000ffff137224 */ /* 0x000fe200078e0a76 */
[----:B------:R-:W-:Y:S01]  /*3170*/  IADD3 R5, R154, R5, R10 ;  /* 0x000000059a057210 */ /* 0x000fe20007ffe00a */
[----:B------:R-:W-:-:S03]  /*3180*/  IMAD.WIDE R118, R162, 0x4, R208 ;  /* 0x00000004a2767825 */ /* 0x000fc600078e02d0 */
[----:B------:R-:W-:Y:S01]  /*3190*/  LOP3.LUT R10, R5, 0xf, RZ, 0xc0, !PT ;  /* 0x0000000f050a7812 */ /* 0x000fe200078ec0ff */
[----:B------:R-:W-:Y:S01]  /*31a0*/  IMAD R155, R0, R157, R156 ;  /* 0x0000009d009b7224 */ /* 0x000fe200078e029c */
[----:B------:R2:W-:Y:S01]  /*31b0*/  LDGSTS.E [R242+0x1800], [R118.64], !P2 ;  /* 0x0180000076f27fae */ /* 0x0005e2000d121844 */
[----:B------:R-:W-:Y:S01]  /*31c0*/  IMAD.WIDE R120, R162, 0x4, R24 ;  /* 0x00000004a2787825 */ /* 0x000fe200078e0218 */
[----:B------:R-:W-:Y:S02]  /*31d0*/  LOP3.LUT R156, R132, 0xd0, RZ, 0xfc, !PT ;  /* 0x000000d0849c7812 */ /* 0x000fe400078efcff */
[----:B------:R-:W-:Y:S01]  /*31e0*/  IABS R5, R127 ;  /* 0x0000007f00057213 */ /* 0x000fe20000000000 */
[----:B------:R-:W-:Y:S01]  /*31f0*/  @!P5 IMAD.MOV R152, RZ, RZ, -R152 ;  /* 0x000000ffff98d224 */ /* 0x000fe200078e0a98 */
[----:B------:R-:W-:Y:S01]  /*3200*/  ISETP.GT.U32.AND P5, PT, R0, R155, PT ;  /* 0x0000009b0000720c */ /* 0x000fe20003fa4070 */
[----:B------:R2:W-:Y:S01]  /*3210*/  LDGSTS.E [R242+0x1c00], [R120.64], !P2 ;  /* 0x01c0000078f27fae */ /* 0x0005e2000d121844 */
[----:B------:R-:W-:Y:S01]  /*3220*/  ISETP.GE.U32.AND P2, PT, R6, 0x7fffffa1, PT ;  /* 0x7fffffa10600780c */ /* 0x000fe20003f46070 */
[----:B------:R-:W-:Y:S01]  /*3230*/  IMAD R216, R0, R19, R216 ;  /* 0x0000001300d87224 */ /* 0x000fe200078e02d8 */
[----:B------:R-:W-:Y:S01]  /*3240*/  IABS R217, R156 ;  /* 0x0000009c00d97213 */ /* 0x000fe20000000000 */
[----:B-1----:R-:W-:Y:S01]  /*3250*/  IMAD.MOV.U32 R6, RZ, RZ, R133 ;  /* 0x000000ffff067224 */ /* 0x002fe200078e0085 */
[----:B------:R-:W-:Y:S01]  /*3260*/  SEL R19, RZ, 0x1, P2 ;  /* 0x00000001ff137807 */ /* 0x000fe20001000000 */
[----:B------:R-:W-:-:S02]  /*3270*/  IMAD.MOV R3, RZ, RZ, -R2 ;  /* 0x000000ffff037224 */ /* 0x000fc400078e0a02 */
[----:B------:R-:W-:Y:S01]  /*3280*/  @!P4 IMAD.MOV R6, RZ, RZ, -R6 ;  /* 0x000000ffff06c224 */ /* 0x000fe200078e0a06 */
[----:B------:R-:W-:Y:S01]  /*3290*/  ISETP.GT.U32.AND P4, PT, R0, R216, PT ;  /* 0x000000d80000720c */ /* 0x000fe20003f84070 */
[----:B------:R-:W-:-:S04]  /*32a0*/  IMAD.HI.U32 R14, R131, R217, RZ ;  /* 0x000000d9830e7227 */ /* 0x000fc800078e00ff */
[----:B------:R-:W-:Y:S02]  /*32b0*/  @!P5 IMAD.IADD R155, R155, 0x1, -R0 ;  /* 0x000000019b9bd824 */ /* 0x000fe400078e0a00 */
[----:B------:R-:W-:Y:S02]  /*32c0*/  IMAD.MOV R14, RZ, RZ, -R14 ;  /* 0x000000ffff0e7224 */ /* 0x000fe400078e0a0e */
[C---:B------:R-:W-:Y:S01]  /*32d0*/  IMAD R218, R0.reuse, R3, R218 ;  /* 0x0000000300da7224 */ /* 0x040fe200078e02da */
[C---:B------:R-:W-:Y:S01]  /*32e0*/  ISETP.GT.U32.AND P5, PT, R0.reuse, R155, PT ;  /* 0x0000009b0000720c */ /* 0x040fe20003fa4070 */
[----:B------:R-:W-:Y:S01]  /*32f0*/  IMAD R217, R0, R14, R217 ;  /* 0x0000000e00d97224 */ /* 0x000fe200078e02d9 */
[----:B------:R-:W-:Y:S01]  /*3300*/  IABS R14, R22 ;  /* 0x00000016000e7213 */ /* 0x000fe20000000000 */
[----:B------:R-:W-:Y:S02]  /*3310*/  @!P4 IMAD.IADD R216, R216, 0x1, -R0 ;  /* 0x00000001d8d8c824 */ /* 0x000fe400078e0a00 */
[----:B------:R-:W-:-:S02]  /*3320*/  IMAD.IADD R19, R19, 0x1, R122 ;  /* 0x0000000113137824 */ /* 0x000fc400078e027a */
[----:B------:R-:W-:Y:S01]  /*3330*/  IMAD R157, R228, 0x7, RZ ;  /* 0x00000007e49d7824 */ /* 0x000fe200078e02ff */
[----:B------:R-:W-:Y:S01]  /*3340*/  ISETP.GT.U32.AND P4, PT, R0, R216, PT ;  /* 0x000000d80000720c */ /* 0x000fe20003f84070 */
[----:B------:R-:W-:Y:S01]  /*3350*/  IMAD.HI.U32 R2, R131, R14, RZ ;  /* 0x0000000e83027227 */ /* 0x000fe200078e00ff */
[----:B------:R-:W-:-:S03]  /*3360*/  LOP3.LUT R19, R19, 0x3, RZ, 0xc0, !PT ;  /* 0x0000000313137812 */ /* 0x000fc600078ec0ff */
[----:B------:R-:W-:Y:S01]  /*3370*/  @!P5 IMAD.IADD R155, R155, 0x1, -R0 ;  /* 0x000000019b9bd824 */ /* 0x000fe200078e0a00 */
[----:B------:R-:W-:Y:S01]  /*3380*/  ISETP.GE.AND P5, PT, R160, RZ, PT ;  /* 0x000000ffa000720c */ /* 0x000fe20003fa6270 */
[----:B------:R-:W-:Y:S01]  /*3390*/  IMAD.MOV R3, RZ, RZ, -R2 ;  /* 0x000000ffff037224 */ /* 0x000fe200078e0a02 */
[----:B------:R-:W-:Y:S01]  /*33a0*/  IADD3 R19, R19, R123, R124 ;  /* 0x0000007b13137210 */ /* 0x000fe20007ffe07c */
[----:B------:R-:W-:Y:S02]  /*33b0*/  IMAD.MOV.U32 R4, RZ, RZ, R155 ;  /* 0x000000ffff047224 */ /* 0x000fe400078e009b */
[----:B------:R-:W-:-:S04]  /*33c0*/  IMAD.WIDE R122, R157, 0x4, R208 ;  /* 0x000000049d7a7825 */ /* 0x000fc800078e02d0 */
[----:B------:R-:W-:Y:S01]  /*33d0*/  @!P4 IMAD.IADD R216, R216, 0x1, -R0 ;  /* 0x00000001d8d8c824 */ /* 0x000fe200078e0a00 */
[----:B------:R-:W-:Y:S01]  /*33e0*/  ISETP.GE.AND P4, PT, R161, RZ, PT ;  /* 0x000000ffa100720c */ /* 0x000fe20003f86270 */
[----:B------:R-:W-:Y:S01]  /*33f0*/  IMAD.WIDE R124, R157, 0x4, R24 ;  /* 0x000000049d7c7825 */ /* 0x000fe200078e0218 */
[----:B------:R1:W-:Y:S03]  /*3400*/  LDGSTS.E [R242+0x3800], [R122.64], !P6 ;  /* 0x038000007af27fae */ /* 0x0003e6000f121844 */
[----:B------:R-:W-:Y:S01]  /*3410*/  @!P5 IMAD.MOV R4, RZ, RZ, -R4 ;  /* 0x000000ffff04d224 */ /* 0x000fe200078e0a04 */
[C---:B------:R-:W-:Y:S01]  /*3420*/  ISETP.GT.U32.AND P5, PT, R0.reuse, R217, PT ;  /* 0x000000d90000720c */ /* 0x040fe20003fa4070 */
[----:B------:R1:W-:Y:S01]  /*3430*/  LDGSTS.E [R242+0x3c00], [R124.64], !P6 ;  /* 0x03c000007cf27fae */ /* 0x0003e2000f121844 */
[----:B------:R-:W-:Y:S01]  /*3440*/  IMAD R3, R0, R3, R14 ;  /* 0x0000000300037224 */ /* 0x000fe200078e020e */
[----:B------:R-:W-:Y:S01]  /*3450*/  IABS R14, R17 ;  /* 0x00000011000e7213 */ /* 0x000fe20000000000 */
[----:B------:R-:W-:-:S04]  /*3460*/  IMAD.HI.U32 R2, R131, R5, RZ ;  /* 0x0000000583027227 */ /* 0x000fc800078e00ff */
[----:B------:R-:W-:Y:S01]  /*3470*/  @!P4 IMAD.MOV R216, RZ, RZ, -R216 ;  /* 0x000000ffffd8c224 */ /* 0x000fe200078e0ad8 */
[C---:B------:R-:W-:Y:S01]  /*3480*/  ISETP.GT.U32.AND P4, PT, R0.reuse, R218, PT ;  /* 0x000000da0000720c */ /* 0x040fe20003f84070 */
[----:B------:R-:W-:Y:S02]  /*3490*/  IMAD.MOV R2, RZ, RZ, -R2 ;  /* 0x000000ffff027224 */ /* 0x000fe400078e0a02 */
[----:B------:R-:W-:Y:S01]  /*34a0*/  IMAD R12, R7, 0x10, R10 ;  /* 0x00000010070c7824 */ /* 0x000fe200078e020a */
[----:B------:R-:W-:Y:S01]  /*34b0*/  LOP3.LUT R10, R19, 0xf, RZ, 0xc0, !PT ;  /* 0x0000000f130a7812 */ /* 0x000fe200078ec0ff */
[----:B------:R-:W-:Y:S02]  /*34c0*/  @!P5 IMAD.IADD R217, R217, 0x1, -R0 ;  /* 0x00000001d9d9d824 */ /* 0x000fe400078e0a00 */
[C---:B------:R-:W-:Y:S02]  /*34d0*/  IMAD R5, R0.reuse, R2, R5 ;  /* 0x0000000200057224 */ /* 0x040fe400078e0205 */
[----:B------:R-:W-:Y:S01]  /*34e0*/  IMAD R15, R15, 0x10, R10 ;  /* 0x000000100f0f7824 */ /* 0x000fe200078e020a */
[----:B------:R-:W-:Y:S01]  /*34f0*/  ISETP.GT.U32.AND P5, PT, R0, R217, PT ;  /* 0x000000d90000720c */ /* 0x000fe20003fa4070 */
[----:B------:R-:W-:Y:S01]  /*3500*/  IMAD.SHL.U32 R7, R9, 0x100, RZ ;  /* 0x0000010009077824 */ /* 0x000fe200078e00ff */
[----:B------:R-:W-:Y:S01]  /*3510*/  IABS R10, R16 ;  /* 0x00000010000a7213 */ /* 0x000fe20000000000 */
[----:B------:R-:W-:Y:S01]  /*3520*/  @!P4 IMAD.IADD R218, R218, 0x1, -R0 ;  /* 0x00000001dadac824 */ /* 0x000fe200078e0a00 */
[----:B------:R-:W-:Y:S01]  /*3530*/  ISETP.GT.U32.AND P4, PT, R0, R3, PT ;  /* 0x000000030000720c */ /* 0x000fe20003f84070 */
[----:B------:R-:W-:Y:S01]  /*3540*/  IMAD R128, R228, 0xb, RZ ;  /* 0x0000000be4807824 */ /* 0x000fe200078e02ff */
[----:B------:R-:W-:Y:S01]  /*3550*/  LOP3.LUT R7, R7, 0xf00, RZ, 0xe2, !PT ;  /* 0x00000f0007077812 */ /* 0x000fe200078ee2ff */
[----:B------:R-:W-:Y:S01]  /*3560*/  IMAD.MOV.U32 R9, RZ, RZ, R10 ;  /* 0x000000ffff097224 */ /* 0x000fe200078e000a */
[----:B------:R-:W-:Y:S01]  /*3570*/  ISETP.GT.U32.AND P6, PT, R0, R218, PT ;  /* 0x000000da0000720c */ /* 0x000fe20003fc4070 */
[----:B------:R-:W-:Y:S01]  /*3580*/  IMAD.SHL.U32 R10, R126, 0x100, RZ ;  /* 0x000001007e0a7824 */ /* 0x000fe200078e00ff */
[----:B------:R-:W-:Y:S01]  /*3590*/  LOP3.LUT R15, R15, 0xff, RZ, 0xc0, !PT ;  /* 0x000000ff0f0f7812 */ /* 0x000fe200078ec0ff */
[----:B------:R-:W-:-:S03]  /*35a0*/  IMAD.HI.U32 R2, R131, R9, RZ ;  /* 0x0000000983027227 */ /* 0x000fc600078e00ff */
[----:B------:R-:W-:Y:S01]  /*35b0*/  LOP3.LUT R10, R10, 0xf00, RZ, 0xe2, !PT ;  /* 0x00000f000a0a7812 */ /* 0x000fe200078ee2ff */
[--C-:B------:R-:W-:Y:S01]  /*35c0*/  @!P5 IMAD.IADD R217, R217, 0x1, -R0.reuse ;  /* 0x00000001d9d9d824 */ /* 0x100fe200078e0a00 */
[----:B------:R-:W-:Y:S01]  /*35d0*/  ISETP.GE.AND P5, PT, R156, RZ, PT ;  /* 0x000000ff9c00720c */ /* 0x000fe20003fa6270 */
[----:B------:R-:W-:Y:S02]  /*35e0*/  @!P4 IMAD.IADD R3, R3, 0x1, -R0 ;  /* 0x000000010303c824 */ /* 0x000fe400078e0a00 */
[----:B------:R-:W-:Y:S02]  /*35f0*/  IMAD.MOV R2, RZ, RZ, -R2 ;  /* 0x000000ffff027224 */ /* 0x000fe400078e0a02 */
[----:B------:R-:W-:Y:S01]  /*3600*/  @!P6 IMAD.IADD R218, R218, 0x1, -R0 ;  /* 0x00000001dadae824 */ /* 0x000fe200078e0a00 */
[----:B------:R-:W-:Y:S01]  /*3610*/  ISETP.GT.U32.AND P6, PT, R0, R5, PT ;  /* 0x000000050000720c */ /* 0x000fe20003fc4070 */
[----:B------:R-:W-:Y:S01]  /*3620*/  IMAD R20, R20, 0x1000, R7 ;  /* 0x0000100014147824 */ /* 0x000fe200078e0207 */
[----:B------:R-:W-:Y:S01]  /*3630*/  ISETP.GT.U32.AND P4, PT, R0, R3, PT ;  /* 0x000000030000720c */ /* 0x000fe20003f84070 */
[----:B------:R-:W-:-:S04]  /*3640*/  IMAD.HI.U32 R131, R131, R14, RZ ;  /* 0x0000000e83837227 */ /* 0x000fc800078e00ff */
[----:B------:R-:W-:Y:S01]  /*3650*/  @!P5 IMAD.MOV R217, RZ, RZ, -R217 ;  /* 0x000000ffffd9d224 */ /* 0x000fe200078e0ad9 */
[----:B------:R-:W-:Y:S01]  /*3660*/  ISETP.GE.AND P5, PT, R21, RZ, PT ;  /* 0x000000ff1500720c */ /* 0x000fe20003fa6270 */
[----:B------:R-:W-:Y:S01]  /*3670*/  IMAD R7, R0, R2, R9 ;  /* 0x0000000200077224 */ /* 0x000fe200078e0209 */
[----:B------:R-:W-:Y:S01]  /*3680*/  LOP3.LUT R9, R12, 0xff, RZ, 0xc0, !PT ;  /* 0x000000ff0c097812 */ /* 0x000fe200078ec0ff */
[----:B------:R-:W-:Y:S02]  /*3690*/  IMAD.MOV R131, RZ, RZ, -R131 ;  /* 0x000000ffff837224 */ /* 0x000fe400078e0a83 */
[--C-:B------:R-:W-:Y:S02]  /*36a0*/  @!P6 IMAD.IADD R5, R5, 0x1, -R0.reuse ;  /* 0x000000010505e824 */ /* 0x100fe400078e0a00 */
[----:B------:R-:W-:Y:S01]  /*36b0*/  @!P4 IMAD.IADD R3, R3, 0x1, -R0 ;  /* 0x000000010303c824 */ /* 0x000fe200078e0a00 */
[----:B------:R-:W-:Y:S01]  /*36c0*/  ISETP.GT.U32.AND P4, PT, R0, R7, PT ;  /* 0x000000070000720c */ /* 0x000fe20003f84070 */
[----:B------:R-:W-:Y:S01]  /*36d0*/  IMAD.IADD R225, R20, 0x1, R9 ;  /* 0x0000000114e17824 */ /* 0x000fe200078e0209 */
[----:B------:R-:W-:Y:S01]  /*36e0*/  ISETP.GT.U32.AND P6, PT, R0, R5, PT ;  /* 0x000000050000720c */ /* 0x000fe20003fc4070 */
[----:B------:R-:W-:-:S02]  /*36f0*/  IMAD.MOV.U32 R2, RZ, RZ, R3 ;  /* 0x000000ffff027224 */ /* 0x000fc400078e0003 */
[----:B------:R-:W-:Y:S01]  /*3700*/  @!P5 IMAD.MOV R218, RZ, RZ, -R218 ;  /* 0x000000ffffdad224 */ /* 0x000fe200078e0ada */
[----:B------:R-:W-:Y:S01]  /*3710*/  ISETP.GE.AND P5, PT, R22, RZ, PT ;  /* 0x000000ff1600720c */ /* 0x000fe20003fa6270 */
[----:B------:R-:W-:Y:S02]  /*3720*/  IMAD R3, R0, R131, R14 ;  /* 0x0000008300037224 */ /* 0x000fe400078e020e */
[----:B------:R-:W-:Y:S02]  /*3730*/  IMAD R133, R228, 0xf, RZ ;  /* 0x0000000fe4857824 */ /* 0x000fe400078e02ff */
[----:B------:R-:W-:Y:S02]  /*3740*/  IMAD R10, R23, 0x1000, R10 ;  /* 0x00001000170a7824 */ /* 0x000fe400078e020a */
[--C-:B------:R-:W-:Y:S02]  /*3750*/  @!P4 IMAD.IADD R7, R7, 0x1, -R0.reuse ;  /* 0x000000010707c824 */ /* 0x100fe400078e0a00 */
[----:B------:R-:W-:Y:S01]  /*3760*/  @!P6 IMAD.IADD R5, R5, 0x1, -R0 ;  /* 0x000000010505e824 */ /* 0x000fe200078e0a00 */
[C---:B------:R-:W-:Y:S01]  /*3770*/  ISETP.GT.U32.AND P6, PT, R0.reuse, R3, PT ;  /* 0x000000030000720c */ /* 0x040fe20003fc4070 */
[----:B------:R-:W-:Y:S01]  /*3780*/  IMAD.WIDE R130, R133, 0x4, R208 ;  /* 0x0000000485827825 */ /* 0x000fe200078e02d0 */
[----:B------:R-:W-:-:S03]  /*3790*/  ISETP.GT.U32.AND P4, PT, R0, R7, PT ;  /* 0x000000070000720c */ /* 0x000fc60003f84070 */
[----:B------:R-:W-:Y:S01]  /*37a0*/  @!P5 IMAD.MOV R2, RZ, RZ, -R2 ;  /* 0x000000ffff02d224 */ /* 0x000fe200078e0a02 */
[----:B------:R-:W-:Y:S01]  /*37b0*/  ISETP.GE.AND P5, PT, R127, RZ, PT ;  /* 0x000000ff7f00720c */ /* 0x000fe20003fa6270 */
[----:B------:R-:W-:-:S04]  /*37c0*/  IMAD.WIDE R126, R128, 0x4, R208 ;  /* 0x00000004807e7825 */ /* 0x000fc800078e02d0 */
[----:B------:R-:W-:Y:S01]  /*37d0*/  IMAD.WIDE R128, R128, 0x4, R24 ;  /* 0x0000000480807825 */ /* 0x000fe200078e0218 */
[----:B------:R1:W-:Y:S03]  /*37e0*/  LDGSTS.E [R242+0x5800], [R126.64], !P0 ;  /* 0x058000007ef27fae */ /* 0x0003e6000c121844 */
[--C-:B------:R-:W-:Y:S01]  /*37f0*/  @!P6 IMAD.IADD R3, R3, 0x1, -R0.reuse ;  /* 0x000000010303e824 */ /* 0x100fe200078e0a00 */
[----:B------:R1:W-:Y:S01]  /*3800*/  LDGSTS.E [R242+0x5c00], [R128.64], !P0 ;  /* 0x05c0000080f27fae */ /* 0x0003e2000c121844 */
[----:B------:R-:W-:Y:S01]  /*3810*/  ISETP.GE.AND P6, PT, R247, c[0x0][0x180], PT ;  /* 0x00006000f7007a0c */ /* 0x000fe20003fc6270 */
[----:B------:R-:W-:Y:S01]  /*3820*/  @!P4 IMAD.IADD R7, R7, 0x1, -R0 ;  /* 0x000000010707c824 */ /* 0x000fe200078e0a00 */
[----:B------:R-:W-:Y:S01]  /*3830*/  ISETP.GE.AND P4, PT, R16, RZ, PT ;  /* 0x000000ff1000720c */ /* 0x000fe20003f86270 */
[----:B------:R-:W-:Y:S01]  /*3840*/  @!P5 IMAD.MOV R5, RZ, RZ, -R5 ;  /* 0x000000ffff05d224 */ /* 0x000fe200078e0a05 */
[----:B------:R-:W-:Y:S01]  /*3850*/  ISETP.GT.AND P5, PT, R230, 0x1f, PT ;  /* 0x0000001fe600780c */ /* 0x000fe20003fa4270 */
[----:B------:R-:W-:Y:S01]  /*3860*/  IMAD.WIDE R132, R133, 0x4, R24 ;  /* 0x0000000485847825 */ /* 0x000fe200078e0218 */
[----:B------:R-:W-:Y:S01]  /*3870*/  ISETP.GT.U32.AND P0, PT, R0, R3, PT ;  /* 0x000000030000720c */ /* 0x000fe20003f04070 */
[----:B------:R1:W-:Y:S01]  /*3880*/  LDGSTS.E [R242+0x7800], [R130.64], !P1 ;  /* 0x0780000082f27fae */ /* 0x0003e2000c921844 */
[----:B------:R-:W-:Y:S01]  /*3890*/  SEL R9, RZ, 0x4, !P5 ;  /* 0x00000004ff097807 */ /* 0x000fe20006800000 */
[----:B------:R-:W-:-:S02]  /*38a0*/  IMAD.IADD R10, R10, 0x1, R15 ;  /* 0x000000010a0a7824 */ /* 0x000fc400078e020f */
[----:B------:R1:W-:Y:S01]  /*38b0*/  LDGSTS.E [R242+0x7c00], [R132.64], !P1 ;  /* 0x07c0000084f27fae */ /* 0x0003e2000c921844 */
[----:B------:R-:W-:Y:S01]  /*38c0*/  SEL R9, R9, RZ, !P6 ;  /* 0x000000ff09097207 */ /* 0x000fe20007000000 */
[----:B------:R-:W-:Y:S01]  /*38d0*/  IMAD.SHL.U32 R12, R229, 0x4, RZ ;  /* 0x00000004e50c7824 */ /* 0x000fe200078e00ff */
[----:B------:R-:W-:Y:S01]  /*38e0*/  ISETP.GE.AND P6, PT, R17, RZ, PT ;  /* 0x000000ff1100720c */ /* 0x000fe20003fc6270 */
[----:B------:R-:W-:Y:S01]  /*38f0*/  @!P4 IMAD.MOV R7, RZ, RZ, -R7 ;  /* 0x000000ffff07c224 */ /* 0x000fe200078e0a07 */
[----:B------:R-:W-:Y:S01]  /*3900*/  ISETP.NE.U32.AND P1, PT, R9, RZ, PT ;  /* 0x000000ff0900720c */ /* 0x000fe20003f25070 */
[----:B------:R-:W-:Y:S01]  /*3910*/  IMAD R154, R228, 0x13, RZ ;  /* 0x00000013e49a7824 */ /* 0x000fe200078e02ff */
[----:B------:R-:W-:Y:S01]  /*3920*/  SHF.R.U32.HI R9, RZ, 0x4, R197 ;  /* 0x00000004ff097819 */ /* 0x000fe200000116c5 */
[----:B------:R-:W-:Y:S01]  /*3930*/  @!P0 IMAD.IADD R3, R3, 0x1, -R0 ;  /* 0x0000000103038824 */ /* 0x000fe200078e0a00 */
[----:B------:R-:W-:Y:S01]  /*3940*/  ISETP.NE.AND P4, PT, RZ, c[0x0][0x17c], PT ;  /* 0x00005f00ff007a0c */ /* 0x000fe20003f85270 */
[----:B------:R-:W-:Y:S01]  /*3950*/  IMAD.WIDE R204, R237, 0x4, R208 ;  /* 0x00000004edcc7825 */ /* 0x000fe200078e02d0 */
[----:B------:R-:W-:-:S02]  /*3960*/  PRMT R225, R10, 0x5410, R225 ;  /* 0x000054100ae17816 */ /* 0x000fc400000000e1 */
[----:B------:R-:W-:Y:S01]  /*3970*/  LOP3.LUT P0, RZ, R9, 0x1, RZ, 0xc0, !PT ;  /* 0x0000000109ff7812 */ /* 0x000fe2000780c0ff */
[----:B------:R-:W-:Y:S01]  /*3980*/  IMAD.MOV.U32 R222, RZ, RZ, R3 ;  /* 0x000000ffffde7224 */ /* 0x000fe200078e0003 */
[----:B------:R-:W-:Y:S01]  /*3990*/  LOP3.LUT R3, RZ, c[0x0][0x17c], RZ, 0x33, !PT ;  /* 0x00005f00ff037a12 */ /* 0x000fe200078e33ff */
[----:B------:R-:W-:Y:S01]  /*39a0*/  IMAD.WIDE R206, R233, 0x4, R208 ;  /* 0x00000004e9ce7825 */ /* 0x000fe200078e02d0 */
[----:B------:R-:W-:Y:S02]  /*39b0*/  SHF.R.U32.HI R197, RZ, 0x8, R197 ;  /* 0x00000008ffc57819 */ /* 0x000fe400000116c5 */
[----:B------:R-:W-:Y:S01]  /*39c0*/  SEL R0, R3, R8, !P4 ;  /* 0x0000000803007207 */ /* 0x000fe20006000000 */
[----:B------:R-:W-:Y:S01]  /*39d0*/  @!P6 IMAD.MOV R222, RZ, RZ, -R222 ;  /* 0x000000ffffdee224 */ /* 0x000fe200078e0ade */
[----:B------:R-:W-:Y:S01]  /*39e0*/  IADD3 R200, P6, R12, c[0x0][0x168], RZ ;  /* 0x00005a000cc87a10 */ /* 0x000fe20007fde0ff */
[----:B------:R-:W-:Y:S01]  /*39f0*/  IMAD.WIDE R226, R243, 0x4, R208 ;  /* 0x00000004f3e27825 */ /* 0x000fe200078e02d0 */
[----:B------:R-:W-:-:S02]  /*3a00*/  SEL R11, R3, R11, !P4 ;  /* 0x0000000b030b7207 */ /* 0x000fc40006000000 */
[C---:B------:R-:W-:Y:S01]  /*3a10*/  SEL R13, R3.reuse, R13, !P4 ;  /* 0x0000000d030d7207 */ /* 0x040fe20006000000 */
[----:B------:R-:W-:Y:S01]  /*3a20*/  IMAD R0, R0, c[0x0][0x190], RZ ;  /* 0x0000640000007a24 */ /* 0x000fe200078e02ff */
[----:B------:R-:W-:Y:S01]  /*3a30*/  SEL R18, R3, R18, !P4 ;  /* 0x0000001203127207 */ /* 0x000fe20006000000 */
[--C-:B------:R-:W-:Y:S01]  /*3a40*/  IMAD.WIDE R210, R237, 0x4, R24.reuse ;  /* 0x00000004edd27825 */ /* 0x100fe200078e0218 */
[C---:B------:R-:W-:Y:S02]  /*3a50*/  SEL R134, R3.reuse, R134, !P4 ;  /* 0x0000008603867207 */ /* 0x040fe40006000000 */
[----:B------:R-:W-:Y:S01]  /*3a60*/  SEL R135, R3, R135, !P4 ;  /* 0x0000008703877207 */ /* 0x000fe20006000000 */
[----:B------:R-:W-:Y:S01]  /*3a70*/  IMAD.WIDE R212, R233, 0x4, R24 ;  /* 0x00000004e9d47825 */ /* 0x000fe200078e0218 */
[C---:B------:R-:W-:Y:S02]  /*3a80*/  SEL R136, R3.reuse, R136, !P4 ;  /* 0x0000008803887207 */ /* 0x040fe40006000000 */
[----:B------:R-:W-:Y:S01]  /*3a90*/  SEL R8, R3, R137, !P4 ;  /* 0x0000008903087207 */ /* 0x000fe20006000000 */
[----:B----4-:R-:W-:Y:S01]  /*3aa0*/  IMAD.WIDE R26, R243, 0x4, R26 ;  /* 0x00000004f31a7825 */ /* 0x010fe200078e021a */
[----:B------:R-:W-:-:S02]  /*3ab0*/  SEL R9, R3, R139, !P4 ;  /* 0x0000008b03097207 */ /* 0x000fc40006000000 */
[C---:B------:R-:W-:Y:S01]  /*3ac0*/  SEL R10, R3.reuse, R140, !P4 ;  /* 0x0000008c030a7207 */ /* 0x040fe20006000000 */
[----:B------:R-:W-:Y:S01]  /*3ad0*/  IMAD R8, R8, c[0x0][0x190], RZ ;  /* 0x0000640008087a24 */ /* 0x000fe200078e02ff */
[----:B------:R-:W-:Y:S01]  /*3ae0*/  SEL R141, R3, R141, !P4 ;  /* 0x0000008d038d7207 */ /* 0x000fe20006000000 */
[----:B------:R-:W-:Y:S01]  /*3af0*/  IMAD R9, R9, c[0x0][0x190], RZ ;  /* 0x0000640009097a24 */ /* 0x000fe200078e02ff */
[C---:B------:R-:W-:Y:S01]  /*3b00*/  SEL R12, R3.reuse, R142, !P4 ;  /* 0x0000008e030c7207 */ /* 0x040fe20006000000 */
[----:B------:R-:W-:Y:S01]  /*3b10*/  IMAD R10, R10, c[0x0][0x190], RZ ;  /* 0x000064000a0a7a24 */ /* 0x000fe200078e02ff */
[----:B------:R-:W-:Y:S01]  /*3b20*/  SEL R143, R3, R143, !P4 ;  /* 0x0000008f038f7207 */ /* 0x000fe20006000000 */
[----:B--2---:R-:W-:Y:S01]  /*3b30*/  IMAD.WIDE R28, R243, 0x4, R28 ;  /* 0x00000004f31c7825 */ /* 0x004fe200078e021c */
[C---:B------:R-:W-:Y:S02]  /*3b40*/  SEL R14, R3.reuse, R144, !P4 ;  /* 0x00000090030e7207 */ /* 0x040fe40006000000 */
[C---:B------:R-:W-:Y:S01]  /*3b50*/  SEL R15, R3.reuse, R145, !P4 ;  /* 0x00000091030f7207 */ /* 0x040fe20006000000 */
[----:B------:R-:W-:Y:S01]  /*3b60*/  IMAD R12, R12, c[0x0][0x190], RZ ;  /* 0x000064000c0c7a24 */ /* 0x000fe200078e02ff */
[C---:B------:R-:W-:Y:S01]  /*3b70*/  SEL R16, R3.reuse, R146, !P4 ;  /* 0x0000009203107207 */ /* 0x040fe20006000000 */
[----:B------:R-:W-:Y:S01]  /*3b80*/  IMAD R14, R14, c[0x0][0x190], RZ ;  /* 0x000064000e0e7a24 */ /* 0x000fe200078e02ff */
[----:B------:R-:W-:Y:S01]  /*3b90*/  SEL R17, R3, R147, !P4 ;  /* 0x0000009303117207 */ /* 0x000fe20006000000 */
[----:B------:R-:W-:Y:S01]  /*3ba0*/  IMAD R15, R15, c[0x0][0x190], RZ ;  /* 0x000064000f0f7a24 */ /* 0x000fe200078e02ff */
[C---:B------:R-:W-:Y:S01]  /*3bb0*/  SEL R148, R3.reuse, R148, !P4 ;  /* 0x0000009403947207 */ /* 0x040fe20006000000 */
[----:B------:R-:W-:Y:S01]  /*3bc0*/  IMAD R16, R16, c[0x0][0x190], RZ ;  /* 0x0000640010107a24 */ /* 0x000fe200078e02ff */
[----:B------:R-:W-:Y:S01]  /*3bd0*/  SEL R19, R3, R149, !P4 ;  /* 0x0000009503137207 */ /* 0x000fe20006000000 */
[----:B------:R-:W-:Y:S01]  /*3be0*/  IMAD R17, R17, c[0x0][0x190], RZ ;  /* 0x0000640011117a24 */ /* 0x000fe200078e02ff */
[----:B------:R-:W-:Y:S01]  /*3bf0*/  SEL R20, R3, R150, !P4 ;  /* 0x0000009603147207 */ /* 0x000fe20006000000 */
[----:B-----5:R-:W-:Y:S01]  /*3c00*/  IMAD.WIDE R30, R243, 0x4, R30 ;  /* 0x00000004f31e7825 */ /* 0x020fe200078e021e */
[----:B------:R-:W-:-:S02]  /*3c10*/  SEL R21, R3, R151, !P4 ;  /* 0x0000009703157207 */ /* 0x000fc40006000000 */
[----:B------:R-:W-:Y:S01]  /*3c20*/  SEL R22, R3, R153, !P4 ;  /* 0x0000009903167207 */ /* 0x000fe20006000000 */
[----:B------:R-:W-:Y:S01]  /*3c30*/  IMAD R19, R19, c[0x0][0x190], RZ ;  /* 0x0000640013137a24 */ /* 0x000fe200078e02ff */
[C---:B------:R-:W-:Y:S01]  /*3c40*/  SEL R23, R3.reuse, R152, !P4 ;  /* 0x0000009803177207 */ /* 0x040fe20006000000 */
[----:B------:R-:W-:Y:S01]  /*3c50*/  IMAD R20, R20, c[0x0][0x190], RZ ;  /* 0x0000640014147a24 */ /* 0x000fe200078e02ff */
[----:B------:R-:W-:Y:S01]  /*3c60*/  SEL R214, R3, R6, !P4 ;  /* 0x0000000603d67207 */ /* 0x000fe20006000000 */
[----:B------:R-:W-:Y:S01]  /*3c70*/  IMAD R6, R135, c[0x0][0x190], RZ ;  /* 0x0000640087067a24 */ /* 0x000fe200078e02ff */
        /* <DEDUP_REMOVED lines=15> */
[----:B------:R-:W-:Y:S01]  /*3d70*/  IMAD.WIDE R134, R154, 0x4, R208 ;  /* 0x000000049a867825 */ /* 0x000fe200078e02d0 */
[----:B------:R-:W-:-:S02]  /*3d80*/  LOP3.LUT P4, RZ, R138, 0x1, RZ, 0xc0, !PT ;  /* 0x000000018aff7812 */ /* 0x000fc4000788c0ff */
[----:B------:R-:W-:Y:S01]  /*3d90*/  LEA.HI.X.SX32 R201, R229, c[0x0][0x16c], 0x2, P6 ;  /* 0x00005b00e5c97a11 */ /* 0x000fe200030f16ff */
[----:B------:R-:W-:Y:S01]  /*3da0*/  IMAD.WIDE R136, R154, 0x4, R24 ;  /* 0x000000049a887825 */ /* 0x000fe200078e0218 */
[CC--:B------:R-:W-:Y:S02]  /*3db0*/  LEA R140, P6, R2.reuse, R200.reuse, 0x2 ;  /* 0x000000c8028c7211 */ /* 0x0c0fe400078c10ff */
[----:B------:R-:W-:Y:S01]  /*3dc0*/  SHF.R.U64 R202, R225, 0x1f, RZ ;  /* 0x0000001fe1ca7819 */ /* 0x000fe200000012ff */
[----:B------:R-:W-:Y:S02]  /*3dd0*/  IMAD R3, R13, c[0x0][0x190], RZ ;  /* 0x000064000d037a24 */ /* 0x000fe400078e02ff */
[----:B------:R-:W-:Y:S01]  /*3de0*/  IMAD R11, R141, c[0x0][0x190], RZ ;  /* 0x000064008d0b7a24 */ /* 0x000fe200078e02ff */
[----:B------:R-:W-:Y:S01]  /*3df0*/  LEA.HI.X.SX32 R141, R2, R201, 0x2, P6 ;  /* 0x000000c9028d7211 */ /* 0x000fe200030f16ff */
[----:B------:R-:W-:Y:S01]  /*3e00*/  IMAD R13, R143, c[0x0][0x190], RZ ;  /* 0x000064008f0d7a24 */ /* 0x000fe200078e02ff */
[----:B------:R-:W-:Y:S01]  /*3e10*/  LEA R144, P6, R4, R200, 0x2 ;  /* 0x000000c804907211 */ /* 0x000fe200078c10ff */
[----:B------:R2:W-:Y:S01]  /*3e20*/  LDGSTS.E [R242+0x9800], [R134.64], P4 ;  /* 0x0980000086f27fae */ /* 0x0005e2000a121844 */
[----:B------:R-:W-:-:S02]  /*3e30*/  IMAD R23, R23, c[0x0][0x190], RZ ;  /* 0x0000640017177a24 */ /* 0x000fc400078e02ff */
[-C--:B------:R-:W-:Y:S01]  /*3e40*/  LEA.HI.X.SX32 R145, R4, R201.reuse, 0x2, P6 ;  /* 0x000000c904917211 */ /* 0x080fe200030f16ff */
[----:B------:R4:W-:Y:S01]  /*3e50*/  LDGSTS.E [R242+0x9c00], [R136.64], P4 ;  /* 0x09c0000088f27fae */ /* 0x0009e2000a121844 */
[-C--:B------:R-:W-:Y:S01]  /*3e60*/  LEA R138, P4, R0, R200.reuse, 0x2 ;  /* 0x000000c8008a7211 */ /* 0x080fe200078810ff */
[----:B------:R-:W-:Y:S01]  /*3e70*/  IMAD R214, R214, c[0x0][0x190], RZ ;  /* 0x00006400d6d67a24 */ /* 0x000fe200078e02ff */
[-C--:B------:R-:W-:Y:S01]  /*3e80*/  LEA R148, P6, R6, R200.reuse, 0x2 ;  /* 0x000000c806947211 */ /* 0x080fe200078c10ff */
[----:B------:R-:W-:Y:S01]  /*3e90*/  IMAD R215, R215, c[0x0][0x190], RZ ;  /* 0x00006400d7d77a24 */ /* 0x000fe200078e02ff */
[-C--:B------:R-:W-:Y:S01]  /*3ea0*/  LEA.HI.X.SX32 R139, R0, R201.reuse, 0x2, P4 ;  /* 0x000000c9008b7211 */ /* 0x080fe200020f16ff */
[----:B------:R-:W-:Y:S01]  /*3eb0*/  IMAD R216, R216, c[0x0][0x190], RZ ;  /* 0x00006400d8d87a24 */ /* 0x000fe200078e02ff */
[-C--:B------:R-:W-:Y:S01]  /*3ec0*/  LEA R142, P4, R3, R200.reuse, 0x2 ;  /* 0x000000c8038e7211 */ /* 0x080fe200078810ff */
[----:B------:R-:W-:Y:S01]  /*3ed0*/  IMAD R217, R217, c[0x0][0x190], RZ ;  /* 0x00006400d9d97a24 */ /* 0x000fe200078e02ff */
[-C--:B------:R-:W-:Y:S01]  /*3ee0*/  LEA.HI.X.SX32 R149, R6, R201.reuse, 0x2, P6 ;  /* 0x000000c906957211 */ /* 0x080fe200030f16ff */
[----:B------:R-:W-:Y:S01]  /*3ef0*/  IMAD R218, R218, c[0x0][0x190], RZ ;  /* 0x00006400dada7a24 */ /* 0x000fe200078e02ff */
[-C--:B------:R-:W-:Y:S01]  /*3f00*/  LEA.HI.X.SX32 R143, R3, R201.reuse, 0x2, P4 ;  /* 0x000000c9038f7211 */ /* 0x080fe200020f16ff */
[----:B------:R-:W-:Y:S01]  /*3f10*/  IMAD R219, R219, c[0x0][0x190], RZ ;  /* 0x00006400dbdb7a24 */ /* 0x000fe200078e02ff */
[-C--:B------:R-:W-:Y:S01]  /*3f20*/  LEA R146, P4, R5, R200.reuse, 0x2 ;  /* 0x000000c805927211 */ /* 0x080fe200078810ff */
[----:B------:R-:W-:Y:S01]  /*3f30*/  IMAD R220, R220, c[0x0][0x190], RZ ;  /* 0x00006400dcdc7a24 */ /* 0x000fe200078e02ff */
[-C--:B------:R-:W-:Y:S01]  /*3f40*/  LEA R152, P6, R8, R200.reuse, 0x2 ;  /* 0x000000c808987211 */ /* 0x080fe200078c10ff */
[----:B------:R-:W-:Y:S01]  /*3f50*/  IMAD R221, R221, c[0x0][0x190], RZ ;  /* 0x00006400dddd7a24 */ /* 0x000fe200078e02ff */
[-C--:B------:R-:W-:Y:S01]  /*3f60*/  LEA.HI.X.SX32 R147, R5, R201.reuse, 0x2, P4 ;  /* 0x000000c905937211 */ /* 0x080fe200020f16ff */
[----:B------:R-:W-:Y:S01]  /*3f70*/  IMAD R222, R222, c[0x0][0x190], RZ ;  /* 0x00006400dede7a24 */ /* 0x000fe200078e02ff */
[----:B------:R-:W-:Y:S01]  /*3f80*/  LEA R150, P4, R7, R200, 0x2 ;  /* 0x000000c807967211 */ /* 0x000fe200078810ff */
[----:B------:R-:W-:Y:S01]  /*3f90*/  IMAD.WIDE R32, R243, 0x4, R32 ;  /* 0x00000004f3207825 */ /* 0x000fe200078e0220 */
[----:B------:R-:W-:-:S02]  /*3fa0*/  LEA.HI.X.SX32 R153, R8, R201, 0x2, P6 ;  /* 0x000000c908997211 */ /* 0x000fc400030f16ff */
[-C--:B------:R-:W-:Y:S01]  /*3fb0*/  LEA.HI.X.SX32 R151, R7, R201.reuse, 0x2, P4 ;  /* 0x000000c907977211 */ /* 0x080fe200020f16ff */
[----:B------:R-:W-:Y:S01]  /*3fc0*/  IMAD.WIDE R34, R243, 0x4, R34 ;  /* 0x00000004f3227825 */ /* 0x000fe200078e0222 */
[-C--:B------:R-:W-:Y:S02]  /*3fd0*/  LEA R154, P4, R9, R200.reuse, 0x2 ;  /* 0x000000c8099a7211 */ /* 0x080fe400078810ff */
[CC--:B------:R-:W-:Y:S01]  /*3fe0*/  LEA R156, P6, R10.reuse, R200.reuse, 0x2 ;  /* 0x000000c80a9c7211 */ /* 0x0c0fe200078c10ff */
[----:B------:R-:W-:Y:S01]  /*3ff0*/  IMAD.WIDE R36, R243, 0x4, R36 ;  /* 0x00000004f3247825 */ /* 0x000fe200078e0224 */
[-C--:B------:R-:W-:Y:S02]  /*4000*/  LEA.HI.X.SX32 R155, R9, R201.reuse, 0x2, P4 ;  /* 0x000000c9099b7211 */ /* 0x080fe400020f16ff */
[----:B------:R-:W-:Y:S01]  /*4010*/  LEA R158, P4, R11, R200, 0x2 ;  /* 0x000000c80b9e7211 */ /* 0x000fe200078810ff */
[----:B------:R-:W-:Y:S01]  /*4020*/  IMAD.WIDE R38, R243, 0x4, R38 ;  /* 0x00000004f3267825 */ /* 0x000fe200078e0226 */
[----:B------:R-:W-:-:S02]  /*4030*/  LEA.HI.X.SX32 R157, R10, R201, 0x2, P6 ;  /* 0x000000c90a9d7211 */ /* 0x000fc400030f16ff */
[CC--:B------:R-:W-:Y:S01]  /*4040*/  LEA R160, P6, R12.reuse, R200.reuse, 0x2 ;  /* 0x000000c80ca07211 */ /* 0x0c0fe200078c10ff */
[----:B------:R-:W-:Y:S01]  /*4050*/  IMAD.WIDE R40, R243, 0x4, R40 ;  /* 0x00000004f3287825 */ /* 0x000fe200078e0228 */
[-C--:B------:R-:W-:Y:S02]  /*4060*/  LEA.HI.X.SX32 R159, R11, R201.reuse, 0x2, P4 ;  /* 0x000000c90b9f7211 */ /* 0x080fe400020f16ff */
[-C--:B------:R-:W-:Y:S01]  /*4070*/  LEA R162, P4, R13, R200.reuse, 0x2 ;  /* 0x000000c80da27211 */ /* 0x080fe200078810ff */
[C---:B------:R-:W-:Y:S01]  /*4080*/  IMAD.WIDE R42, R243.reuse, 0x4, R42 ;  /* 0x00000004f32a7825 */ /* 0x040fe200078e022a */
[-C--:B------:R-:W-:Y:S02]  /*4090*/  LEA.HI.X.SX32 R161, R12, R201.reuse, 0x2, P6 ;  /* 0x000000c90ca17211 */ /* 0x080fe400030f16ff */
[----:B------:R-:W-:Y:S01]  /*40a0*/  LEA R164, P6, R14, R200, 0x2 ;  /* 0x000000c80ea47211 */ /* 0x000fe200078c10ff */
[----:B------:R-:W-:Y:S01]  /*40b0*/  IMAD.WIDE R44, R243, 0x4, R44 ;  /* 0x00000004f32c7825 */ /* 0x000fe200078e022c */
[----:B------:R-:W-:-:S02]  /*40c0*/  LEA.HI.X.SX32 R163, R13, R201, 0x2, P4 ;  /* 0x000000c90da37211 */ /* 0x000fc400020f16ff */
[-C--:B------:R-:W-:Y:S01]  /*40d0*/  LEA R166, P4, R15, R200.reuse, 0x2 ;  /* 0x000000c80fa67211 */ /* 0x080fe200078810ff */
[C---:B------:R-:W-:Y:S01]  /*40e0*/  IMAD.WIDE R46, R243.reuse, 0x4, R46 ;  /* 0x00000004f32e7825 */ /* 0x040fe200078e022e */
[-C--:B------:R-:W-:Y:S02]  /*40f0*/  LEA.HI.X.SX32 R165, R14, R201.reuse, 0x2, P6 ;  /* 0x000000c90ea57211 */ /* 0x080fe400030f16ff */
        /* <DEDUP_REMOVED lines=45> */
[----:B------:R-:W-:Y:S01]  /*43d0*/  LOP3.LUT P4, RZ, R197, 0x1, RZ, 0xc0, !PT ;  /* 0x00000001c5ff7812 */ /* 0x000fe2000788c0ff */
[----:B------:R-:W-:Y:S01]  /*43e0*/  IMAD.WIDE R78, R243, 0x4, R78 ;  /* 0x00000004f34e7825 */ /* 0x000fe200078e024e */
[----:B------:R-:W-:Y:S02]  /*43f0*/  LEA.HI.X.SX32 R197, R220, R201, 0x2, P6 ;  /* 0x000000c9dcc57211 */ /* 0x000fe400030f16ff */
[----:B------:R-:W-:Y:S01]  /*4400*/  LEA R198, P6, R221, R200, 0x2 ;  /* 0x000000c8ddc67211 */ /* 0x000fe200078c10ff */
[----:B------:R-:W-:-:S03]  /*4410*/  IMAD.WIDE R80, R243, 0x4, R80 ;  /* 0x00000004f3507825 */ /* 0x000fc600078e0250 */
[----:B------:R-:W-:Y:S01]  /*4420*/  LEA.HI.X.SX32 R199, R221, R201, 0x2, P6 ;  /* 0x000000c9ddc77211 */ /* 0x000fe200030f16ff */
[----:B------:R-:W-:Y:S01]  /*4430*/  IMAD.WIDE R82, R243, 0x4, R82 ;  /* 0x00000004f3527825 */ /* 0x000fe200078e0252 */
[----:B------:R-:W-:-:S03]  /*4440*/  LEA R200, P6, R222, R200, 0x2 ;  /* 0x000000c8dec87211 */ /* 0x000fc600078c10ff */
[----:B------:R-:W-:Y:S01]  /*4450*/  IMAD.WIDE R84, R243, 0x4, R84 ;  /* 0x00000004f3547825 */ /* 0x000fe200078e0254 */
[----:B------:R-:W-:Y:S02]  /*4460*/  LEA.HI.X.SX32 R201, R222, R201, 0x2, P6 ;  /* 0x000000c9dec97211 */ /* 0x000fe400030f16ff */
[----:B------:R-:W-:Y:S01]  /*4470*/  LOP3.LUT P6, RZ, R202, 0x1, RZ, 0xc0, !PT ;  /* 0x00000001caff7812 */ /* 0x000fe200078cc0ff */
[----:B------:R-:W-:-:S04]  /*4480*/  IMAD.WIDE R202, R249, 0x4, R208 ;  /* 0x00000004f9ca7825 */ /* 0x000fc800078e02d0 */
[--C-:B------:R-:W-:Y:S01]  /*4490*/  IMAD.WIDE R208, R249, 0x4, R24.reuse ;  /* 0x00000004f9d07825 */ /* 0x100fe200078e0218 */
[----:B------:R5:W-:Y:S03]  /*44a0*/  LDGSTS.E [R242+0xb800], [R202.64], P4 ;  /* 0x0b800000caf27fae */ /* 0x000be6000a121844 */
[C---:B---3--:R-:W-:Y:S01]  /*44b0*/  IMAD.WIDE R24, R243.reuse, 0x4, R24 ;  /* 0x00000004f3187825 */ /* 0x048fe200078e0218 */
[----:B------:R3:W-:Y:S03]  /*44c0*/  LDGSTS.E [R242+0xbc00], [R208.64], P4 ;  /* 0x0bc00000d0f27fae */ /* 0x0007e6000a121844 */
[C---:B------:R-:W-:Y:S01]  /*44d0*/  IMAD.WIDE R86, R243.reuse, 0x4, R86 ;  /* 0x00000004f3567825 */ /* 0x040fe200078e0256 */
[----:B------:R1:W-:Y:S03]  /*44e0*/  LDGSTS.E [R242+0xd800], [R204.64], P0 ;  /* 0x0d800000ccf27fae */ /* 0x0003e60008121844 */
[C---:B------:R-:W-:Y:S01]  /*44f0*/  IMAD.WIDE R88, R243.reuse, 0x4, R88 ;  /* 0x00000004f3587825 */ /* 0x040fe200078e0258 */
[----:B------:R1:W-:Y:S03]  /*4500*/  LDGSTS.E [R242+0xdc00], [R210.64], P0 ;  /* 0x0dc00000d2f27fae */ /* 0x0003e60008121844 */
[C---:B------:R-:W-:Y:S01]  /*4510*/  IMAD.WIDE R90, R243.reuse, 0x4, R90 ;  /* 0x00000004f35a7825 */ /* 0x040fe200078e025a */
[----:B------:R1:W-:Y:S03]  /*4520*/  LDGSTS.E [R242+0xf800], [R206.64], !P3 ;  /* 0x0f800000cef27fae */ /* 0x0003e6000d921844 */
[C---:B------:R-:W-:Y:S01]  /*4530*/  IMAD.WIDE R92, R243.reuse, 0x4, R92 ;  /* 0x00000004f35c7825 */ /* 0x040fe200078e025c */
[----:B------:R1:W-:Y:S03]  /*4540*/  LDGSTS.E [R242+0xfc00], [R212.64], !P3 ;  /* 0x0fc00000d4f27fae */ /* 0x0003e6000d921844 */
[C---:B------:R-:W-:Y:S01]  /*4550*/  IMAD.WIDE R94, R243.reuse, 0x4, R94 ;  /* 0x00000004f35e7825 */ /* 0x040fe200078e025e */
[----:B------:R-:W0:Y:S03]  /*4560*/  LDGDEPBAR ;  /* 0x00000000000079af */ /* 0x000e260000000000 */
[C---:B------:R-:W-:Y:S01]  /*4570*/  IMAD.WIDE R96, R243.reuse, 0x4, R96 ;  /* 0x00000004f3607825 */ /* 0x040fe200078e0260 */
[----:B------:R1:W-:Y:S03]  /*4580*/  LDGSTS.E [R241+0x20000], [R138.64], P1 ;  /* 0x200000008af17fae */ /* 0x0003e60008921844 */
        /* <DEDUP_REMOVED lines=24> */
[C---:B-1----:R-:W-:Y:S01]  /*4710*/  IMAD.WIDE R122, R243.reuse, 0x4, R122 ;  /* 0x00000004f37a7825 */ /* 0x042fe200078e027a */
        /* <DEDUP_REMOVED lines=11> */
[C---:B--2---:R-:W-:Y:S01]  /*47d0*/  IMAD.WIDE R134, R243.reuse, 0x4, R134 ;  /* 0x00000004f3867825 */ /* 0x044fe200078e0286 */
[----:B------:R2:W-:Y:S03]  /*47e0*/  LDGSTS.E [R241+0x24c00], [R176.64], P1 ;  /* 0x24c00000b0f17fae */ /* 0x0005e60008921844 */
[C---:B----4-:R-:W-:Y:S01]  /*47f0*/  IMAD.WIDE R136, R243.reuse, 0x4, R136 ;  /* 0x00000004f3887825 */ /* 0x050fe200078e0288 */
[----:B------:R4:W-:Y:S03]  /*4800*/  LDGSTS.E [R241+0x25000], [R178.64], P1 ;  /* 0x25000000b2f17fae */ /* 0x0009e60008921844 */
[C---:B-----5:R-:W-:Y:S01]  /*4810*/  IMAD.WIDE R202, R243.reuse, 0x4, R202 ;  /* 0x00000004f3ca7825 */ /* 0x060fe200078e02ca */
        /* <DEDUP_REMOVED lines=8> */
[----:B------:R1:W-:Y:S03]  /*48a0*/  LDGSTS.E [R241+0x26400], [R188.64], P1 ;  /* 0x26400000bcf17fae */ /* 0x0003e60008921844 */
[----:B------:R-:W-:Y:S01]  /*48b0*/  IMAD.WIDE R212, R243, 0x4, R212 ;  /* 0x00000004f3d47825 */ /* 0x000fe200078e02d4 */
[----:B------:R1:W-:Y:S04]  /*48c0*/  LDGSTS.E [R241+0x26800], [R190.64], P1 ;  /* 0x26800000bef17fae */ /* 0x0003e80008921844 */
[----:B------:R1:W-:Y:S04]  /*48d0*/  LDGSTS.E [R241+0x26c00], [R192.64], P1 ;  /* 0x26c00000c0f17fae */ /* 0x0003e80008921844 */
[----:B------:R1:W-:Y:S04]  /*48e0*/  LDGSTS.E [R241+0x27000], [R194.64], P1 ;  /* 0x27000000c2f17fae */ /* 0x0003e80008921844 */
[----:B------:R1:W-:Y:S04]  /*48f0*/  LDGSTS.E [R241+0x27400], [R196.64], P1 ;  /* 0x27400000c4f17fae */ /* 0x0003e80008921844 */
[----:B------:R1:W-:Y:S04]  /*4900*/  LDGSTS.E [R241+0x27800], [R198.64], P1 ;  /* 0x27800000c6f17fae */ /* 0x0003e80008921844 */
[----:B------:R1:W-:Y:S04]  /*4910*/  LDGSTS.E [R241+0x27c00], [R200.64], P1 ;  /* 0x27c00000c8f17fae */ /* 0x0003e80008921844 */
[----:B------:R-:W0:Y:S04]  /*4920*/  LDGDEPBAR ;  /* 0x00000000000079af */ /* 0x000e280000000000 */
[----:B------:R-:W-:Y:S06]  /*4930*/  BAR.SYNC.DEFER_BLOCKING 0x0 ;  /* 0x0000000000007b1d */ /* 0x000fec0000010000 */
[----:B------:R-:W-:Y:S01]  /*4940*/  @!PT LDS RZ, [RZ] ;  /* 0x00000000fffff984 */ /* 0x000fe20000000800 */
[----:B------:R-:W-:Y:S01]  /*4950*/  @!PT LDS RZ, [RZ] ;  /* 0x00000000fffff984 */ /* 0x000fe20000000800 */
[----:B------:R-:W-:Y:S01]  /*4960*/  @!PT LDS RZ, [RZ] ;  /* 0x00000000fffff984 */ /* 0x000fe20000000800 */
[----:B------:R1:W-:Y:S04]  /*4970*/  LDGSTS.E [R246+0x10000], [R226.64], P6 ;  /* 0x10000000e2f67fae */ /* 0x0003e8000b121844 */
[----:B------:R2:W-:Y:S01]  /*4980*/  LDGSTS.E [R246+0x10400], [R24.64], P6 ;  /* 0x1040000018f67fae */ /* 0x0005e2000b121844 */
[----:B-1----:R-:W-:-:S04]  /*4990*/  SHF.R.U64 R226, R225, 0x1b, RZ ;  /* 0x0000001be1e27819 */ /* 0x002fc800000012ff */
[----:B------:R-:W-:Y:S02]  /*49a0*/  LOP3.LUT P0, RZ, R226, 0x1, RZ, 0xc0, !PT ;  /* 0x00000001e2ff7812 */ /* 0x000fe4000780c0ff */
[----:B--2---:R-:W-:-:S04]  /*49b0*/  SHF.R.U64 R24, R225, 0x17, RZ ;  /* 0x00000017e1187819 */ /* 0x004fc800000012ff */
[----:B------:R-:W-:Y:S02]  /*49c0*/  LOP3.LUT P1, RZ, R24, 0x1, RZ, 0xc0, !PT ;  /* 0x0000000118ff7812 */ /* 0x000fe4000782c0ff */
[----:B------:R-:W-:-:S05]  /*49d0*/  SHF.R.U64 R24, R225, 0x13, RZ ;  /* 0x00000013e1187819 */ /* 0x000fca00000012ff */
[----:B------:R1:W-:Y:S04]  /*49e0*/  LDGSTS.E [R246+0x12000], [R26.64], P0 ;  /* 0x120000001af67fae */ /* 0x0003e80008121844 */
[----:B------:R1:W-:Y:S01]  /*49f0*/  LDGSTS.E [R246+0x12400], [R28.64], P0 ;  /* 0x124000001cf67fae */ /* 0x0003e20008121844 */
[----:B------:R-:W-:Y:S02]  /*4a00*/  LOP3.LUT P0, RZ, R24, 0x1, RZ, 0xc0, !PT ;  /* 0x0000000118ff7812 */ /* 0x000fe4000780c0ff */
[C---:B------:R-:W-:Y:S01]  /*4a10*/  SHF.R.U64 R24, R225.reuse, 0xf, RZ ;  /* 0x0000000fe1187819 */ /* 0x040fe200000012ff */
[----:B------:R1:W-:Y:S03]  /*4a20*/  LDGSTS.E [R246+0x14000], [R30.64], P1 ;  /* 0x140000001ef67fae */ /* 0x0003e60008921844 */
[----:B------:R-:W-:Y:S01]  /*4a30*/  LOP3.LUT P3, RZ, R24, 0x1, RZ, 0xc0, !PT ;  /* 0x0000000118ff7812 */ /* 0x000fe2000786c0ff */
[----:B------:R1:W-:Y:S01]  /*4a40*/  LDGSTS.E [R246+0x14400], [R32.64], P1 ;  /* 0x1440000020f67fae */ /* 0x0003e20008921844 */
[----:B------:R-:W-:-:S02]  /*4a50*/  SHF.R.U64 R24, R225, 0xb, RZ ;  /* 0x0000000be1187819 */ /* 0x000fc400000012ff */
[----:B------:R-:W-:Y:S02]  /*4a60*/  ISETP.GE.AND P1, PT, R247, R231, PT ;  /* 0x000000e7f700720c */ /* 0x000fe40003f26270 */
[----:B------:R-:W-:Y:S01]  /*4a70*/  LOP3.LUT P4, RZ, R24, 0x1, RZ, 0xc0, !PT ;  /* 0x0000000118ff7812 */ /* 0x000fe2000788c0ff */
[----:B------:R1:W-:Y:S01]  /*4a80*/  LDGSTS.E [R246+0x16000], [R34.64], P0 ;  /* 0x1600000022f67fae */ /* 0x0003e20008121844 */
[----:B------:R-:W-:Y:S02]  /*4a90*/  SHF.R.U64 R24, R225, 0x7, RZ ;  /* 0x00000007e1187819 */ /* 0x000fe400000012ff */
[----:B------:R-:W-:Y:S01]  /*4aa0*/  SEL R25, RZ, 0x4, P1 ;  /* 0x00000004ff197807 */ /* 0x000fe20000800000 */
[----:B------:R1:W-:Y:S01]  /*4ab0*/  LDGSTS.E [R246+0x16400], [R36.64], P0 ;  /* 0x1640000024f67fae */ /* 0x0003e20008121844 */
[----:B------:R-:W-:Y:S02]  /*4ac0*/  ISETP.GT.AND P0, PT, R230, 0x3f, PT ;  /* 0x0000003fe600780c */ /* 0x000fe40003f04270 */
[----:B------:R-:W-:Y:S01]  /*4ad0*/  LOP3.LUT P6, RZ, R24, 0x1, RZ, 0xc0, !PT ;  /* 0x0000000118ff7812 */ /* 0x000fe200078cc0ff */
[----:B------:R1:W-:Y:S01]  /*4ae0*/  LDGSTS.E [R246+0x18000], [R38.64], P3 ;  /* 0x1800000026f67fae */ /* 0x0003e20009921844 */
[----:B------:R-:W-:-:S02]  /*4af0*/  SEL R25, R25, RZ, P0 ;  /* 0x000000ff19197207 */ /* 0x000fc40000000000 */
[----:B------:R-:W-:Y:S01]  /*4b00*/  SHF.R.U64 R24, R225, 0x3, RZ ;  /* 0x00000003e1187819 */ /* 0x000fe200000012ff */
[----:B------:R1:W-:Y:S01]  /*4b10*/  LDGSTS.E [R246+0x18400], [R40.64], P3 ;  /* 0x1840000028f67fae */ /* 0x0003e20009921844 */
[----:B------:R-:W-:Y:S02]  /*4b20*/  ISETP.NE.U32.AND P0, PT, R25, RZ, PT ;  /* 0x000000ff1900720c */ /* 0x000fe40003f05070 */
[----:B------:R-:W-:Y:S01]  /*4b30*/  LOP3.LUT P1, RZ, R24, 0x1, RZ, 0xc0, !PT ;  /* 0x0000000118ff7812 */ /* 0x000fe2000782c0ff */
[----:B------:R1:W-:Y:S01]  /*4b40*/  LDGSTS.E [R246+0x1a000], [R42.64], P4 ;  /* 0x1a0000002af67fae */ /* 0x0003e2000a121844 */
[C---:B------:R-:W-:Y:S02]  /*4b50*/  SHF.R.U64 R25, R225.reuse, 0x1e, RZ ;  /* 0x0000001ee1197819 */ /* 0x040fe400000012ff */
[----:B------:R-:W-:Y:S01]  /*4b60*/  SHF.R.U64 R24, R225, 0x1a, RZ ;  /* 0x0000001ae1187819 */ /* 0x000fe200000012ff */
[----:B------:R1:W-:Y:S01]  /*4b70*/  LDGSTS.E [R246+0x1a400], [R44.64], P4 ;  /* 0x1a4000002cf67fae */ /* 0x0003e2000a121844 */
[----:B------:R-:W-:-:S02]  /*4b80*/  LOP3.LUT P3, RZ, R25, 0x1, RZ, 0xc0, !PT ;  /* 0x0000000119ff7812 */ /* 0x000fc4000786c0ff */
[----:B------:R-:W-:Y:S01]  /*4b90*/  LOP3.LUT P4, RZ, R24, 0x1, RZ, 0xc0, !PT ;  /* 0x0000000118ff7812 */ /* 0x000fe2000788c0ff */
[----:B------:R1:W-:Y:S01]  /*4ba0*/  LDGSTS.E [R246+0x1c000], [R46.64], P6 ;  /* 0x1c0000002ef67fae */ /* 0x0003e2000b121844 */
[C---:B------:R-:W-:Y:S02]  /*4bb0*/  SHF.R.U64 R24, R225.reuse, 0x16, RZ ;  /* 0x00000016e1187819 */ /* 0x040fe400000012ff */
[C---:B------:R-:W-:Y:S01]  /*4bc0*/  SHF.R.U64 R25, R225.reuse, 0x14, RZ ;  /* 0x00000014e1197819 */ /* 0x040fe200000012ff */
[----:B------:R1:W-:Y:S01]  /*4bd0*/  LDGSTS.E [R246+0x1c400], [R48.64], P6 ;  /* 0x1c40000030f67fae */ /* 0x0003e2000b121844 */
[----:B------:R-:W-:Y:S02]  /*4be0*/  LOP3.LUT P6, RZ, R24, 0x1, RZ, 0xc0, !PT ;  /* 0x0000000118ff7812 */ /* 0x000fe400078cc0ff */
[----:B------:R-:W-:Y:S01]  /*4bf0*/  SHF.R.U64 R24, R225, 0x12, RZ ;  /* 0x00000012e1187819 */ /* 0x000fe200000012ff */
[----:B------:R1:W-:Y:S04]  /*4c00*/  LDGSTS.E [R246+0x1e000], [R50.64], P1 ;  /* 0x1e00000032f67fae */ /* 0x0003e80008921844 */
[----:B------:R1:W-:Y:S01]  /*4c10*/  LDGSTS.E [R246+0x1e400], [R52.64], P1 ;  /* 0x1e40000034f67fae */ /* 0x0003e20008921844 */
[----:B------:R-:W-:-:S02]  /*4c20*/  LOP3.LUT P1, RZ, R24, 0x1, RZ, 0xc0, !PT ;  /* 0x0000000118ff7812 */ /* 0x000fc4000782c0ff */
[C---:B------:R-:W-:Y:S01]  /*4c30*/  SHF.R.U64 R24, R225.reuse, 0xe, RZ ;  /* 0x0000000ee1187819 */ /* 0x040fe200000012ff */
[----:B------:R1:W-:Y:S04]  /*4c40*/  LDGSTS.E [R245+0x10800], [R54.64], P3 ;  /* 0x1080000036f57fae */ /* 0x0003e80009921844 */
        /* <DEDUP_REMOVED lines=54> */
[----:B------:R-:W-:Y:S01]  /*4fb0*/  SHF.R.U64 R24, R225, 0x10, RZ ;  /* 0x00000010e1187819 */ /* 0x000fe200000012ff */
[----:B------:R1:W-:Y:S04]  /*4fc0*/  LDGSTS.E [R244+0x1d000], [R110.64], P6 ;  /* 0x1d0000006ef47fae */ /* 0x0003e8000b121844 */
[----:B------:R1:W-:Y:S01]  /*4fd0*/  LDGSTS.E [R244+0x1d400], [R112.64], P6 ;  /* 0x1d40000070f47fae */ /* 0x0003e2000b121844 */
[----:B------:R-:W-:Y:S01]  /*4fe0*/  LOP3.LUT P6, RZ, R25, 0x1, RZ, 0xc0, !PT ;  /* 0x0000000119ff7812 */ /* 0x000fe200078cc0ff */
[----:B------:R-:W-:Y:S02]  /*4ff0*/  IMAD.MOV.U32 R25, RZ, RZ, c[0x0][0x18c] ;  /* 0x00006300ff197624 */ /* 0x000fe400078e00ff */
[----:B------:R1:W-:Y:S02]  /*5000*/  LDGSTS.E [R244+0x1f000], [R114.64], P1 ;  /* 0x1f00000072f47fae */ /* 0x0003e40008921844 */
[----:B------:R-:W-:-:S02]  /*5010*/  IMAD.SHL.U32 R25, R25, 0x20, RZ ;  /* 0x0000002019197824 */ /* 0x000fc400078e00ff */
[----:B------:R1:W-:Y:S01]  /*5020*/  LDGSTS.E [R244+0x1f400], [R116.64], P1 ;  /* 0x1f40000074f47fae */ /* 0x0003e20008921844 */
[----:B------:R-:W-:Y:S01]  /*5030*/  LOP3.LUT P1, RZ, R24, 0x1, RZ, 0xc0, !PT ;  /* 0x0000000118ff7812 */ /* 0x000fe2000782c0ff */
[----:B------:R-:W-:Y:S01]  /*5040*/  IMAD.WIDE R138, R25, 0x4, R138 ;  /* 0x00000004198a7825 */ /* 0x000fe200078e028a */
[----:B------:R-:W-:Y:S01]  /*5050*/  SHF.R.U64 R24, R225, 0xc, RZ ;  /* 0x0000000ce1187819 */ /* 0x000fe200000012ff */
[----:B------:R1:W-:Y:S02]  /*5060*/  LDGSTS.E [R242+0x11800], [R118.64], P3 ;  /* 0x1180000076f27fae */ /* 0x0003e40009921844 */
[C---:B------:R-:W-:Y:S02]  /*5070*/  IMAD.WIDE R140, R25.reuse, 0x4, R140 ;  /* 0x00000004198c7825 */ /* 0x040fe400078e028c */
[----:B------:R1:W-:Y:S01]  /*5080*/  LDGSTS.E [R242+0x11c00], [R120.64], P3 ;  /* 0x11c0000078f27fae */ /* 0x0003e20009921844 */
[----:B------:R-:W-:Y:S01]  /*5090*/  LOP3.LUT P3, RZ, R24, 0x1, RZ, 0xc0, !PT ;  /* 0x0000000118ff7812 */ /* 0x000fe2000786c0ff */
[----:B------:R-:W-:Y:S01]  /*50a0*/  IMAD.WIDE R142, R25, 0x4, R142 ;  /* 0x00000004198e7825 */ /* 0x000fe200078e028e */
[C---:B------:R-:W-:Y:S01]  /*50b0*/  SHF.R.U64 R24, R225.reuse, 0x8, RZ ;  /* 0x00000008e1187819 */ /* 0x040fe200000012ff */
[----:B------:R1:W-:Y:S01]  /*50c0*/  LDGSTS.E [R242+0x13800], [R122.64], P4 ;  /* 0x138000007af27fae */ /* 0x0003e2000a121844 */
[----:B------:R-:W-:Y:S01]  /*50d0*/  SHF.R.U64 R225, R225, 0x4, RZ ;  /* 0x00000004e1e17819 */ /* 0x000fe200000012ff */
[----:B------:R-:W-:-:S02]  /*50e0*/  IMAD.WIDE R144, R25, 0x4, R144 ;  /* 0x0000000419907825 */ /* 0x000fc400078e0290 */
[----:B------:R1:W-:Y:S01]  /*50f0*/  LDGSTS.E [R242+0x13c00], [R124.64], P4 ;  /* 0x13c000007cf27fae */ /* 0x0003e2000a121844 */
[----:B------:R-:W-:Y:S01]  /*5100*/  LOP3.LUT P4, RZ, R24, 0x1, RZ, 0xc0, !PT ;  /* 0x0000000118ff7812 */ /* 0x000fe2000788c0ff */
[C---:B------:R-:W-:Y:S02]  /*5110*/  IMAD.WIDE R146, R25.reuse, 0x4, R146 ;  /* 0x0000000419927825 */ /* 0x040fe400078e0292 */
[----:B------:R1:W-:Y:S02]  /*5120*/  LDGSTS.E [R242+0x15800], [R126.64], P6 ;  /* 0x158000007ef27fae */ /* 0x0003e4000b121844 */
[----:B------:R-:W-:Y:S02]  /*5130*/  IMAD.WIDE R148, R25, 0x4, R148 ;  /* 0x0000000419947825 */ /* 0x000fe400078e0294 */
[----:B------:R1:W-:Y:S01]  /*5140*/  LDGSTS.E [R242+0x15c00], [R128.64], P6 ;  /* 0x15c0000080f27fae */ /* 0x0003e2000b121844 */
[----:B------:R-:W-:Y:S01]  /*5150*/  LOP3.LUT P6, RZ, R225, 0x1, RZ, 0xc0, !PT ;  /* 0x00000001e1ff7812 */ /* 0x000fe200078cc0ff */
[----:B------:R-:W-:-:S02]  /*5160*/  IMAD.WIDE R150, R25, 0x4, R150 ;  /* 0x0000000419967825 */ /* 0x000fc400078e0296 */
[----:B------:R1:W-:Y:S02]  /*5170*/  LDGSTS.E [R242+0x17800], [R130.64], P1 ;  /* 0x1780000082f27fae */ /* 0x0003e40008921844 */
[C---:B------:R-:W-:Y:S02]  /*5180*/  IMAD.WIDE R152, R25.reuse, 0x4, R152 ;  /* 0x0000000419987825 */ /* 0x040fe400078e0298 */
[----:B------:R1:W-:Y:S02]  /*5190*/  LDGSTS.E [R242+0x17c00], [R132.64], P1 ;  /* 0x17c0000084f27fae */ /* 0x0003e40008921844 */
[C---:B------:R-:W-:Y:S02]  /*51a0*/  IMAD.WIDE R154, R25.reuse, 0x4, R154 ;  /* 0x00000004199a7825 */ /* 0x040fe400078e029a */
[----:B------:R1:W-:Y:S02]  /*51b0*/  LDGSTS.E [R242+0x19800], [R134.64], P3 ;  /* 0x1980000086f27fae */ /* 0x0003e40009921844 */
        /* <DEDUP_REMOVED lines=11> */
[----:B------:R1:W-:Y:S02]  /*5270*/  LDGSTS.E [R242+0x1f800], [R206.64], !P2 ;  /* 0x1f800000cef27fae */ /* 0x0003e4000d121844 */
[----:B------:R-:W-:-:S02]  /*5280*/  IMAD.WIDE R168, R25, 0x4, R168 ;  /* 0x0000000419a87825 */ /* 0x000fc400078e02a8 */
[----:B------:R1:W-:Y:S02]  /*5290*/  LDGSTS.E [R242+0x1fc00], [R212.64], !P2 ;  /* 0x1fc00000d4f27fae */ /* 0x0003e4000d121844 */
[C---:B------:R-:W-:Y:S02]  /*52a0*/  IMAD.WIDE R170, R25.reuse, 0x4, R170 ;  /* 0x0000000419aa7825 */ /* 0x040fe400078e02aa */
[----:B------:R-:W0:Y:S02]  /*52b0*/  LDGDEPBAR ;  /* 0x00000000000079af */ /* 0x000e240000000000 */
[C---:B------:R-:W-:Y:S02]  /*52c0*/  IMAD.WIDE R172, R25.reuse, 0x4, R172 ;  /* 0x0000000419ac7825 */ /* 0x040fe400078e02ac */
[----:B------:R1:W-:Y:S02]  /*52d0*/  LDGSTS.E [R241+0x28000], [R138.64], P0 ;  /* 0x280000008af17fae */ /* 0x0003e40008121844 */
[----:B------:R-:W-:-:S02]  /*52e0*/  IMAD.WIDE R174, R25, 0x4, R174 ;  /* 0x0000000419ae7825 */ /* 0x000fc400078e02ae */
[----:B------:R1:W-:Y:S02]  /*52f0*/  LDGSTS.E [R241+0x28400], [R140.64], P0 ;  /* 0x284000008cf17fae */ /* 0x0003e40008121844 */
[C---:B------:R-:W-:Y:S02]  /*5300*/  IMAD.WIDE R176, R25.reuse, 0x4, R176 ;  /* 0x0000000419b07825 */ /* 0x040fe400078e02b0 */
[----:B------:R1:W-:Y:S02]  /*5310*/  LDGSTS.E [R241+0x28800], [R142.64], P0 ;  /* 0x288000008ef17fae */ /* 0x0003e40008121844 */
[C---:B----4-:R-:W-:Y:S02]  /*5320*/  IMAD.WIDE R178, R25.reuse, 0x4, R178 ;  /* 0x0000000419b27825 */ /* 0x050fe400078e02b2 */
[----:B------:R1:W-:Y:S02]  /*5330*/  LDGSTS.E [R241+0x28c00], [R144.64], P0 ;  /* 0x28c0000090f17fae */ /* 0x0003e40008121844 */
[----:B-----5:R-:W-:-:S02]  /*5340*/  IMAD.WIDE R180, R25, 0x4, R180 ;  /* 0x0000000419b47825 */ /* 0x020fc400078e02b4 */
[----:B------:R1:W-:Y:S02]  /*5350*/  LDGSTS.E [R241+0x29000], [R146.64], P0 ;  /* 0x2900000092f17fae */ /* 0x0003e40008121844 */
[C---:B---3--:R-:W-:Y:S02]  /*5360*/  IMAD.WIDE R182, R25.reuse, 0x4, R182 ;  /* 0x0000000419b67825 */ /* 0x048fe400078e02b6 */
        /* <DEDUP_REMOVED lines=17> */
[----:B------:R-:W-:Y:S02]  /*5480*/  IMAD.WIDE R200, R25, 0x4, R200 ;  /* 0x0000000419c87825 */ /* 0x000fe400078e02c8 */
[----:B------:R1:W-:Y:S04]  /*5490*/  LDGSTS.E [R241+0x2b800], [R166.64], P0 ;  /* 0x2b800000a6f17fae */ /* 0x0003e80008121844 */
        /* <DEDUP_REMOVED lines=17> */
[----:B------:R-:W0:Y:S01]  /*55b0*/  LDGDEPBAR ;  /* 0x00000000000079af */ /* 0x000e220000000000 */
[----:B------:R-:W-:Y:S05]  /*55c0*/  @P5 BRA `(.L_x_0) ;  /* 0x00001b3000005947 */ /* 0x000fea0003800000 */
[----:B------:R-:W-:Y:S01]  /*55d0*/  IMAD.SHL.U32 R0, R240, 0x20, RZ ;  /* 0x00000020f0007824 */ /* 0x000fe200078e00ff */
[----:B------:R2:W-:Y:S01]  /*55e0*/  STL [R1+0x340], RZ ;  /* 0x000340ff01007387 */ /* 0x0005e20000100800 */
[----:B------:R-:W-:Y:S01]  /*55f0*/  CS2R R232, SRZ ;  /* 0x0000000000e87805 */ /* 0x000fe2000001ff00 */
[----:B------:R-:W-:Y:S01]  /*5600*/  CS2R R234, SRZ ;  /* 0x0000000000ea7805 */ /* 0x000fe2000001ff00 */
[----:B-1----:R-:W-:Y:S01]  /*5610*/  CS2R R200, SRZ ;  /* 0x0000000000c87805 */ /* 0x002fe2000001ff00 */
[----:B------:R2:W-:Y:S01]  /*5620*/  STL [R1+0xcac], R0 ;  /* 0x000cac0001007387 */ /* 0x0005e20000100800 */
[----:B------:R-:W-:Y:S01]  /*5630*/  CS2R R202, SRZ ;  /* 0x0000000000ca7805 */ /* 0x000fe2000001ff00 */
[----:B------:R-:W-:Y:S01]  /*5640*/  CS2R R32, SRZ ;  /* 0x0000000000207805 */ /* 0x000fe2000001ff00 */
[----:B------:R-:W-:Y:S01]  /*5650*/  CS2R R34, SRZ ;  /* 0x0000000000227805 */ /* 0x000fe2000001ff00 */
[----:B------:R2:W-:Y:S01]  /*5660*/  STL [R1+0x344], RZ ;  /* 0x000344ff01007387 */ /* 0x0005e20000100800 */
        /* <DEDUP_REMOVED lines=97> */
[----:B------:R-:W-:-:S02]  /*5c80*/  CS2R R182, SRZ ;  /* 0x0000000000b67805 */ /* 0x000fc4000001ff00 */
[----:B------:R2:W-:Y:S04]  /*5c90*/  STL [R1+0x7e8], RZ ;  /* 0x0007e8ff01007387 */ /* 0x0005e80000100800 */
        /* <DEDUP_REMOVED lines=324> */
[----:B------:R2:W-:Y:S01]  /*70e0*/  STL [R1+0x1dc], RZ ;  /* 0x0001dcff01007387 */ /* 0x0005e20000100800 */
[----:B------:R-:W-:Y:S05]  /*70f0*/  BRA `(.L_x_1) ;  /* 0x00014c8000007947 */ /* 0x000fea0003800000 */
.L_x_0:
[----:B-1----:R-:W-:Y:S01]  /*7100*/  SHF.R.S32.HI R27, RZ, 0x1f, R224 ;  /* 0x0000001fff1b7819 */ /* 0x002fe200000114e0 */
[----:B------:R-:W-:Y:S01]  /*7110*/  IMAD.SHL.U32 R33, R25, 0x8, RZ ;  /* 0x0000000819217824 */ /* 0x000fe200078e00ff */
[----:B------:R-:W-:Y:S01]  /*7120*/  SHF.R.S32.HI R24, RZ, 0x1f, R223 ;  /* 0x0000001fff187819 */ /* 0x000fe200000114df */
[----:B------:R-:W1:Y:S01]  /*7130*/  S2R R175, SR_TID.X ;  /* 0x0000000000af7919 */ /* 0x000e620000002100 */
[----:B------:R-:W-:Y:S01]  /*7140*/  SHF.L.U64.HI R26, R224, 0x2, R27 ;  /* 0x00000002e01a7819 */ /* 0x000fe2000001021b */
[----:B------:R-:W-:Y:S01]  /*7150*/  IMAD.MOV.U32 R98, RZ, RZ, c[0x0][0x188] ;  /* 0x00006200ff627624 */ /* 0x000fe200078e00ff */
[----:B------:R-:W-:Y:S01]  /*7160*/  SHF.L.U64.HI R24, R223, 0x2, R24 ;  /* 0x00000002df187819 */ /* 0x000fe20000010218 */
[----:B------:R-:W-:Y:S01]  /*7170*/  IMAD.MOV.U32 R96, RZ, RZ, c[0x0][0x188] ;  /* 0x00006200ff607624 */ /* 0x000fe200078e00ff */
[----:B------:R-:W-:Y:S01]  /*7180*/  SHF.R.S32.HI R27, RZ, 0x1f, R230 ;  /* 0x0000001fff1b7819 */ /* 0x000fe200000114e6 */
[----:B------:R2:W-:Y:S01]  /*7190*/  STL [R1+0xa8c], R26 ;  /* 0x000a8c1a01007387 */ /* 0x0005e20000100800 */
[----:B------:R-:W-:Y:S01]  /*71a0*/  SHF.R.S32.HI R28, RZ, 0x1f, R25 ;  /* 0x0000001fff1c7819 */ /* 0x000fe20000011419 */
[----:B------:R-:W-:Y:S01]  /*71b0*/  IMAD R98, R98, 0x14, RZ ;  /* 0x0000001462627824 */ /* 0x000fe200078e02ff */
[----:B------:R-:W-:Y:S01]  /*71c0*/  SHF.R.S32.HI R29, RZ, 0x1f, R228 ;  /* 0x0000001fff1d7819 */ /* 0x000fe200000114e4 */
[----:B------:R3:W-:Y:S01]  /*71d0*/  STL [R1+0xa90], R24 ;  /* 0x000a901801007387 */ /* 0x0007e20000100800 */
[----:B------:R-:W-:Y:S01]  /*71e0*/  LEA R133, P0, R222, R33, 0x2 ;  /* 0x00000021de857211 */ /* 0x000fe200078010ff */
[----:B------:R-:W-:Y:S01]  /*71f0*/  IMAD R96, R96, 0x13, RZ ;  /* 0x0000001360607824 */ /* 0x000fe200078e02ff */
[----:B------:R-:W-:Y:S01]  /*7200*/  LEA.HI R132, R27, R230, RZ, 0x5 ;  /* 0x000000e61b847211 */ /* 0x000fe200078f28ff */
[----:B------:R-:W-:Y:S01]  /*7210*/  IMAD.MOV.U32 R97, RZ, RZ, c[0x0][0x188] ;  /* 0x00006200ff617624 */ /* 0x000fe200078e00ff */
[----:B------:R-:W-:Y:S01]  /*7220*/  SHF.L.U64.HI R252, R25, 0x3, R28 ;  /* 0x0000000319fc7819 */ /* 0x000fe2000001021c */
[----:B------:R-:W-:Y:S01]  /*7230*/  STL [R1+0xcc4], R133 ;  /* 0x000cc48501007387 */ /* 0x000fe20000100800 */
[----:B--2---:R-:W-:Y:S01]  /*7240*/  SHF.L.U64.HI R26, R228, 0x2, R29 ;  /* 0x00000002e41a7819 */ /* 0x004fe2000001021d */
[----:B------:R-:W-:Y:S01]  /*7250*/  IMAD R97, R97, 0x12, RZ ;  /* 0x0000001261617824 */ /* 0x000fe200078e02ff */
[----:B------:R-:W-:-:S02]  /*7260*/  SHF.R.S32.HI R27, RZ, 0x1f, R218 ;  /* 0x0000001fff1b7819 */ /* 0x000fc400000114da */
[----:B---3--:R-:W-:Y:S01]  /*7270*/  SHF.R.S32.HI R24, RZ, 0x1f, R229 ;  /* 0x0000001fff187819 */ /* 0x008fe200000114e5 */
[----:B------:R-:W-:Y:S01]  /*7280*/  STL [R1+0x4], R26 ;  /* 0x0000041a01007387 */ /* 0x000fe20000100800 */
[-C--:B------:R-:W-:Y:S02]  /*7290*/  LEA R168, P2, R219, R33.reuse, 0x2 ;  /* 0x00000021dba87211 */ /* 0x080fe400078410ff */
[----:B------:R-:W-:Y:S01]  /*72a0*/  SHF.L.U64.HI R24, R229, 0x2, R24 ;  /* 0x00000002e5187819 */ /* 0x000fe20000010218 */
[----:B------:R2:W-:Y:S01]  /*72b0*/  STL [R1+0xcc8], R132 ;  /* 0x000cc88401007387 */ /* 0x0005e20000100800 */
[----:B------:R-:W-:Y:S02]  /*72c0*/  SHF.R.S32.HI R24, RZ, 0x1f, R219 ;  /* 0x0000001fff187819 */ /* 0x000fe400000114db */
[----:B------:R-:W-:Y:S02]  /*72d0*/  LEA R170, P3, R218, R33, 0x2 ;  /* 0x00000021daaa7211 */ /* 0x000fe400078610ff */
[----:B------:R-:W-:-:S02]  /*72e0*/  SHF.R.S32.HI R31, RZ, 0x1f, R222 ;  /* 0x0000001fff1f7819 */ /* 0x000fc400000114de */
[-C--:B------:R-:W-:Y:S02]  /*72f0*/  LEA.HI.X R219, R219, R252.reuse, R24, 0x2, P2 ;  /* 0x000000fcdbdb7211 */ /* 0x080fe400010f1418 */
[-C--:B------:R-:W-:Y:S01]  /*7300*/  LEA.HI.X R218, R218, R252.reuse, R27, 0x2, P3 ;  /* 0x000000fcdada7211 */ /* 0x080fe200018f141b */
[----:B--2---:R-:W-:Y:S01]  /*7310*/  IMAD.SHL.U32 R132, R235, 0x4, RZ ;  /* 0x00000004eb847824 */ /* 0x004fe200078e00ff */
[----:B------:R-:W-:Y:S02]  /*7320*/  LEA.HI.X R222, R222, R252, R31, 0x2, P0 ;  /* 0x000000fcdede7211 */ /* 0x000fe400000f141f */
[----:B------:R-:W-:Y:S02]  /*7330*/  SHF.R.S32.HI R24, RZ, 0x1f, R215 ;  /* 0x0000001fff187819 */ /* 0x000fe400000114d7 */
[----:B------:R-:W-:Y:S01]  /*7340*/  SHF.R.S32.HI R27, RZ, 0x1f, R214 ;  /* 0x0000001fff1b7819 */ /* 0x000fe200000114d6 */
[----:B------:R-:W-:Y:S01]  /*7350*/  STL [R1+0xcc0], R222 ;  /* 0x000cc0de01007387 */ /* 0x000fe20000100800 */
[----:B------:R-:W-:-:S02]  /*7360*/  LEA R180, P2, R215, R33, 0x2 ;  /* 0x00000021d7b47211 */ /* 0x000fc400078410ff */
[-C--:B------:R-:W-:Y:S02]  /*7370*/  LEA R182, P3, R214, R33.reuse, 0x2 ;  /* 0x00000021d6b67211 */ /* 0x080fe400078610ff */
[----:B------:R-:W-:Y:S02]  /*7380*/  SHF.R.S32.HI R26, RZ, 0x1f, R221 ;  /* 0x0000001fff1a7819 */ /* 0x000fe400000114dd */
[----:B------:R-:W-:Y:S02]  /*7390*/  SHF.R.S32.HI R29, RZ, 0x1f, R220 ;  /* 0x0000001fff1d7819 */ /* 0x000fe400000114dc */
[-C--:B------:R-:W-:Y:S02]  /*73a0*/  LEA R134, P0, R221, R33.reuse, 0x2 ;  /* 0x00000021dd867211 */ /* 0x080fe400078010ff */
[----:B------:R-:W-:Y:S02]  /*73b0*/  LEA R135, P1, R220, R33, 0x2 ;  /* 0x00000021dc877211 */ /* 0x000fe400078210ff */
[-C--:B------:R-:W-:Y:S01]  /*73c0*/  LEA.HI.X R215, R215, R252.reuse, R24, 0x2, P2 ;  /* 0x000000fcd7d77211 */ /* 0x080fe200010f1418 */
[----:B------:R2:W-:Y:S01]  /*73d0*/  STL [R1+0xccc], R134 ;  /* 0x000ccc8601007387 */ /* 0x0005e20000100800 */
[----:B------:R-:W-:-:S02]  /*73e0*/  LEA.HI.X R214, R214, R252, R27, 0x2, P3 ;  /* 0x000000fcd6d67211 */ /* 0x000fc400018f141b */
[-C--:B------:R-:W-:Y:S01]  /*73f0*/  LEA.HI.X R221, R221, R252.reuse, R26, 0x2, P0 ;  /* 0x000000fcdddd7211 */ /* 0x080fe200000f141a */
[----:B------:R3:W-:Y:S01]  /*7400*/  STL [R1+0xcd0], R135 ;  /* 0x000cd08701007387 */ /* 0x0007e20000100800 */
[----:B------:R-:W-:Y:S02]  /*7410*/  LEA.HI.X R220, R220, R252, R29, 0x2, P1 ;  /* 0x000000fcdcdc7211 */ /* 0x000fe400008f141d */
[----:B------:R-:W-:Y:S01]  /*7420*/  SHF.R.S32.HI R194, RZ, 0x1f, R21 ;  /* 0x0000001fffc27819 */ /* 0x000fe20000011415 */
[----:B------:R-:W-:Y:S01]  /*7430*/  STL [R1+0xcd4], R168 ;  /* 0x000cd4a801007387 */ /* 0x000fe20000100800 */
[----:B------:R-:W-:Y:S01]  /*7440*/  SHF.R.S32.HI R197, RZ, 0x1f, R20 ;  /* 0x0000001fffc57819 */ /* 0x000fe20000011414 */
[----:B--2---:R-:W-:Y:S01]  /*7450*/  IMAD.SHL.U32 R134, R234, 0x4, RZ ;  /* 0x00000004ea867824 */ /* 0x004fe200078e00ff */
[-C--:B------:R-:W-:Y:S01]  /*7460*/  LEA R184, P2, R21, R33.reuse, 0x2 ;  /* 0x0000002115b87211 */ /* 0x080fe200078410ff */
[----:B------:R-:W-:Y:S01]  /*7470*/  STL [R1+0xcbc], R221 ;  /* 0x000cbcdd01007387 */ /* 0x000fe20000100800 */
[----:B------:R-:W-:Y:S01]  /*7480*/  LEA R186, P3, R20, R33, 0x2 ;  /* 0x0000002114ba7211 */ /* 0x000fe200078610ff */
[----:B---3--:R-:W-:Y:S01]  /*7490*/  IMAD.SHL.U32 R135, R233, 0x4, RZ ;  /* 0x00000004e9877824 */ /* 0x008fe200078e00ff */
[----:B------:R-:W-:Y:S01]  /*74a0*/  SHF.R.S32.HI R26, RZ, 0x1f, R217 ;  /* 0x0000001fff1a7819 */ /* 0x000fe200000114d9 */
[----:B------:R-:W-:Y:S01]  /*74b0*/  STL [R1+0xcb8], R219 ;  /* 0x000cb8db01007387 */ /* 0x000fe20000100800 */
[----:B------:R-:W-:-:S02]  /*74c0*/  SHF.R.S32.HI R29, RZ, 0x1f, R216 ;  /* 0x0000001fff1d7819 */ /* 0x000fc400000114d8 */
[-C--:B------:R-:W-:Y:S02]  /*74d0*/  LEA R169, P0, R217, R33.reuse, 0x2 ;  /* 0x00000021d9a97211 */ /* 0x080fe400078010ff */
[----:B------:R-:W-:Y:S02]  /*74e0*/  LEA R171, P1, R216, R33, 0x2 ;  /* 0x00000021d8ab7211 */ /* 0x000fe400078210ff */
[-C--:B------:R-:W-:Y:S02]  /*74f0*/  LEA.HI.X R194, R21, R252.reuse, R194, 0x2, P2 ;  /* 0x000000fc15c27211 */ /* 0x080fe400010f14c2 */
[-C--:B------:R-:W-:Y:S02]  /*7500*/  LEA.HI.X R197, R20, R252.reuse, R197, 0x2, P3 ;  /* 0x000000fc14c57211 */ /* 0x080fe400018f14c5 */
[-C--:B------:R-:W-:Y:S02]  /*7510*/  LEA.HI.X R217, R217, R252.reuse, R26, 0x2, P0 ;  /* 0x000000fcd9d97211 */ /* 0x080fe400000f141a */
[----:B------:R-:W-:-:S02]  /*7520*/  LEA.HI.X R216, R216, R252, R29, 0x2, P1 ;  /* 0x000000fcd8d87211 */ /* 0x000fc400008f141d */
[----:B------:R-:W-:Y:S02]  /*7530*/  SHF.R.S32.HI R206, RZ, 0x1f, R17 ;  /* 0x0000001fffce7819 */ /* 0x000fe40000011411 */
[----:B------:R-:W-:Y:S02]  /*7540*/  SHF.R.S32.HI R209, RZ, 0x1f, R16 ;  /* 0x0000001fffd17819 */ /* 0x000fe40000011410 */
[-C--:B------:R-:W-:Y:S02]  /*7550*/  LEA R188, P2, R17, R33.reuse, 0x2 ;  /* 0x0000002111bc7211 */ /* 0x080fe400078410ff */
[----:B------:R-:W-:Y:S02]  /*7560*/  LEA R191, P3, R16, R33, 0x2 ;  /* 0x0000002110bf7211 */ /* 0x000fe400078610ff */
[----:B------:R-:W-:Y:S02]  /*7570*/  SHF.R.S32.HI R190, RZ, 0x1f, R23 ;  /* 0x0000001fffbe7819 */ /* 0x000fe40000011417 */
        /* <DEDUP_REMOVED lines=8> */
[-C--:B------:R-:W-:Y:S02]  /*7600*/  LEA R199, P3, R12, R33.reuse, 0x2 ;  /* 0x000000210cc77211 */ /* 0x080fe400078610ff */
[----:B------:R-:W-:Y:S02]  /*7610*/  SHF.R.S32.HI R198, RZ, 0x1f, R19 ;  /* 0x0000001fffc67819 */ /* 0x000fe40000011413 */
[----:B------:R-:W-:Y:S02]  /*7620*/  SHF.R.S32.HI R205, RZ, 0x1f, R18 ;  /* 0x0000001fffcd7819 */ /* 0x000fe40000011412 */
[-C--:B------:R-:W-:Y:S02]  /*7630*/  LEA R185, P0, R19, R33.reuse, 0x2 ;  /* 0x0000002113b97211 */ /* 0x080fe400078010ff */
[----:B------:R-:W-:-:S02]  /*7640*/  LEA R187, P1, R18, R33, 0x2 ;  /* 0x0000002112bb7211 */ /* 0x000fc400078210ff */
[-C--:B------:R-:W-:Y:S02]  /*7650*/  LEA.HI.X R226, R12, R252.reuse, R17, 0x2, P3 ;  /* 0x000000fc0ce27211 */ /* 0x080fe400018f1411 */
[-C--:B------:R-:W-:Y:S02]  /*7660*/  LEA.HI.X R198, R19, R252.reuse, R198, 0x2, P0 ;  /* 0x000000fc13c67211 */ /* 0x080fe400000f14c6 */
[----:B------:R-:W-:Y:S02]  /*7670*/  LEA.HI.X R205, R18, R252, R205, 0x2, P1 ;  /* 0x000000fc12cd7211 */ /* 0x000fe400008f14cd */
[----:B------:R-:W-:Y:S02]  /*7680*/  SHF.R.S32.HI R16, RZ, 0x1f, R13 ;  /* 0x0000001fff107819 */ /* 0x000fe4000001140d */
[----:B------:R-:W-:Y:S02]  /*7690*/  LEA R195, P2, R13, R33, 0x2 ;  /* 0x000000210dc37211 */ /* 0x000fe400078410ff */
[----:B------:R-:W-:-:S02]  /*76a0*/  SHF.R.S32.HI R241, RZ, 0x1f, R8 ;  /* 0x0000001ffff17819 */ /* 0x000fc40000011408 */
[-C--:B------:R-:W-:Y:S02]  /*76b0*/  LEA R211, P3, R8, R33.reuse, 0x2 ;  /* 0x0000002108d37211 */ /* 0x080fe400078610ff */
[----:B------:R-:W-:Y:S02]  /*76c0*/  SHF.R.S32.HI R210, RZ, 0x1f, R15 ;  /* 0x0000001fffd27819 */ /* 0x000fe4000001140f */
[----:B------:R-:W-:Y:S02]  /*76d0*/  SHF.R.S32.HI R213, RZ, 0x1f, R14 ;  /* 0x0000001fffd57819 */ /* 0x000fe4000001140e */
[-C--:B------:R-:W-:Y:S02]  /*76e0*/  LEA R189, P0, R15, R33.reuse, 0x2 ;  /* 0x000000210fbd7211 */ /* 0x080fe400078010ff */
[----:B------:R-:W-:Y:S02]  /*76f0*/  LEA R192, P1, R14, R33, 0x2 ;  /* 0x000000210ec07211 */ /* 0x000fe400078210ff */
[----:B------:R-:W-:-:S02]  /*7700*/  LEA.HI.X R223, R13, R252, R16, 0x2, P2 ;  /* 0x000000fc0ddf7211 */ /* 0x000fc400010f1410 */
[-C--:B------:R-:W-:Y:S02]  /*7710*/  LEA.HI.X R241, R8, R252.reuse, R241, 0x2, P3 ;  /* 0x000000fc08f17211 */ /* 0x080fe400018f14f1 */
[-C--:B------:R-:W-:Y:S02]  /*7720*/  LEA.HI.X R210, R15, R252.reuse, R210, 0x2, P0 ;  /* 0x000000fc0fd27211 */ /* 0x080fe400000f14d2 */
[----:B------:R-:W-:Y:S02]  /*7730*/  LEA.HI.X R213, R14, R252, R213, 0x2, P1 ;  /* 0x000000fc0ed57211 */ /* 0x000fe400008f14d5 */
[----:B------:R-:W-:Y:S02]  /*7740*/  SHF.R.S32.HI R12, RZ, 0x1f, R9 ;  /* 0x0000001fff0c7819 */ /* 0x000fe40000011409 */
[----:B------:R-:W-:Y:S02]  /*7750*/  LEA R207, P2, R9, R33, 0x2 ;  /* 0x0000002109cf7211 */ /* 0x000fe400078410ff */
[----:B------:R-:W-:-:S02]  /*7760*/  SHF.R.S32.HI R245, RZ, 0x1f, R4 ;  /* 0x0000001ffff57819 */ /* 0x000fc40000011404 */
[CC--:B------:R-:W-:Y:S02]  /*7770*/  LEA R228, P3, R4.reuse, R33.reuse, 0x2 ;  /* 0x0000002104e47211 */ /* 0x0c0fe400078610ff */
[----:B------:R-:W-:Y:S02]  /*7780*/  SHF.R.S32.HI R14, RZ, 0x1f, R11 ;  /* 0x0000001fff0e7819 */ /* 0x000fe4000001140b */
[----:B------:R-:W-:Y:S02]  /*7790*/  LEA R196, P0, R11, R33, 0x2 ;  /* 0x000000210bc47211 */ /* 0x000fe400078010ff */
[-C--:B------:R-:W-:Y:S02]  /*77a0*/  LEA.HI.X R231, R9, R252.reuse, R12, 0x2, P2 ;  /* 0x000000fc09e77211 */ /* 0x080fe400010f140c */
[-C--:B------:R-:W-:Y:S02]  /*77b0*/  LEA.HI.X R245, R4, R252.reuse, R245, 0x2, P3 ;  /* 0x000000fc04f57211 */ /* 0x080fe400018f14f5 */
[----:B------:R-:W-:-:S02]  /*77c0*/  LEA.HI.X R227, R11, R252, R14, 0x2, P0 ;  /* 0x000000fc0be37211 */ /* 0x000fc400000f140e */
[----:B------:R-:W-:Y:S02]  /*77d0*/  SHF.R.S32.HI R244, RZ, 0x1f, R5 ;  /* 0x0000001ffff47819 */ /* 0x000fe40000011405 */
[-C--:B------:R-:W-:Y:S02]  /*77e0*/  LEA R224, P2, R5, R33.reuse, 0x2 ;  /* 0x0000002105e07211 */ /* 0x080fe400078410ff */
[----:B-1----:R-:W-:Y:S02]  /*77f0*/  LOP3.LUT R4, R175, 0x7, RZ, 0xc0, !PT ;  /* 0x00000007af047812 */ /* 0x002fe400078ec0ff */
[----:B------:R-:W-:Y:S02]  /*7800*/  SHF.R.S32.HI R242, RZ, 0x1f, R7 ;  /* 0x0000001ffff27819 */ /* 0x000fe40000011407 */
[----:B------:R-:W-:Y:S02]  /*7810*/  LEA R208, P0, R7, R33, 0x2 ;  /* 0x0000002107d07211 */ /* 0x000fe400078010ff */
[-C--:B------:R-:W-:Y:S01]  /*7820*/  LEA.HI.X R244, R5, R252.reuse, R244, 0x2, P2 ;  /* 0x000000fc05f47211 */ /* 0x080fe200010f14f4 */
[----:B------:R-:W-:Y:S01]  /*7830*/  IMAD R5, R4, 0x90, RZ ;  /* 0x0000009004057824 */ /* 0x000fe200078e02ff */
[----:B------:R-:W-:Y:S01]  /*7840*/  LEA.HI.X R242, R7, R252, R242, 0x2, P0 ;  /* 0x000000fc07f27211 */ /* 0x000fe200000f14f2 */
[----:B------:R-:W-:Y:S01]  /*7850*/  IMAD.SHL.U32 R4, R175, 0x2, RZ ;  /* 0x00000002af047824 */ /* 0x000fe200078e00ff */
[----:B------:R-:W-:-:S02]  /*7860*/  SHF.R.S32.HI R246, RZ, 0x1f, R3 ;  /* 0x0000001ffff67819 */ /* 0x000fc40000011403 */
[CC--:B------:R-:W-:Y:S02]  /*7870*/  LEA R225, P0, R3.reuse, R33.reuse, 0x2 ;  /* 0x0000002103e17211 */ /* 0x0c0fe400078010ff */
[----:B------:R-:W-:Y:S02]  /*7880*/  SHF.R.S32.HI R13, RZ, 0x1f, R10 ;  /* 0x0000001fff0d7819 */ /* 0x000fe4000001140a */
[-C--:B------:R-:W-:Y:S02]  /*7890*/  LEA.HI.X R246, R3, R252.reuse, R246, 0x2, P0 ;  /* 0x000000fc03f67211 */ /* 0x080fe400000f14f6 */
[----:B------:R-:W-:Y:S02]  /*78a0*/  LOP3.LUT R3, R5, 0x30, R4, 0x78, !PT ;  /* 0x0000003005037812 */ /* 0x000fe400078e7804 */
[C---:B------:R-:W-:Y:S02]  /*78b0*/  LEA R204, P1, R10.reuse, R33, 0x2 ;  /* 0x000000210acc7211 */ /* 0x040fe400078210ff */
[----:B------:R-:W-:Y:S01]  /*78c0*/  SHF.R.S32.HI R243, RZ, 0x1f, R6 ;  /* 0x0000001ffff37819 */ /* 0x000fe20000011406 */
[----:B------:R1:W-:Y:S01]  /*78d0*/  STL [R1], R3 ;  /* 0x0000000301007387 */ /* 0x0003e20000100800 */
[----:B------:R-:W-:-:S02]  /*78e0*/  LEA.HI.X R230, R10, R252, R13, 0x2, P1 ;  /* 0x000000fc0ae67211 */ /* 0x000fc400008f140d */
[CC--:B------:R-:W-:Y:S01]  /*78f0*/  LEA R212, P1, R6.reuse, R33.reuse, 0x2 ;  /* 0x0000002106d47211 */ /* 0x0c0fe200078210ff */
[----:B------:R-:W2:Y:S01]  /*7900*/  LDL R133, [R1+0xa84] ;  /* 0x000a840001857983 */ /* 0x000ea20000100800 */
[----:B------:R-:W-:Y:S02]  /*7910*/  SHF.R.S32.HI R247, RZ, 0x1f, R2 ;  /* 0x0000001ffff77819 */ /* 0x000fe40000011402 */
[----:B------:R-:W-:Y:S01]  /*7920*/  LEA.HI.X R243, R6, R252, R243, 0x2, P1 ;  /* 0x000000fc06f37211 */ /* 0x000fe200008f14f3 */
[----:B------:R-:W3:Y:S01]  /*7930*/  LDL R222, [R1+0xa88] ;  /* 0x000a880001de7983 */ /* 0x000ee20000100800 */
[-C--:B------:R-:W-:Y:S02]  /*7940*/  LEA R229, P1, R2, R33.reuse, 0x2 ;  /* 0x0000002102e57211 */ /* 0x080fe400078210ff */
[----:B------:R-:W-:Y:S02]  /*7950*/  SHF.R.S32.HI R7, RZ, 0x1f, R0 ;  /* 0x0000001fff077819 */ /* 0x000fe40000011400 */
[----:B------:R-:W-:-:S02]  /*7960*/  LEA R240, P2, R0, R33, 0x2 ;  /* 0x0000002100f07211 */ /* 0x000fc400078410ff */
[-C--:B------:R-:W-:Y:S02]  /*7970*/  LEA.HI.X R247, R2, R252.reuse, R247, 0x2, P1 ;  /* 0x000000fc02f77211 */ /* 0x080fe400008f14f7 */
[----:B------:R-:W-:Y:S02]  /*7980*/  LEA.HI.X R252, R0, R252, R7, 0x2, P2 ;  /* 0x000000fc00fc7211 */ /* 0x000fe400010f1407 */
[----:B------:R-:W-:Y:S01]  /*7990*/  SHF.L.U64.HI R0, R25, 0x2, R28 ;  /* 0x0000000219007819 */ /* 0x000fe2000001021c */
[----:B------:R-:W-:Y:S01]  /*79a0*/  IMAD.SHL.U32 R28, R175, 0x20, RZ ;  /* 0x00000020af1c7824 */ /* 0x000fe200078e00ff */
[----:B------:R-:W-:Y:S02]  /*79b0*/  SHF.R.S32.HI R2, RZ, 0x1f, R233 ;  /* 0x0000001fff027819 */ /* 0x000fe400000114e9 */
[----:B-1----:R-:W-:Y:S02]  /*79c0*/  SHF.R.S32.HI R3, RZ, 0x1f, R234 ;  /* 0x0000001fff037819 */ /* 0x002fe400000114ea */
[----:B------:R-:W-:-:S02]  /*79d0*/  SHF.L.U64.HI R2, R233, 0x2, R2 ;  /* 0x00000002e9027819 */ /* 0x000fc40000010202 */
[----:B------:R-:W-:Y:S02]  /*79e0*/  SHF.L.U64.HI R3, R234, 0x2, R3 ;  /* 0x00000002ea037819 */ /* 0x000fe40000010203 */
[----:B------:R-:W-:Y:S02]  /*79f0*/  SHF.R.S32.HI R4, RZ, 0x1f, R235 ;  /* 0x0000001fff047819 */ /* 0x000fe400000114eb */
[----:B------:R-:W-:Y:S02]  /*7a00*/  SHF.R.S32.HI R5, RZ, 0x1f, R236 ;  /* 0x0000001fff057819 */ /* 0x000fe400000114ec */
[----:B------:R-:W-:Y:S02]  /*7a10*/  SHF.L.U64.HI R4, R235, 0x2, R4 ;  /* 0x00000002eb047819 */ /* 0x000fe40000010204 */
[----:B------:R-:W-:Y:S02]  /*7a20*/  SHF.L.U64.HI R5, R236, 0x2, R5 ;  /* 0x00000002ec057819 */ /* 0x000fe40000010205 */
[----:B------:R-:W-:-:S02]  /*7a30*/  SHF.R.S32.HI R6, RZ, 0x1f, R237 ;  /* 0x0000001fff067819 */ /* 0x000fc400000114ed */
[----:B------:R-:W-:Y:S02]  /*7a40*/  SHF.R.S32.HI R7, RZ, 0x1f, R238 ;  /* 0x0000001fff077819 */ /* 0x000fe400000114ee */
[----:B------:R-:W-:Y:S02]  /*7a50*/  SHF.L.U64.HI R6, R237, 0x2, R6 ;  /* 0x00000002ed067819 */ /* 0x000fe40000010206 */
[----:B------:R-:W-:Y:S02]  /*7a60*/  SHF.L.U64.HI R7, R238, 0x2, R7 ;  /* 0x00000002ee077819 */ /* 0x000fe40000010207 */
[----:B------:R-:W-:Y:S02]  /*7a70*/  SHF.R.S32.HI R8, RZ, 0x1f, R239 ;  /* 0x0000001fff087819 */ /* 0x000fe400000114ef */
[----:B------:R-:W-:Y:S02]  /*7a80*/  SHF.R.S32.HI R9, RZ, 0x1f, R248 ;  /* 0x0000001fff097819 */ /* 0x000fe400000114f8 */
        /* <DEDUP_REMOVED lines=9> */
[----:B------:R-:W-:Y:S01]  /*7b20*/  SHF.L.U64.HI R13, R98, 0x2, R13 ;  /* 0x00000002620d7819 */ /* 0x000fe2000001020d */
[----:B------:R-:W-:Y:S01]  /*7b30*/  IMAD.MOV.U32 R98, RZ, RZ, c[0x0][0x188] ;  /* 0x00006200ff627624 */ /* 0x000fe200078e00ff */
[----:B------:R-:W-:Y:S02]  /*7b40*/  SHF.R.S32.HI R14, RZ, 0x1f, R96 ;  /* 0x0000001fff0e7819 */ /* 0x000fe40000011460 */
[----:B------:R-:W-:Y:S01]  /*7b50*/  SHF.R.S32.HI R15, RZ, 0x1f, R97 ;  /* 0x0000001fff0f7819 */ /* 0x000fe20000011461 */
[----:B------:R-:W-:Y:S01]  /*7b60*/  IMAD.SHL.U32 R98, R98, 0x10, RZ ;  /* 0x0000001062627824 */ /* 0x000fe200078e00ff */
[----:B------:R-:W-:Y:S01]  /*7b70*/  SHF.L.U64.HI R14, R96, 0x2, R14 ;  /* 0x00000002600e7819 */ /* 0x000fe2000001020e */
[----:B------:R-:W-:Y:S01]  /*7b80*/  IMAD.MOV.U32 R96, RZ, RZ, c[0x0][0x188] ;  /* 0x00006200ff607624 */ /* 0x000fe200078e00ff */
[----:B------:R-:W-:Y:S01]  /*7b90*/  SHF.L.U64.HI R15, R97, 0x2, R15 ;  /* 0x00000002610f7819 */ /* 0x000fe2000001020f */
[----:B------:R-:W-:Y:S01]  /*7ba0*/  IMAD.MOV.U32 R97, RZ, RZ, c[0x0][0x188] ;  /* 0x00006200ff617624 */ /* 0x000fe200078e00ff */
[----:B------:R-:W-:Y:S01]  /*7bb0*/  SHF.R.S32.HI R17, RZ, 0x1f, R98 ;  /* 0x0000001fff117819 */ /* 0x000fe20000011462 */
[----:B------:R-:W-:-:S02]  /*7bc0*/  IMAD R96, R96, 0x11, RZ ;  /* 0x0000001160607824 */ /* 0x000fc400078e02ff */
[----:B------:R-:W-:Y:S01]  /*7bd0*/  IMAD R97, R97, 0xe, RZ ;  /* 0x0000000e61617824 */ /* 0x000fe200078e02ff */
[----:B------:R-:W-:Y:S01]  /*7be0*/  SHF.L.U64.HI R17, R98, 0x2, R17 ;  /* 0x0000000262117819 */ /* 0x000fe20000010211 */
[----:B------:R-:W-:Y:S01]  /*7bf0*/  IMAD.MOV.U32 R98, RZ, RZ, c[0x0][0x188] ;  /* 0x00006200ff627624 */ /* 0x000fe200078e00ff */
[----:B------:R-:W-:Y:S02]  /*7c00*/  SHF.R.S32.HI R16, RZ, 0x1f, R96 ;  /* 0x0000001fff107819 */ /* 0x000fe40000011460 */
[----:B------:R-:W-:Y:S01]  /*7c10*/  SHF.R.S32.HI R19, RZ, 0x1f, R97 ;  /* 0x0000001fff137819 */ /* 0x000fe20000011461 */
[----:B------:R-:W-:Y:S01]  /*7c20*/  IMAD R98, R98, 0xd, RZ ;  /* 0x0000000d62627824 */ /* 0x000fe200078e02ff */
[----:B------:R-:W-:Y:S01]  /*7c30*/  SHF.L.U64.HI R16, R96, 0x2, R16 ;  /* 0x0000000260107819 */ /* 0x000fe20000010210 */
[----:B------:R-:W-:Y:S01]  /*7c40*/  IMAD.MOV.U32 R96, RZ, RZ, c[0x0][0x188] ;  /* 0x00006200ff607624 */ /* 0x000fe200078e00ff */
[----:B------:R-:W-:Y:S01]  /*7c50*/  SHF.L.U64.HI R19, R97, 0x2, R19 ;  /* 0x0000000261137819 */ /* 0x000fe20000010213 */
[----:B------:R-:W-:Y:S01]  /*7c60*/  IMAD.MOV.U32 R97, RZ, RZ, c[0x0][0x188] ;  /* 0x00006200ff617624 */ /* 0x000fe200078e00ff */
[----:B------:R-:W-:Y:S01]  /*7c70*/  SHF.R.S32.HI R20, RZ, 0x1f, R98 ;  /* 0x0000001fff147819 */ /* 0x000fe20000011462 */
[----:B------:R-:W-:-:S02]  /*7c80*/  IMAD R96, R96, 0xf, RZ ;  /* 0x0000000f60607824 */ /* 0x000fc400078e02ff */
[----:B------:R-:W-:Y:S01]  /*7c90*/  IMAD R97, R97, 0xb, RZ ;  /* 0x0000000b61617824 */ /* 0x000fe200078e02ff */
[----:B------:R-:W-:Y:S02]  /*7ca0*/  SHF.L.U64.HI R20, R98, 0x2, R20 ;  /* 0x0000000262147819 */ /* 0x000fe40000010214 */
[----:B------:R-:W-:-:S04]  /*7cb0*/  SHF.R.S32.HI R18, RZ, 0x1f, R96 ;  /* 0x0000001fff127819 */ /* 0x000fc80000011460 */
[----:B------:R-:W-:Y:S01]  /*7cc0*/  SHF.L.U64.HI R18, R96, 0x2, R18 ;  /* 0x0000000260127819 */ /* 0x000fe20000010212 */
[----:B------:R-:W-:-:S04]  /*7cd0*/  IMAD.MOV.U32 R96, RZ, RZ, c[0x0][0x188] ;  /* 0x00006200ff607624 */ /* 0x000fc800078e00ff */
[----:B------:R-:W-:-:S05]  /*7ce0*/  IMAD R96, R96, 0xc, RZ ;  /* 0x0000000c60607824 */ /* 0x000fca00078e02ff */
[----:B------:R-:W-:Y:S02]  /*7cf0*/  SHF.R.S32.HI R21, RZ, 0x1f, R96 ;  /* 0x0000001fff157819 */ /* 0x000fe40000011460 */
[C---:B--2---:R-:W-:Y:S02]  /*7d00*/  IADD3 R0, P2, R232.reuse, R133, RZ ;  /* 0x00000085e8007210 */ /* 0x044fe40007f5e0ff */
[----:B---3--:R-:W-:-:S03]  /*7d10*/  IADD3 R29, P1, R232, R222, RZ ;  /* 0x000000dee81d7210 */ /* 0x008fc60007f3e0ff */
[----:B------:R-:W-:Y:S04]  /*7d20*/  STL [R1+0xaac], R0 ;  /* 0x000aac0001007387 */ /* 0x000fe80000100800 */
[----:B------:R1:W-:Y:S04]  /*7d30*/  STL [R1+0xaa4], R29 ;  /* 0x000aa41d01007387 */ /* 0x0003e80000100800 */
[----:B------:R-:W-:Y:S04]  /*7d40*/  STL [R1+0x97c], RZ ;  /* 0x00097cff01007387 */ /* 0x000fe80000100800 */
[----:B------:R2:W-:Y:S01]  /*7d50*/  STL [R1+0xcac], R28 ;  /* 0x000cac1c01007387 */ /* 0x0005e20000100800 */
[----:B-1----:R-:W-:-:S05]  /*7d60*/  IMAD.MOV.U32 R29, RZ, RZ, 0x1 ;  /* 0x00000001ff1d7424 */ /* 0x002fca00078e00ff */
[----:B------:R-:W-:Y:S01]  /*7d70*/  STL [R1+0x974], R29 ;  /* 0x0009741d01007387 */ /* 0x000fe20000100800 */
[----:B--2---:R-:W-:-:S03]  /*7d80*/  IMAD.MOV.U32 R28, RZ, RZ, -0x1 ;  /* 0xffffffffff1c7424 */ /* 0x004fc600078e00ff */
[----:B------:R-:W-:Y:S04]  /*7d90*/  STL [R1+0x340], RZ ;  /* 0x000340ff01007387 */ /* 0x000fe80000100800 */
[----:B------:R-:W-:Y:S04]  /*7da0*/  STL [R1+0x970], R28 ;  /* 0x0009701c01007387 */ /* 0x000fe80000100800 */
[----:B------:R-:W-:Y:S04]  /*7db0*/  STL [R1+0x344], RZ ;  /* 0x000344ff01007387 */ /* 0x000fe80000100800 */
        /* <DEDUP_REMOVED lines=310> */
[----:B------:R-:W2:Y:S04]  /*9120*/  LDL R221, [R1+0xa90] ;  /* 0x000a900001dd7983 */ /* 0x000ea80000100800 */
[----:B------:R-:W-:Y:S04]  /*9130*/  STL [R1+0x470], RZ ;  /* 0x000470ff01007387 */ /* 0x000fe80000100800 */
[----:B------:R-:W-:Y:S04]  /*9140*/  STL [R1+0x474], RZ ;  /* 0x000474ff01007387 */ /* 0x000fe80000100800 */
[----:B------:R-:W-:Y:S04]  /*9150*/  STL [R1+0x478], RZ ;  /* 0x000478ff01007387 */ /* 0x000fe80000100800 */
[----:B------:R-:W-:Y:S04]  /*9160*/  STL [R1+0x47c], RZ ;  /* 0x00047cff01007387 */ /* 0x000fe80000100800 */
[----:B------:R-:W3:Y:S01]  /*9170*/  LDL R219, [R1+0xa8c] ;  /* 0x000a8c0001db7983 */ /* 0x000ee20000100800 */
[----:B------:R-:W-:-:S02]  /*9180*/  IADD3 R168, P6, R135, R133, RZ ;  /* 0x0000008587a87210 */ /* 0x000fc40007fde0ff */
[----:B------:R-:W-:-:S03]  /*9190*/  IADD3 R135, P5, R222, R135, RZ ;  /* 0x00000087de877210 */ /* 0x000fc60007fbe0ff */
[----:B------:R1:W-:Y:S04]  /*91a0*/  STL [R1+0xc8c], R168 ;  /* 0x000c8ca801007387 */ /* 0x0003e80000100800 */
[----:B-1----:R-:W4:Y:S04]  /*91b0*/  LDL.LU R168, [R1+0xcd4] ;  /* 0x000cd40001a87983 */ /* 0x002f280000300800 */
[----:B------:R1:W-:Y:S02]  /*91c0*/  STL [R1+0xc84], R135 ;  /* 0x000c848701007387 */ /* 0x0003e40000100800 */
[----:B-1----:R-:W-:-:S02]  /*91d0*/  IADD3 R135, P4, R134, R133, RZ ;  /* 0x0000008586877210 */ /* 0x002fc40007f9e0ff */
[----:B------:R-:W-:-:S03]  /*91e0*/  IADD3 R134, P0, R134, R222, RZ ;  /* 0x000000de86867210 */ /* 0x000fc60007f1e0ff */
[----:B------:R1:W-:Y:S04]  /*91f0*/  STL [R1+0xc7c], R135 ;  /* 0x000c7c8701007387 */ /* 0x0003e80000100800 */
[----:B-1----:R-:W5:Y:S04]  /*9200*/  LDL.LU R135, [R1+0xcd0] ;  /* 0x000cd00001877983 */ /* 0x002f680000300800 */
[----:B------:R2:W-:Y:S02]  /*9210*/  STL [R1+0xc74], R134 ;  /* 0x000c748601007387 */ /* 0x0005e40000100800 */
[----:B--2---:R-:W-:-:S05]  /*9220*/  IMAD.X R134, R2, 0x1, R221, P6 ;  /* 0x0000000102867824 */ /* 0x004fca00030e06dd */
[----:B------:R1:W-:Y:S02]  /*9230*/  STL [R1+0xc88], R134 ;  /* 0x000c888601007387 */ /* 0x0003e40000100800 */
[----:B-1----:R-:W-:Y:S01]  /*9240*/  IADD3 R134, P6, R132, R133, RZ ;  /* 0x0000008584867210 */ /* 0x002fe20007fde0ff */
[----:B---3--:R-:W-:-:S04]  /*9250*/  IMAD.X R2, R219, 0x1, R2, P5 ;  /* 0x00000001db027824 */ /* 0x008fc800028e0602 */
[----:B------:R1:W-:Y:S01]  /*9260*/  STL [R1+0xc6c], R134 ;  /* 0x000c6c8601007387 */ /* 0x0003e20000100800 */
[----:B------:R-:W-:-:S03]  /*9270*/  IADD3 R132, P5, R132, R222, RZ ;  /* 0x000000de84847210 */ /* 0x000fc60007fbe0ff */
[----:B-1----:R-:W2:Y:S04]  /*9280*/  LDL.LU R134, [R1+0xccc] ;  /* 0x000ccc0001867983 */ /* 0x002ea80000300800 */
[----:B------:R1:W-:Y:S02]  /*9290*/  STL [R1+0xc80], R2 ;  /* 0x000c800201007387 */ /* 0x0003e40000100800 */
[----:B-1----:R-:W-:-:S04]  /*92a0*/  IMAD.MOV.U32 R2, RZ, RZ, c[0x0][0x188] ;  /* 0x00006200ff027624 */ /* 0x002fc800078e00ff */
[----:B------:R-:W-:Y:S01]  /*92b0*/  IMAD R2, R2, 0x1c, RZ ;  /* 0x0000001c02027824 */ /* 0x000fe200078e02ff */
[----:B------:R1:W-:Y:S03]  /*92c0*/  STL [R1+0xc64], R132 ;  /* 0x000c648401007387 */ /* 0x0003e60000100800 */
[----:B------:R-:W-:Y:S02]  /*92d0*/  IMAD.SHL.U32 R2, R2, 0x4, RZ ;  /* 0x0000000402027824 */ /* 0x000fe400078e00ff */
[----:B-1----:R-:W-:-:S03]  /*92e0*/  IMAD.X R132, R3, 0x1, R221, P4 ;  /* 0x0000000103847824 */ /* 0x002fc600020e06dd */
[----:B------:R-:W-:Y:S01]  /*92f0*/  IADD3 R2, P4, R2, R133, RZ ;  /* 0x0000008502027210 */ /* 0x000fe20007f9e0ff */
[----:B------:R-:W-:Y:S01]  /*9300*/  IMAD.X R3, R3, 0x1, R219, P0 ;  /* 0x0000000103037824 */ /* 0x000fe200000e06db */
[----:B------:R1:W-:Y:S04]  /*9310*/  STL [R1+0xc78], R132 ;  /* 0x000c788401007387 */ /* 0x0003e80000100800 */
[----:B-1----:R-:W3:Y:S04]  /*9320*/  LDL.LU R132, [R1+0xcc8] ;  /* 0x000cc80001847983 */ /* 0x002ee80000300800 */
[----:B------:R-:W-:Y:S04]  /*9330*/  STL [R1+0xc5c], R2 ;  /* 0x000c5c0201007387 */ /* 0x000fe80000100800 */
[----:B------:R1:W-:Y:S02]  /*9340*/  STL [R1+0xc70], R3 ;  /* 0x000c700301007387 */ /* 0x0003e40000100800 */
[----:B-1----:R-:W-:-:S04]  /*9350*/  IMAD.MOV.U32 R3, RZ, RZ, c[0x0][0x188] ;  /* 0x00006200ff037624 */ /* 0x002fc800078e00ff */
[----:B------:R-:W-:-:S04]  /*9360*/  IMAD R3, R3, 0x1c, RZ ;  /* 0x0000001c03037824 */ /* 0x000fc800078e02ff */
[----:B------:R-:W-:Y:S02]  /*9370*/  IMAD.SHL.U32 R3, R3, 0x4, RZ ;  /* 0x0000000403037824 */ /* 0x000fe400078e00ff */
[----:B------:R-:W-:-:S03]  /*9380*/  IMAD.MOV.U32 R2, RZ, RZ, c[0x0][0x188] ;  /* 0x00006200ff027624 */ /* 0x000fc600078e00ff */
[----:B------:R-:W-:Y:S01]  /*9390*/  IADD3 R3, P0, R3, R222, RZ ;  /* 0x000000de03037210 */ /* 0x000fe20007f1e0ff */
[----:B------:R-:W-:-:S04]  /*93a0*/  IMAD R2, R2, 0x1b, RZ ;  /* 0x0000001b02027824 */ /* 0x000fc800078e02ff */
[----:B------:R1:W-:Y:S01]  /*93b0*/  STL [R1+0xc54], R3 ;  /* 0x000c540301007387 */ /* 0x0003e20000100800 */
[----:B------:R-:W-:Y:S02]  /*93c0*/  IMAD.SHL.U32 R2, R2, 0x4, RZ ;  /* 0x0000000402027824 */ /* 0x000fe400078e00ff */
[----:B-1----:R-:W-:-:S05]  /*93d0*/  IMAD.X R3, R4, 0x1, R221, P6 ;  /* 0x0000000104037824 */ /* 0x002fca00030e06dd */
[----:B------:R1:W-:Y:S01]  /*93e0*/  STL [R1+0xc68], R3 ;  /* 0x000c680301007387 */ /* 0x0003e20000100800 */
[----:B------:R-:W-:Y:S01]  /*93f0*/  IMAD.X R4, R4, 0x1, R219, P5 ;  /* 0x0000000104047824 */ /* 0x000fe200028e06db */
[----:B-1----:R-:W-:-:S05]  /*9400*/  IADD3 R3, P6, R2, R133, RZ ;  /* 0x0000008502037210 */ /* 0x002fca0007fde0ff */
[----:B------:R1:W-:Y:S04]  /*9410*/  STL [R1+0xc4c], R3 ;  /* 0x000c4c0301007387 */ /* 0x0003e80000100800 */
[----:B------:R4:W-:Y:S01]  /*9420*/  STL [R1+0xc60], R4 ;  /* 0x000c600401007387 */ /* 0x0009e20000100800 */
[----:B-1----:R-:W-:-:S04]  /*9430*/  IMAD.MOV.U32 R3, RZ, RZ, c[0x0][0x188] ;  /* 0x00006200ff037624 */ /* 0x002fc800078e00ff */
[----:B------:R-:W-:Y:S01]  /*9440*/  IMAD R3, R3, 0x1a, RZ ;  /* 0x0000001a03037824 */ /* 0x000fe200078e02ff */
[----:B----4-:R-:W-:Y:S01]  /*9450*/  IADD3 R4, P5, R2, R222, RZ ;  /* 0x000000de02047210 */ /* 0x010fe20007fbe0ff */
[----:B------:R-:W-:Y:S02]  /*9460*/  IMAD.X R2, R5, 0x1, R221, P4 ;  /* 0x0000000105027824 */ /* 0x000fe400020e06dd */
[----:B------:R-:W-:Y:S02]  /*9470*/  IMAD.SHL.U32 R3, R3, 0x4, RZ ;  /* 0x0000000403037824 */ /* 0x000fe400078e00ff */
[----:B------:R1:W-:Y:S04]  /*9480*/  STL [R1+0xc44], R4 ;  /* 0x000c440401007387 */ /* 0x0003e80000100800 */
[----:B------:R4:W-:Y:S01]  /*9490*/  STL [R1+0xc58], R2 ;  /* 0x000c580201007387 */ /* 0x0009e20000100800 */
[----:B-1----:R-:W-:Y:S01]  /*94a0*/  IADD3 R4, P4, R3, R133, RZ ;  /* 0x0000008503047210 */ /* 0x002fe20007f9e0ff */
[----:B----4-:R-:W-:-:S04]  /*94b0*/  IMAD.MOV.U32 R2, RZ, RZ, c[0x0][0x188] ;  /* 0x00006200ff027624 */ /* 0x010fc800078e00ff */
[----:B------:R1:W-:Y:S01]  /*94c0*/  STL [R1+0xc3c], R4 ;  /* 0x000c3c0401007387 */ /* 0x0003e20000100800 */
[----:B------:R-:W-:-:S04]  /*94d0*/  IMAD R2, R2, 0x19, RZ ;  /* 0x0000001902027824 */ /* 0x000fc800078e02ff */
[----:B------:R-:W-:Y:S02]  /*94e0*/  IMAD.SHL.U32 R2, R2, 0x4, RZ ;  /* 0x0000000402027824 */ /* 0x000fe400078e00ff */
[----:B-1----:R-:W-:Y:S01]  /*94f0*/  IMAD.X R4, R5, 0x1, R219, P0 ;  /* 0x0000000105047824 */ /* 0x002fe200000e06db */
[----:B------:R-:W-:Y:S01]  /*9500*/  IADD3 R3, P0, R3, R222, RZ ;  /* 0x000000de03037210 */ /* 0x000fe20007f1e0ff */
[----:B------:R-:W-:-:S03]  /*9510*/  IMAD.X R5, R6, 0x1, R221, P6 ;  /* 0x0000000106057824 */ /* 0x000fc600030e06dd */
[----:B------:R1:W-:Y:S04]  /*9520*/  STL [R1+0xc50], R4 ;  /* 0x000c500401007387 */ /* 0x0003e80000100800 */
[----:B------:R4:W-:Y:S01]  /*9530*/  STL [R1+0xc34], R3 ;  /* 0x000c340301007387 */ /* 0x0009e20000100800 */
[----:B-1----:R-:W-:-:S03]  /*9540*/  IADD3 R4, P6, R2, R133, RZ ;  /* 0x0000008502047210 */ /* 0x002fc60007fde0ff */
[----:B------:R-:W-:Y:S01]  /*9550*/  STL [R1+0xc48], R5 ;  /* 0x000c480501007387 */ /* 0x000fe20000100800 */
[----:B----4-:R-:W-:-:S03]  /*9560*/  IMAD.MOV.U32 R3, RZ, RZ, c[0x0][0x188] ;  /* 0x00006200ff037624 */ /* 0x010fc600078e00ff */
        /* <DEDUP_REMOVED lines=8> */
[----:B------:R-:W-:Y:S01]  /*95f0*/  IMAD.X R6, R7, 0x1, R219, P0 ;  /* 0x0000000107067824 */ /* 0x000fe200000e06db */
[C---:B-1----:R-:W-:Y:S01]  /*9600*/  IADD3 R4, P4, R3.reuse, R133, RZ ;  /* 0x0000008503047210 */ /* 0x042fe20007f9e0ff */
[----:B----4-:R-:W-:Y:S01]  /*9610*/  IMAD.MOV.U32 R2, RZ, RZ, c[0x0][0x188] ;  /* 0x00006200ff027624 */ /* 0x010fe200078e00ff */
[----:B------:R-:W-:Y:S03]  /*9620*/  STL [R1+0xc38], R5 ;  /* 0x000c380501007387 */ /* 0x000fe60000100800 */
[----:B------:R-:W-:Y:S01]  /*9630*/  IMAD R2, R2, 0x17, RZ ;  /* 0x0000001702027824 */ /* 0x000fe200078e02ff */
[----:B------:R1:W-:Y:S03]  /*9640*/  STL [R1+0xc1c], R4 ;  /* 0x000c1c0401007387 */ /* 0x0003e60000100800 */
[----:B------:R-:W-:Y:S01]  /*9650*/  IMAD.SHL.U32 R2, R2, 0x4, RZ ;  /* 0x0000000402027824 */ /* 0x000fe200078e00ff */
[----:B------:R4:W-:Y:S01]  /*9660*/  STL [R1+0xc30], R6 ;  /* 0x000c300601007387 */ /* 0x0009e20000100800 */
[----:B-1----:R-:W-:Y:S01]  /*9670*/  IADD3 R4, P0, R3, R222, RZ ;  /* 0x000000de03047210 */ /* 0x002fe20007f1e0ff */
[----:B------:R-:W-:-:S02]  /*9680*/  IMAD.X R5, R8, 0x1, R221, P6 ;  /* 0x0000000108057824 */ /* 0x000fc400030e06dd */
[----:B------:R-:W-:Y:S02]  /*9690*/  IADD3 R3, P6, R2, R133, RZ ;  /* 0x0000008502037210 */ /* 0x000fe40007fde0ff */
[----:B------:R1:W-:Y:S01]  /*96a0*/  STL [R1+0xc14], R4 ;  /* 0x000c140401007387 */ /* 0x0003e20000100800 */
[----:B----4-:R-:W-:-:S03]  /*96b0*/  IMAD.X R6, R8, 0x1, R219, P5 ;  /* 0x0000000108067824 */ /* 0x010fc600028e06db */
[----:B------:R4:W-:Y:S01]  /*96c0*/  STL [R1+0xc28], R5 ;  /* 0x000c280501007387 */ /* 0x0009e20000100800 */
[----:B-1----:R-:W-:-:S03]  /*96d0*/  IMAD.MOV.U32 R4, RZ, RZ, c[0x0][0x188] ;  /* 0x00006200ff047624 */ /* 0x002fc600078e00ff */
[----:B------:R1:W-:Y:S01]  /*96e0*/  STL [R1+0xc0c], R3 ;  /* 0x000c0c0301007387 */ /* 0x0003e20000100800 */
[----:B------:R-:W-:Y:S02]  /*96f0*/  IMAD R4, R4, 0x16, RZ ;  /* 0x0000001604047824 */ /* 0x000fe400078e02ff */
[----:B----4-:R-:W-:Y:S02]  /*9700*/  IMAD.X R5, R9, 0x1, R221, P4 ;  /* 0x0000000109057824 */ /* 0x010fe400020e06dd */
[----:B------:R-:W-:Y:S01]  /*9710*/  IMAD.SHL.U32 R4, R4, 0x4, RZ ;  /* 0x0000000404047824 */ /* 0x000fe200078e00ff */
[----:B-1----:R-:W-:Y:S01]  /*9720*/  IADD3 R3, P5, R2, R222, RZ ;  /* 0x000000de02037210 */ /* 0x002fe20007fbe0ff */
[----:B------:R-:W-:Y:S03]  /*9730*/  STL [R1+0xc20], R6 ;  /* 0x000c200601007387 */ /* 0x000fe60000100800 */
[----:B------:R-:W-:Y:S01]  /*9740*/  IADD3 R2, P4, R4, R133, RZ ;  /* 0x0000008504027210 */ /* 0x000fe20007f9e0ff */
[----:B------:R1:W-:Y:S04]  /*9750*/  STL [R1+0xc04], R3 ;  /* 0x000c040301007387 */ /* 0x0003e80000100800 */
[----:B------:R4:W-:Y:S01]  /*9760*/  STL [R1+0xc18], R5 ;  /* 0x000c180501007387 */ /* 0x0009e20000100800 */
[----:B-1----:R-:W-:-:S02]  /*9770*/  IMAD.MOV.U32 R3, RZ, RZ, c[0x0][0x188] ;  /* 0x00006200ff037624 */ /* 0x002fc400078e00ff */
[----:B----4-:R-:W-:Y:S02]  /*9780*/  IMAD.X R5, R9, 0x1, R219, P0 ;  /* 0x0000000109057824 */ /* 0x010fe400000e06db */
[----:B------:R-:W-:Y:S01]  /*9790*/  IMAD R3, R3, 0x15, RZ ;  /* 0x0000001503037824 */ /* 0x000fe200078e02ff */
[----:B------:R1:W-:Y:S01]  /*97a0*/  STL [R1+0xbfc], R2 ;  /* 0x000bfc0201007387 */ /* 0x0003e20000100800 */
[----:B------:R-:W-:Y:S02]  /*97b0*/  IADD3 R4, P0, R4, R222, RZ ;  /* 0x000000de04047210 */ /* 0x000fe40007f1e0ff */
[----:B------:R-:W-:Y:S01]  /*97c0*/  IMAD.SHL.U32 R3, R3, 0x4, RZ ;  /* 0x0000000403037824 */ /* 0x000fe200078e00ff */
[----:B------:R4:W-:Y:S04]  /*97d0*/  STL [R1+0xc10], R5 ;  /* 0x000c100501007387 */ /* 0x0009e80000100800 */
[----:B------:R5:W-:Y:S01]  /*97e0*/  STL [R1+0xbf4], R4 ;  /* 0x000bf40401007387 */ /* 0x000be20000100800 */
[----:B-1----:R-:W-:-:S02]  /*97f0*/  IMAD.MOV.U32 R2, RZ, RZ, c[0x0][0x188] ;  /* 0x00006200ff027624 */ /* 0x002fc400078e00ff */
[----:B----4-:R-:W-:Y:S01]  /*9800*/  IMAD.X R5, R10, 0x1, R221, P6 ;  /* 0x000000010a057824 */ /* 0x010fe200030e06dd */
[----:B------:R-:W-:Y:S01]  /*9810*/  IADD3 R6, P6, R3, R133, RZ ;  /* 0x0000008503067210 */ /* 0x000fe20007fde0ff */
[----:B------:R-:W-:-:S03]  /*9820*/  IMAD R2, R2, 0x14, RZ ;  /* 0x0000001402027824 */ /* 0x000fc600078e02ff */
[----:B------:R1:W-:Y:S01]  /*9830*/  STL [R1+0xc08], R5 ;  /* 0x000c080501007387 */ /* 0x0003e20000100800 */
[----:B-----5:R-:W-:-:S03]  /*9840*/  IMAD.SHL.U32 R4, R2, 0x4, RZ ;  /* 0x0000000402047824 */ /* 0x020fc600078e00ff */
[----:B------:R-:W-:Y:S01]  /*9850*/  STL [R1+0xbec], R6 ;  /* 0x000bec0601007387 */ /* 0x000fe20000100800 */
[----:B-1----:R-:W-:Y:S01]  /*9860*/  IMAD.X R5, R10, 0x1, R219, P5 ;  /* 0x000000010a057824 */ /* 0x002fe200028e06db */
[----:B------:R-:W-:-:S04]  /*9870*/  IADD3 R3, P5, R3, R222, RZ ;  /* 0x000000de03037210 */ /* 0x000fc80007fbe0ff */
[----:B------:R1:W-:Y:S01]  /*9880*/  STL [R1+0xc00], R5 ;  /* 0x000c000501007387 */ /* 0x0003e20000100800 */
[----:B------:R-:W-:-:S03]  /*9890*/  IMAD.MOV.U32 R2, RZ, RZ, c[0x0][0x188] ;  /* 0x00006200ff027624 */ /* 0x000fc600078e00ff */
[----:B------:R4:W-:Y:S01]  /*98a0*/  STL [R1+0xbe4], R3 ;  /* 0x000be40301007387 */ /* 0x0009e20000100800 */
[----:B-1----:R-:W-:Y:S01]  /*98b0*/  IMAD.X R5, R11, 0x1, R221, P4 ;  /* 0x000000010b057824 */ /* 0x002fe200020e06dd */
[----:B------:R-:W-:Y:S01]  /*98c0*/  IADD3 R6, P4, R4, R133, RZ ;  /* 0x0000008504067210 */ /* 0x000fe20007f9e0ff */
[----:B------:R-:W-:-:S03]  /*98d0*/  IMAD R2, R2, 0x13, RZ ;  /* 0x0000001302027824 */ /* 0x000fc600078e02ff */
[----:B------:R1:W-:Y:S01]  /*98e0*/  STL [R1+0xbf8], R5 ;  /* 0x000bf80501007387 */ /* 0x0003e20000100800 */
[----:B----4-:R-:W-:-:S03]  /*98f0*/  IMAD.SHL.U32 R3, R2, 0x4, RZ ;  /* 0x0000000402037824 */ /* 0x010fc600078e00ff */
        /* <DEDUP_REMOVED lines=30> */
[----:B------:R-:W-:-:S03]  /*9ae0*/  IMAD.SHL.U32 R2, R2, 0x10, RZ ;  /* 0x0000001002027824 */ /* 0x000fc600078e00ff */
        /* <DEDUP_REMOVED lines=65> */
[----:B------:R-:W-:Y:S01]  /*9f00*/  IMAD R2, R2, 0xa, RZ ;  /* 0x0000000a02027824 */ /* 0x000fe200078e02ff */
[----:B------:R-:W-:Y:S02]  /*9f10*/  SHF.L.U64.HI R21, R96, 0x2, R21 ;  /* 0x0000000260157819 */ /* 0x000fe40000010215 */
[----:B------:R1:W-:Y:S01]  /*9f20*/  STL [R1+0xb68], R5 ;  /* 0x000b680501007387 */ /* 0x0003e20000100800 */
[----:B----4-:R-:W-:-:S03]  /*9f30*/  IMAD.SHL.U32 R4, R2, 0x4, RZ ;  /* 0x0000000402047824 */ /* 0x010fc600078e00ff */
[----:B------:R-:W-:Y:S01]  /*9f40*/  STL [R1+0xb4c], R6 ;  /* 0x000b4c0601007387 */ /* 0x000fe20000100800 */
[----:B-1----:R-:W-:Y:S01]  /*9f50*/  IMAD.X R5, R20, 0x1, R219, P5 ;  /* 0x0000000114057824 */ /* 0x002fe200028e06db */
[----:B------:R-:W-:-:S04]  /*9f60*/  IADD3 R3, P5, R3, R222, RZ ;  /* 0x000000de03037210 */ /* 0x000fc80007fbe0ff */
[----:B------:R1:W-:Y:S01]  /*9f70*/  STL [R1+0xb60], R5 ;  /* 0x000b600501007387 */ /* 0x0003e20000100800 */
[----:B------:R-:W-:Y:S01]  /*9f80*/  SHF.R.S32.HI R22, RZ, 0x1f, R97 ;  /* 0x0000001fff167819 */ /* 0x000fe20000011461 */
[----:B------:R-:W-:Y:S02]  /*9f90*/  IMAD.MOV.U32 R2, RZ, RZ, c[0x0][0x188] ;  /* 0x00006200ff027624 */ /* 0x000fe400078e00ff */
[----:B------:R-:W-:Y:S01]  /*9fa0*/  STL [R1+0xb44], R3 ;  /* 0x000b440301007387 */ /* 0x000fe20000100800 */
[----:B-1----:R-:W-:Y:S01]  /*9fb0*/  IMAD.X R5, R21, 0x1, R221, P4 ;  /* 0x0000000115057824 */ /* 0x002fe200020e06dd */
[----:B------:R-:W-:Y:S01]  /*9fc0*/  IADD3 R6, P4, R4, R133, RZ ;  /* 0x0000008504067210 */ /* 0x000fe20007f9e0ff */
[----:B------:R-:W-:Y:S01]  /*9fd0*/  IMAD.MOV.U32 R96, RZ, RZ, c[0x0][0x188] ;  /* 0x00006200ff607624 */ /* 0x000fe200078e00ff */
[----:B------:R-:W-:Y:S02]  /*9fe0*/  SHF.L.U64.HI R22, R97, 0x2, R22 ;  /* 0x0000000261167819 */ /* 0x000fe40000010216 */
[----:B------:R1:W-:Y:S01]  /*9ff0*/  STL [R1+0xb58], R5 ;  /* 0x000b580501007387 */ /* 0x0003e20000100800 */
[----:B------:R-:W-:-:S02]  /*a000*/  IMAD R2, R2, 0x9, RZ ;  /* 0x0000000902027824 */ /* 0x000fc400078e02ff */
[----:B------:R-:W-:Y:S01]  /*a010*/  IMAD R96, R96, 0xa, RZ ;  /* 0x0000000a60607824 */ /* 0x000fe200078e02ff */
[----:B------:R-:W-:Y:S01]  /*a020*/  STL [R1+0xb3c], R6 ;  /* 0x000b3c0601007387 */ /* 0x000fe20000100800 */
[----:B-1----:R-:W-:Y:S01]  /*a030*/  IMAD.X R5, R21, 0x1, R219, P0 ;  /* 0x0000000115057824 */ /* 0x002fe200000e06db */
[----:B------:R-:W-:Y:S01]  /*a040*/  IADD3 R4, P0, R4, R222, RZ ;  /* 0x000000de04047210 */ /* 0x000fe20007f1e0ff */
[----:B------:R-:W-:-:S03]  /*a050*/  IMAD.SHL.U32 R3, R2, 0x4, RZ ;  /* 0x0000000402037824 */ /* 0x000fc600078e00ff */
[----:B------:R1:W-:Y:S01]  /*a060*/  STL [R1+0xb50], R5 ;  /* 0x000b500501007387 */ /* 0x0003e20000100800 */
[----:B------:R-:W-:Y:S01]  /*a070*/  SHF.R.S32.HI R23, RZ, 0x1f, R96 ;  /* 0x0000001fff177819 */ /* 0x000fe20000011460 */
[----:B------:R-:W-:Y:S02]  /*a080*/  IMAD.MOV.U32 R2, RZ, RZ, c[0x0][0x188] ;  /* 0x00006200ff027624 */ /* 0x000fe400078e00ff */
[----:B------:R4:W-:Y:S01]  /*a090*/  STL [R1+0xb34], R4 ;  /* 0x000b340401007387 */ /* 0x0009e20000100800 */
[----:B-1----:R-:W-:Y:S01]  /*a0a0*/  IMAD.X R5, R22, 0x1, R221, P6 ;  /* 0x0000000116057824 */ /* 0x002fe200030e06dd */
[----:B------:R-:W-:Y:S01]  /*a0b0*/  IADD3 R6, P6, R3, R133, RZ ;  /* 0x0000008503067210 */ /* 0x000fe20007fde0ff */
[----:B------:R-:W-:Y:S01]  /*a0c0*/  IMAD.MOV.U32 R98, RZ, RZ, c[0x0][0x188] ;  /* 0x00006200ff627624 */ /* 0x000fe200078e00ff */
[----:B------:R-:W-:Y:S02]  /*a0d0*/  SHF.L.U64.HI R23, R96, 0x2, R23 ;  /* 0x0000000260177819 */ /* 0x000fe40000010217 */
[----:B------:R1:W-:Y:S01]  /*a0e0*/  STL [R1+0xb48], R5 ;  /* 0x000b480501007387 */ /* 0x0003e20000100800 */
[----:B------:R-:W-:-:S02]  /*a0f0*/  IMAD.SHL.U32 R2, R2, 0x8, RZ ;  /* 0x0000000802027824 */ /* 0x000fc400078e00ff */
[----:B------:R-:W-:Y:S01]  /*a100*/  IMAD R98, R98, 0x9, RZ ;  /* 0x0000000962627824 */ /* 0x000fe200078e02ff */
[----:B------:R-:W-:Y:S01]  /*a110*/  STL [R1+0xb2c], R6 ;  /* 0x000b2c0601007387 */ /* 0x000fe20000100800 */
[----:B----4-:R-:W-:Y:S02]  /*a120*/  IMAD.SHL.U32 R4, R2, 0x4, RZ ;  /* 0x0000000402047824 */ /* 0x010fe400078e00ff */
[----:B-1----:R-:W-:Y:S01]  /*a130*/  IMAD.X R5, R22, 0x1, R219, P5 ;  /* 0x0000000116057824 */ /* 0x002fe200028e06db */
[----:B------:R-:W-:Y:S01]  /*a140*/  IADD3 R3, P5, R3, R222, RZ ;  /* 0x000000de03037210 */ /* 0x000fe20007fbe0ff */
[----:B------:R-:W-:-:S03]  /*a150*/  IMAD.MOV.U32 R2, RZ, RZ, c[0x0][0x188] ;  /* 0x00006200ff027624 */ /* 0x000fc600078e00ff */
[----:B------:R1:W-:Y:S01]  /*a160*/  STL [R1+0xb40], R5 ;  /* 0x000b400501007387 */ /* 0x0003e20000100800 */
[----:B------:R-:W-:Y:S01]  /*a170*/  SHF.R.S32.HI R24, RZ, 0x1f, R98 ;  /* 0x0000001fff187819 */ /* 0x000fe20000011462 */
[----:B------:R-:W-:Y:S02]  /*a180*/  IMAD R2, R2, 0x7, RZ ;  /* 0x0000000702027824 */ /* 0x000fe400078e02ff */
[----:B------:R4:W-:Y:S01]  /*a190*/  STL [R1+0xb24], R3 ;  /* 0x000b240301007387 */ /* 0x0009e20000100800 */
[----:B-1----:R-:W-:Y:S01]  /*a1a0*/  IMAD.X R5, R23, 0x1, R221, P4 ;  /* 0x0000000117057824 */ /* 0x002fe200020e06dd */
[----:B------:R-:W-:Y:S01]  /*a1b0*/  IADD3 R6, P4, R4, R133, RZ ;  /* 0x0000008504067210 */ /* 0x000fe20007f9e0ff */
[----:B------:R-:W-:Y:S01]  /*a1c0*/  IMAD.MOV.U32 R97, RZ, RZ, c[0x0][0x188] ;  /* 0x00006200ff617624 */ /* 0x000fe200078e00ff */
[----:B------:R-:W-:Y:S02]  /*a1d0*/  SHF.L.U64.HI R24, R98, 0x2, R24 ;  /* 0x0000000262187819 */ /* 0x000fe40000010218 */
[----:B------:R1:W-:Y:S01]  /*a1e0*/  STL [R1+0xb38], R5 ;  /* 0x000b380501007387 */ /* 0x0003e20000100800 */
[----:B----4-:R-:W-:-:S02]  /*a1f0*/  IMAD.SHL.U32 R3, R2, 0x4, RZ ;  /* 0x0000000402037824 */ /* 0x010fc400078e00ff */
[----:B------:R-:W-:Y:S01]  /*a200*/  IMAD.SHL.U32 R97, R97, 0x8, RZ ;  /* 0x0000000861617824 */ /* 0x000fe200078e00ff */
[----:B------:R4:W-:Y:S01]  /*a210*/  STL [R1+0xb1c], R6 ;  /* 0x000b1c0601007387 */ /* 0x0009e20000100800 */
[----:B-1----:R-:W-:Y:S02]  /*a220*/  IMAD.X R5, R23, 0x1, R219, P0 ;  /* 0x0000000117057824 */ /* 0x002fe400000e06db */
[----:B------:R-:W-:Y:S01]  /*a230*/  IMAD.MOV.U32 R2, RZ, RZ, c[0x0][0x188] ;  /* 0x00006200ff027624 */ /* 0x000fe200078e00ff */
[----:B----4-:R-:W-:Y:S02]  /*a240*/  IADD3 R6, P0, R4, R222, RZ ;  /* 0x000000de04067210 */ /* 0x010fe40007f1e0ff */
[----:B------:R1:W-:Y:S01]  /*a250*/  STL [R1+0xb30], R5 ;  /* 0x000b300501007387 */ /* 0x0003e20000100800 */
[----:B------:R-:W-:Y:S01]  /*a260*/  SHF.R.S32.HI R25, RZ, 0x1f, R97 ;  /* 0x0000001fff197819 */ /* 0x000fe20000011461 */
[----:B------:R-:W-:Y:S02]  /*a270*/  IMAD R2, R2, 0x6, RZ ;  /* 0x0000000602027824 */ /* 0x000fe400078e02ff */
[----:B------:R-:W-:Y:S01]  /*a280*/  STL [R1+0xb14], R6 ;  /* 0x000b140601007387 */ /* 0x000fe20000100800 */
[----:B------:R-:W-:-:S02]  /*a290*/  IMAD.MOV.U32 R96, RZ, RZ, c[0x0][0x188] ;  /* 0x00006200ff607624 */ /* 0x000fc400078e00ff */
[----:B-1----:R-:W-:Y:S01]  /*a2a0*/  IMAD.X R5, R24, 0x1, R221, P6 ;  /* 0x0000000118057824 */ /* 0x002fe200030e06dd */
[----:B------:R-:W-:Y:S01]  /*a2b0*/  IADD3 R4, P6, R3, R133, RZ ;  /* 0x0000008503047210 */ /* 0x000fe20007fde0ff */
[----:B------:R-:W-:Y:S01]  /*a2c0*/  IMAD.SHL.U32 R2, R2, 0x4, RZ ;  /* 0x0000000402027824 */ /* 0x000fe200078e00ff */
[----:B------:R-:W-:Y:S02]  /*a2d0*/  SHF.L.U64.HI R25, R97, 0x2, R25 ;  /* 0x0000000261197819 */ /* 0x000fe40000010219 */
[----:B------:R1:W-:Y:S01]  /*a2e0*/  STL [R1+0xb28], R5 ;  /* 0x000b280501007387 */ /* 0x0003e20000100800 */
[----:B------:R-:W-:-:S03]  /*a2f0*/  IMAD R96, R96, 0x7, RZ ;  /* 0x0000000760607824 */ /* 0x000fc600078e02ff */
[----:B------:R4:W-:Y:S01]  /*a300*/  STL [R1+0xb0c], R4 ;  /* 0x000b0c0401007387 */ /* 0x0009e20000100800 */
[----:B-1----:R-:W-:Y:S01]  /*a310*/  IMAD.X R5, R24, 0x1, R219, P5 ;  /* 0x0000000118057824 */ /* 0x002fe200028e06db */
[----:B----4-:R-:W-:-:S04]  /*a320*/  IADD3 R4, P5, R3, R222, RZ ;  /* 0x000000de03047210 */ /* 0x010fc80007fbe0ff */
[----:B------:R1:W-:Y:S01]  /*a330*/  STL [R1+0xb20], R5 ;  /* 0x000b200501007387 */ /* 0x0003e20000100800 */
[C---:B------:R-:W-:Y:S01]  /*a340*/  IMAD.X R6, R25.reuse, 0x1, R221, P4 ;  /* 0x0000000119067824 */ /* 0x040fe200020e06dd */
[----:B------:R-:W-:Y:S02]  /*a350*/  SHF.R.S32.HI R26, RZ, 0x1f, R96 ;  /* 0x0000001fff1a7819 */ /* 0x000fe40000011460 */
[----:B------:R4:W-:Y:S01]  /*a360*/  STL [R1+0xb04], R4 ;  /* 0x000b040401007387 */ /* 0x0009e20000100800 */
[----:B------:R-:W-:Y:S01]  /*a370*/  IMAD.MOV.U32 R3, RZ, RZ, c[0x0][0x188] ;  /* 0x00006200ff037624 */ /* 0x000fe200078e00ff */
[----:B------:R-:W-:Y:S01]  /*a380*/  SHF.L.U64.HI R26, R96, 0x2, R26 ;  /* 0x00000002601a7819 */ /* 0x000fe2000001021a */
[----:B------:R-:W-:Y:S01]  /*a390*/  IMAD.MOV.U32 R97, RZ, RZ, c[0x0][0x188] ;  /* 0x00006200ff617624 */ /* 0x000fe200078e00ff */
[----:B------:R5:W-:Y:S01]  /*a3a0*/  STL [R1+0xb18], R6 ;  /* 0x000b180601007387 */ /* 0x000be20000100800 */
[----:B-1----:R-:W-:Y:S01]  /*a3b0*/  IMAD.X R5, R25, 0x1, R219, P0 ;  /* 0x0000000119057824 */ /* 0x002fe200000e06db */
[----:B----4-:R-:W-:Y:S01]  /*a3c0*/  IADD3 R4, P4, R2, R133, RZ ;  /* 0x0000008502047210 */ /* 0x010fe20007f9e0ff */
[----:B------:R-:W-:-:S04]  /*a3d0*/  IMAD R3, R3, 0x5, RZ ;  /* 0x0000000503037824 */ /* 0x000fc800078e02ff */
[----:B------:R1:W-:Y:S01]  /*a3e0*/  STL [R1+0xafc], R4 ;  /* 0x000afc0401007387 */ /* 0x0003e20000100800 */
[----:B------:R-:W-:Y:S02]  /*a3f0*/  IMAD R97, R97, 0x6, RZ ;  /* 0x0000000661617824 */ /* 0x000fe400078e02ff */
[----:B------:R-:W-:Y:S02]  /*a400*/  IMAD.SHL.U32 R3, R3, 0x4, RZ ;  /* 0x0000000403037824 */ /* 0x000fe400078e00ff */
[----:B-----5:R-:W-:Y:S01]  /*a410*/  IMAD.X R6, R26, 0x1, R221, P6 ;  /* 0x000000011a067824 */ /* 0x020fe200030e06dd */
[----:B-1----:R-:W4:Y:S04]  /*a420*/  LDL.LU R4, [R1+0x4] ;  /* 0x0000040001047983 */ /* 0x002f280000300800 */
[----:B------:R1:W-:Y:S01]  /*a430*/  STL [R1+0xb10], R5 ;  /* 0x000b100501007387 */ /* 0x0003e20000100800 */
[----:B------:R-:W-:-:S02]  /*a440*/  SHF.R.S32.HI R27, RZ, 0x1f, R97 ;  /* 0x0000001fff1b7819 */ /* 0x000fc40000011461 */
[----:B-1----:R-:W-:Y:S02]  /*a450*/  IADD3 R5, P0, R2, R222, RZ ;  /* 0x000000de02057210 */ /* 0x002fe40007f1e0ff */
[----:B------:R-:W-:-:S03]  /*a460*/  IADD3 R2, P6, R3, R133, RZ ;  /* 0x0000008503027210 */ /* 0x000fc60007fde0ff */
[----:B------:R1:W-:Y:S01]  /*a470*/  STL [R1+0xaf4], R5 ;  /* 0x000af40501007387 */ /* 0x0003e20000100800 */
[----:B------:R-:W-:Y:S01]  /*a480*/  IMAD.MOV.U32 R99, RZ, RZ, c[0x0][0x188] ;  /* 0x00006200ff637624 */ /* 0x000fe200078e00ff */
[----:B------:R-:W-:Y:S02]  /*a490*/  SHF.L.U64.HI R27, R97, 0x2, R27 ;  /* 0x00000002611b7819 */ /* 0x000fe4000001021b */
[----:B------:R5:W-:Y:S01]  /*a4a0*/  STL [R1+0xb08], R6 ;  /* 0x000b080601007387 */ /* 0x000be20000100800 */
[----:B-1----:R-:W-:Y:S02]  /*a4b0*/  IMAD.MOV.U32 R5, RZ, RZ, c[0x0][0x188] ;  /* 0x00006200ff057624 */ /* 0x002fe400078e00ff */
[----:B-----5:R-:W-:Y:S02]  /*a4c0*/  IMAD.X R6, R26, 0x1, R219, P5 ;  /* 0x000000011a067824 */ /* 0x020fe400028e06db */
[----:B------:R-:W-:Y:S01]  /*a4d0*/  IMAD.SHL.U32 R5, R5, 0x4, RZ ;  /* 0x0000000405057824 */ /* 0x000fe200078e00ff */
[----:B------:R1:W-:Y:S01]  /*a4e0*/  STL [R1+0xaec], R2 ;  /* 0x000aec0201007387 */ /* 0x0003e20000100800 */
[----:B------:R-:W-:Y:S01]  /*a4f0*/  IMAD R99, R99, 0x5, RZ ;  /* 0x0000000563637824 */ /* 0x000fe200078e02ff */
[----:B------:R-:W-:Y:S01]  /*a500*/  IADD3 R7, P5, R3, R222, RZ ;  /* 0x000000de03077210 */ /* 0x000fe20007fbe0ff */
[----:B------:R-:W-:Y:S01]  /*a510*/  IMAD.SHL.U32 R5, R5, 0x4, RZ ;  /* 0x0000000405057824 */ /* 0x000fe200078e00ff */
[----:B------:R5:W-:Y:S01]  /*a520*/  STL [R1+0xb00], R6 ;  /* 0x000b000601007387 */ /* 0x000be20000100800 */
[----:B------:R-:W-:Y:S01]  /*a530*/  IMAD.MOV.U32 R97, RZ, RZ, c[0x0][0x188] ;  /* 0x00006200ff617624 */ /* 0x000fe200078e00ff */
[----:B------:R-:W-:Y:S01]  /*a540*/  SHF.R.S32.HI R96, RZ, 0x1f, R99 ;  /* 0x0000001fff607819 */ /* 0x000fe20000011463 */
[----:B-1----:R-:W-:-:S02]  /*a550*/  IMAD.MOV.U32 R2, RZ, RZ, c[0x0][0x188] ;  /* 0x00006200ff027624 */ /* 0x002fc400078e00ff */
[----:B-----5:R-:W-:Y:S01]  /*a560*/  IMAD.X R6, R27, 0x1, R221, P4 ;  /* 0x000000011b067824 */ /* 0x020fe200020e06dd */
[----:B------:R-:W-:Y:S01]  /*a570*/  STL [R1+0xae4], R7 ;  /* 0x000ae40701007387 */ /* 0x000fe20000100800 */
[----:B------:R-:W-:Y:S01]  /*a580*/  IMAD R97, R97, 0x3, RZ ;  /* 0x0000000361617824 */ /* 0x000fe200078e02ff */
[----:B------:R-:W-:Y:S01]  /*a590*/  IADD3 R3, P4, R5, R133, RZ ;  /* 0x0000008505037210 */ /* 0x000fe20007f9e0ff */
[----:B------:R-:W-:Y:S01]  /*a5a0*/  IMAD R2, R2, 0x3, RZ ;  /* 0x0000000302027824 */ /* 0x000fe200078e02ff */
[----:B------:R1:W-:Y:S01]  /*a5b0*/  STL [R1+0xaf8], R6 ;  /* 0x000af80601007387 */ /* 0x0003e20000100800 */
[----:B------:R-:W-:Y:S02]  /*a5c0*/  SHF.L.U64.HI R96, R99, 0x2, R96 ;  /* 0x0000000263607819 */ /* 0x000fe40000010260 */
[----:B------:R-:W-:Y:S01]  /*a5d0*/  IMAD.SHL.U32 R2, R2, 0x4, RZ ;  /* 0x0000000402027824 */ /* 0x000fe200078e00ff */
[----:B------:R-:W-:Y:S01]  /*a5e0*/  SHF.R.S32.HI R98, RZ, 0x1f, R97 ;  /* 0x0000001fff627819 */ /* 0x000fe20000011461 */
[----:B------:R5:W-:Y:S01]  /*a5f0*/  STL [R1+0xadc], R3 ;  /* 0x000adc0301007387 */ /* 0x000be20000100800 */
[----:B-1----:R-:W-:-:S02]  /*a600*/  IMAD.X R6, R27, 0x1, R219, P0 ;  /* 0x000000011b067824 */ /* 0x002fc400000e06db */
[----:B------:R-:W-:Y:S01]  /*a610*/  SHF.L.U64.HI R98, R97, 0x2, R98 ;  /* 0x0000000261627819 */ /* 0x000fe20000010262 */
[----:B------:R-:W-:Y:S02]  /*a620*/  IMAD.X R7, R96, 0x1, R221, P6 ;  /* 0x0000000160077824 */ /* 0x000fe400030e06dd */
[----:B------:R1:W-:Y:S01]  /*a630*/  STL [R1+0xaf0], R6 ;  /* 0x000af00601007387 */ /* 0x0003e20000100800 */
[----:B-----5:R-:W-:Y:S01]  /*a640*/  IMAD.MOV.U32 R3, RZ, RZ, c[0x0][0x188] ;  /* 0x00006200ff037624 */ /* 0x020fe200078e00ff */
[----:B------:R-:W-:-:S03]  /*a650*/  SHF.R.S32.HI R97, RZ, 0x1f, R232 ;  /* 0x0000001fff617819 */ /* 0x000fc600000114e8 */
[----:B------:R-:W-:Y:S01]  /*a660*/  IMAD.SHL.U32 R3, R3, 0x2, RZ ;  /* 0x0000000203037824 */ /* 0x000fe200078e00ff */
[----:B-1----:R-:W-:Y:S02]  /*a670*/  IADD3 R6, P0, R5, R222, RZ ;  /* 0x000000de05067210 */ /* 0x002fe40007f1e0ff */
[----:B------:R-:W-:-:S03]  /*a680*/  IADD3 R5, P6, R2, R133, RZ ;  /* 0x0000008502057210 */ /* 0x000fc60007fde0ff */
[----:B------:R1:W-:Y:S01]  /*a690*/  STL [R1+0xad4], R6 ;  /* 0x000ad40601007387 */ /* 0x0003e20000100800 */
[----:B------:R-:W-:-:S03]  /*a6a0*/  SHF.L.U64.HI R97, R232, 0x2, R97 ;  /* 0x00000002e8617819 */ /* 0x000fc60000010261 */
[----:B------:R5:W-:Y:S04]  /*a6b0*/  STL [R1+0xae8], R7 ;  /* 0x000ae80701007387 */ /* 0x000be80000100800 */
[----:B------:R2:W-:Y:S01]  /*a6c0*/  STL [R1+0xacc], R5 ;  /* 0x000acc0501007387 */ /* 0x0005e20000100800 */
[----:B-1----:R-:W-:Y:S02]  /*a6d0*/  IMAD.SHL.U32 R6, R3, 0x4, RZ ;  /* 0x0000000403067824 */ /* 0x002fe400078e00ff */
[----:B-----5:R-:W-:Y:S01]  /*a6e0*/  IMAD.X R7, R96, 0x1, R219, P5 ;  /* 0x0000000160077824 */ /* 0x020fe200028e06db */
[----:B--2---:R-:W-:Y:S01]  /*a6f0*/  IADD3 R5, P5, R2, R222, RZ ;  /* 0x000000de02057210 */ /* 0x004fe20007fbe0ff */
[----:B------:R-:W-:-:S03]  /*a700*/  IMAD.X R3, R97, 0x1, R221, P4 ;  /* 0x0000000161037824 */ /* 0x000fc600020e06dd */
[----:B------:R-:W-:Y:S01]  /*a710*/  STL [R1+0xae0], R7 ;  /* 0x000ae00701007387 */ /* 0x000fe20000100800 */
[----:B------:R-:W-:-:S03]  /*a720*/  IADD3 R2, P4, R6, R133, RZ ;  /* 0x0000008506027210 */ /* 0x000fc60007f9e0ff */
[----:B------:R1:W-:Y:S04]  /*a730*/  STL [R1+0xac4], R5 ;  /* 0x000ac40501007387 */ /* 0x0003e80000100800 */
[----:B------:R-:W2:Y:S01]  /*a740*/  LDL.LU R133, [R1+0xcc4] ;  /* 0x000cc40001857983 */ /* 0x000ea20000300800 */
[----:B------:R-:W-:-:S04]  /*a750*/  IMAD.MOV.U32 R174, RZ, RZ, c[0x0][0x188] ;  /* 0x00006200ffae7624 */ /* 0x000fc800078e00ff */
[----:B------:R-:W-:-:S05]  /*a760*/  IMAD.SHL.U32 R174, R174, 0x2, RZ ;  /* 0x00000002aeae7824 */ /* 0x000fca00078e00ff */
[----:B------:R-:W-:Y:S01]  /*a770*/  SHF.R.S32.HI R99, RZ, 0x1f, R174 ;  /* 0x0000001fff637819 */ /* 0x000fe200000114ae */
[----:B-1----:R-:W-:Y:S01]  /*a780*/  IMAD.MOV.U32 R5, RZ, RZ, c[0x0][0x188] ;  /* 0x00006200ff057624 */ /* 0x002fe200078e00ff */
[----:B------:R-:W-:Y:S02]  /*a790*/  STL [R1+0xad8], R3 ;  /* 0x000ad80301007387 */ /* 0x000fe40000100800 */
[----:B------:R-:W-:Y:S01]  /*a7a0*/  SHF.L.U64.HI R99, R174, 0x2, R99 ;  /* 0x00000002ae637819 */ /* 0x000fe20000010263 */
[----:B------:R-:W-:Y:S01]  /*a7b0*/  IMAD.MOV.U32 R174, RZ, RZ, c[0x0][0x188] ;  /* 0x00006200ffae7624 */ /* 0x000fe200078e00ff */
[----:B------:R1:W-:Y:S01]  /*a7c0*/  STL [R1+0xabc], R2 ;  /* 0x000abc0201007387 */ /* 0x0003e20000100800 */
[----:B------:R-:W-:Y:S02]  /*a7d0*/  IMAD.SHL.U32 R5, R5, 0x20, RZ ;  /* 0x0000002005057824 */ /* 0x000fe400078e00ff */
[----:B------:R-:W-:Y:S02]  /*a7e0*/  IMAD.SHL.U32 R174, R174, 0x20, RZ ;  /* 0x00000020aeae7824 */ /* 0x000fe400078e00ff */
[----:B------:R-:W-:-:S02]  /*a7f0*/  IMAD.X R8, R97, 0x1, R219, P0 ;  /* 0x0000000161087824 */ /* 0x000fc400000e06db */
[----:B-1----:R-:W-:Y:S01]  /*a800*/  IMAD.MOV.U32 R2, RZ, RZ, c[0x0][0x188] ;  /* 0x00006200ff027624 */ /* 0x002fe200078e00ff */
[----:B------:R-:W-:-:S03]  /*a810*/  SHF.R.S32.HI R5, RZ, 0x1f, R5 ;  /* 0x0000001fff057819 */ /* 0x000fc60000011405 */
[----:B------:R-:W-:Y:S01]  /*a820*/  IMAD.SHL.U32 R2, R2, 0x20, RZ ;  /* 0x0000002002027824 */ /* 0x000fe200078e00ff */
[----:B------:R-:W-:Y:S02]  /*a830*/  LEA R0, P3, R174, c[0x0][0x160], 0x3 ;  /* 0x00005800ae007a11 */ /* 0x000fe400078618ff */
[----:B------:R-:W-:Y:S02]  /*a840*/  IADD3 R7, P0, R6, R222, RZ ;  /* 0x000000de06077210 */ /* 0x000fe40007f1e0ff */
[----:B------:R-:W5:Y:S01]  /*a850*/  LDL.LU R222, [R1+0xcc0] ;  /* 0x000cc00001de7983 */ /* 0x000f620000300800 */
[C-C-:B------:R-:W-:Y:S02]  /*a860*/  SHF.L.U64.HI R6, R2.reuse, 0x2, R5.reuse ;  /* 0x0000000202067819 */ /* 0x140fe40000010205 */
[----:B------:R-:W-:Y:S01]  /*a870*/  LEA.HI.X R2, R2, c[0x0][0x164], R5, 0x3, P3 ;  /* 0x0000590002027a11 */ /* 0x000fe200018f1c05 */
[----:B------:R1:W-:Y:S01]  /*a880*/  STL [R1+0xad0], R8 ;  /* 0x000ad00801007387 */ /* 0x0003e20000100800 */
[----:B---3--:R-:W-:-:S03]  /*a890*/  SHF.R.S32.HI R5, RZ, 0x5, R132 ;  /* 0x00000005ff057819 */ /* 0x008fc60000011484 */
[----:B------:R2:W-:Y:S01]  /*a8a0*/  STL [R1+0xab4], R7 ;  /* 0x000ab40701007387 */ /* 0x0005e20000100800 */
[C---:B-1----:R-:W-:Y:S02]  /*a8b0*/  IMAD.X R8, R98.reuse, 0x1, R221, P6 ;  /* 0x0000000162087824 */ /* 0x042fe400030e06dd */
[----:B------:R-:W-:-:S03]  /*a8c0*/  IMAD.X R6, R98, 0x1, R219, P5 ;  /* 0x0000000162067824 */ /* 0x000fc600028e06db */
[----:B------:R-:W-:Y:S04]  /*a8d0*/  STL [R1+0xac8], R8 ;  /* 0x000ac80801007387 */ /* 0x000fe80000100800 */
[----:B------:R-:W-:Y:S01]  /*a8e0*/  STL [R1+0xa98], R5 ;  /* 0x000a980501007387 */ /* 0x000fe20000100800 */
[----:B--2---:R-:W-:-:S05]  /*a8f0*/  IADD3 R7, P3, R133, c[0x0][0x168], RZ ;  /* 0x00005a0085077a10 */ /* 0x004fca0007f7e0ff */
[----:B------:R1:W-:Y:S04]  /*a900*/  STL [R1+0x988], R7 ;  /* 0x0009880701007387 */ /* 0x0003e80000100800 */
[----:B------:R2:W-:Y:S01]  /*a910*/  STL [R1+0xac0], R6 ;  /* 0x000ac00601007387 */ /* 0x0005e20000100800 */
[----:B-1----:R-:W-:Y:S01]  /*a920*/  IADD3 R7, P5, R134, c[0x0][0x168], RZ ;  /* 0x00005a0086077a10 */ /* 0x002fe20007fbe0ff */
[----:B--2---:R-:W-:Y:S01]  /*a930*/  IMAD.X R6, R99, 0x1, R221, P4 ;  /* 0x0000000163067824 */ /* 0x004fe200020e06dd */
[----:B------:R-:W-:-:S03]  /*a940*/  IADD3 R8, P4, R135, c[0x0][0x168], RZ ;  /* 0x00005a0087087a10 */ /* 0x000fc60007f9e0ff */
[----:B------:R1:W-:Y:S04]  /*a950*/  STL [R1+0x990], R7 ;  /* 0x0009900701007387 */ /* 0x0003e80000100800 */
[----:B------:R2:W-:Y:S01]  /*a960*/  STL [R1+0xab8], R6 ;  /* 0x000ab80601007387 */ /* 0x0005e20000100800 */
[----:B-1----:R-:W-:-:S03]  /*a970*/  IMAD.X R7, R99, 0x1, R219, P0 ;  /* 0x0000000163077824 */ /* 0x002fc600000e06db */
[----:B------:R4:W-:Y:S01]  /*a980*/  STL [R1+0x998], R8 ;  /* 0x0009980801007387 */ /* 0x0009e20000100800 */
[----:B--2---:R-:W-:-:S03]  /*a990*/  IADD3 R6, P0, R168, c[0x0][0x168], RZ ;  /* 0x00005a00a8067a10 */ /* 0x004fc60007f1e0ff */
[----:B------:R-:W-:Y:S01]  /*a9a0*/  STL [R1+0xab0], R7 ;  /* 0x000ab00701007387 */ /* 0x000fe20000100800 */
[----:B----4-:R-:W-:-:S03]  /*a9b0*/  IMAD.X R8, R4, 0x1, R221, P2 ;  /* 0x0000000104087824 */ /* 0x010fc600010e06dd */
[----:B------:R-:W2:Y:S04]  /*a9c0*/  LDL.LU R221, [R1+0xcbc] ;  /* 0x000cbc0001dd7983 */ /* 0x000ea80000300800 */
[----:B------:R1:W-:Y:S04]  /*a9d0*/  STL [R1+0x9a0], R6 ;  /* 0x0009a00601007387 */ /* 0x0003e80000100800 */
[----:B------:R-:W-:Y:S01]  /*a9e0*/  STL [R1+0xaa8], R8 ;  /* 0x000aa80801007387 */ /* 0x000fe20000100800 */
[----:B-1----:R-:W-:-:S03]  /*a9f0*/  IMAD.X R6, R4, 0x1, R219, P1 ;  /* 0x0000000104067824 */ /* 0x002fc600008e06db */
[----:B------:R-:W3:Y:S01]  /*aa00*/  LDL.LU R219, [R1+0xcb8] ;  /* 0x000cb80001db7983 */ /* 0x000ee20000300800 */
[----:B------:R-:W-:Y:S02]  /*aa10*/  IADD3 R7, P2, R170, c[0x0][0x168], RZ ;  /* 0x00005a00aa077a10 */ /* 0x000fe40007f5e0ff */
[----:B------:R-:W-:-:S03]  /*aa20*/  IADD3 R4, P1, R169, c[0x0][0x168], RZ ;  /* 0x00005a00a9047a10 */ /* 0x000fc60007f3e0ff */
[----:B------:R5:W-:Y:S04]  /*aa30*/  STL [R1+0x9a8], R7 ;  /* 0x0009a80701007387 */ /* 0x000be80000100800 */
[----:B------:R1:W-:Y:S01]  /*aa40*/  STL [R1+0xaa0], R6 ;  /* 0x000aa00601007387 */ /* 0x0003e20000100800 */
[----:B-----5:R-:W-:-:S03]  /*aa50*/  IADD3.X R7, R222, c[0x0][0x16c], RZ, P3, !PT ;  /* 0x00005b00de077a10 */ /* 0x020fc60001ffe4ff */
[----:B------:R-:W-:Y:S01]  /*aa60*/  STL [R1+0x9b0], R4 ;  /* 0x0009b00401007387 */ /* 0x000fe20000100800 */
[----:B-1----:R-:W-:-:S03]  /*aa70*/  IADD3 R6, P3, R171, c[0x0][0x168], RZ ;  /* 0x00005a00ab067a10 */ /* 0x002fc60007f7e0ff */
[----:B------:R-:W-:Y:S04]  /*aa80*/  STL [R1+0x984], R7 ;  /* 0x0009840701007387 */ /* 0x000fe80000100800 */
[----:B------:R1:W-:Y:S02]  /*aa90*/  STL [R1+0x9b8], R6 ;  /* 0x0009b80601007387 */ /* 0x0003e40000100800 */
[----:B-1----:R-:W-:Y:S02]  /*aaa0*/  IADD3.X R6, R220, c[0x0][0x16c], RZ, P4, !PT ;  /* 0x00005b00dc067a10 */ /* 0x002fe400027fe4ff */
[----:B--2---:R-:W-:Y:S02]  /*aab0*/  IADD3.X R4, R221, c[0x0][0x16c], RZ, P5, !PT ;  /* 0x00005b00dd047a10 */ /* 0x004fe40002ffe4ff */
[----:B------:R-:W-:-:S03]  /*aac0*/  IADD3 R7, P5, R180, c[0x0][0x168], RZ ;  /* 0x00005a00b4077a10 */ /* 0x000fc60007fbe0ff */
[----:B------:R1:W-:Y:S04]  /*aad0*/  STL [R1+0x98c], R4 ;  /* 0x00098c0401007387 */ /* 0x0003e80000100800 */
[----:B------:R3:W-:Y:S04]  /*aae0*/  STL [R1+0x9c0], R7 ;  /* 0x0009c00701007387 */ /* 0x0007e80000100800 */
[----:B------:R2:W-:Y:S01]  /*aaf0*/  STL [R1+0x994], R6 ;  /* 0x0009940601007387 */ /* 0x0005e20000100800 */
[----:B-1----:R-:W-:Y:S02]  /*ab00*/  IADD3 R4, P4, R182, c[0x0][0x168], RZ ;  /* 0x00005a00b6047a10 */ /* 0x002fe40007f9e0ff */
[----:B---3--:R-:W-:-:S03]  /*ab10*/  IADD3.X R7, R219, c[0x0][0x16c], RZ, P0, !PT ;  /* 0x00005b00db077a10 */ /* 0x008fc600007fe4ff */
[----:B------:R1:W-:Y:S01]  /*ab20*/  STL [R1+0x9c8], R4 ;  /* 0x0009c80401007387 */ /* 0x0003e20000100800 */
[----:B--2---:R-:W-:-:S03]  /*ab30*/  IADD3 R6, P0, R181, c[0x0][0x168], RZ ;  /* 0x00005a00b5067a10 */ /* 0x004fc60007f1e0ff */
[----:B------:R2:W-:Y:S04]  /*ab40*/  STL [R1+0x99c], R7 ;  /* 0x00099c0701007387 */ /* 0x0005e80000100800 */
[----:B------:R3:W-:Y:S01]  /*ab50*/  STL [R1+0x9d0], R6 ;  /* 0x0009d00601007387 */ /* 0x0007e20000100800 */
[----:B-1----:R-:W-:Y:S02]  /*ab60*/  IADD3.X R4, R218, c[0x0][0x16c], RZ, P2, !PT ;  /* 0x00005b00da047a10 */ /* 0x002fe400017fe4ff */
[----:B--2---:R-:W-:-:S03]  /*ab70*/  IADD3 R7, P2, R183, c[0x0][0x168], RZ ;  /* 0x00005a00b7077a10 */ /* 0x004fc60007f5e0ff */
[----:B------:R1:W-:Y:S01]  /*ab80*/  STL [R1+0x9a4], R4 ;  /* 0x0009a40401007387 */ /* 0x0003e20000100800 */
[----:B---3--:R-:W-:-:S03]  /*ab90*/  IADD3.X R6, R217, c[0x0][0x16c], RZ, P1, !PT ;  /* 0x00005b00d9067a10 */ /* 0x008fc60000ffe4ff */
[----:B------:R2:W-:Y:S04]  /*aba0*/  STL [R1+0x9d8], R7 ;  /* 0x0009d80701007387 */ /* 0x0005e80000100800 */
[----:B------:R3:W-:Y:S01]  /*abb0*/  STL [R1+0x9ac], R6 ;  /* 0x0009ac0601007387 */ /* 0x0007e20000100800 */
[----:B-1----:R-:W-:Y:S02]  /*abc0*/  IADD3 R4, P1, R184, c[0x0][0x168], RZ ;  /* 0x00005a00b8047a10 */ /* 0x002fe40007f3e0ff */
[----:B--2---:R-:W-:-:S03]  /*abd0*/  IADD3.X R7, R216, c[0x0][0x16c], RZ, P3, !PT ;  /* 0x00005b00d8077a10 */ /* 0x004fc60001ffe4ff */
[----:B------:R1:W-:Y:S01]  /*abe0*/  STL [R1+0x9e0], R4 ;  /* 0x0009e00401007387 */ /* 0x0003e20000100800 */
[----:B---3--:R-:W-:-:S03]  /*abf0*/  IADD3 R6, P3, R186, c[0x0][0x168], RZ ;  /* 0x00005a00ba067a10 */ /* 0x008fc60007f7e0ff */
        /* <DEDUP_REMOVED lines=28> */
[----:B------:R-:W-:Y:S01]  /*adc0*/  STL [R1+0x9ec], R4 ;  /* 0x0009ec0401007387 */ /* 0x000fe20000100800 */
[----:B---3--:R-:W-:-:S03]  /*add0*/  IADD3.X R6, R205, c[0x0][0x16c], RZ, P4, !PT ;  /* 0x00005b00cd067a10 */ /* 0x008fc600027fe4ff */
[----:B------:R1:W-:Y:S04]  /*ade0*/  STL [R1+0xa20], R7 ;  /* 0x000a200701007387 */ /* 0x0003e80000100800 */
[----:B-1----:R-:W2:Y:S04]  /*adf0*/  LDL R7, [R1+0xcac] ;  /* 0x000cac0001077983 */ /* 0x002ea80000100800 */
[----:B------:R1:W-:Y:S04]  /*ae00*/  STL [R1+0x9f4], R6 ;  /* 0x0009f40601007387 */ /* 0x0003e80000100800 */
[----:B-1----:R-:W2:Y:S01]  /*ae10*/  LDL.LU R6, [R1] ;  /* 0x0000000001067983 */ /* 0x002ea20000300800 */
[----:B------:R-:W-:-:S02]  /*ae20*/  IADD3 R4, P4, R199, c[0x0][0x168], RZ ;  /* 0x00005a00c7047a10 */ /* 0x000fc40007f9e0ff */
[----:B------:R-:W-:-:S03]  /*ae30*/  IADD3.X R8, R206, c[0x0][0x16c], RZ, P0, !PT ;  /* 0x00005b00ce087a10 */ /* 0x000fc600007fe4ff */
[----:B------:R1:W-:Y:S01]  /*ae40*/  STL [R1+0xa28], R4 ;  /* 0x000a280401007387 */ /* 0x0003e20000100800 */
[----:B------:R-:W-:-:S03]  /*ae50*/  IADD3.X R9, R209, c[0x0][0x16c], RZ, P2, !PT ;  /* 0x00005b00d1097a10 */ /* 0x000fc600017fe4ff */
[----:B------:R3:W-:Y:S01]  /*ae60*/  STL [R1+0x9fc], R8 ;  /* 0x0009fc0801007387 */ /* 0x0007e20000100800 */
[----:B-1----:R-:W-:Y:S02]  /*ae70*/  IADD3 R4, P0, R196, c[0x0][0x168], RZ ;  /* 0x00005a00c4047a10 */ /* 0x002fe40007f1e0ff */
[----:B---3--:R-:W-:-:S03]  /*ae80*/  IADD3 R8, P2, R204, c[0x0][0x168], RZ ;  /* 0x00005a00cc087a10 */ /* 0x008fc60007f5e0ff */
[----:B------:R1:W-:Y:S04]  /*ae90*/  STL [R1+0xa30], R4 ;  /* 0x000a300401007387 */ /* 0x0003e80000100800 */
[----:B------:R3:W-:Y:S01]  /*aea0*/  STL [R1+0xa04], R9 ;  /* 0x000a040901007387 */ /* 0x0007e20000100800 */
[----:B-1----:R-:W-:-:S03]  /*aeb0*/  IADD3.X R4, R210, c[0x0][0x16c], RZ, P1, !PT ;  /* 0x00005b00d2047a10 */ /* 0x002fc60000ffe4ff */
[----:B------:R1:W-:Y:S01]  /*aec0*/  STL [R1+0xa38], R8 ;  /* 0x000a380801007387 */ /* 0x0003e20000100800 */
[----:B---3--:R-:W-:-:S03]  /*aed0*/  IADD3 R9, P1, R207, c[0x0][0x168], RZ ;  /* 0x00005a00cf097a10 */ /* 0x008fc60007f3e0ff */
[----:B------:R3:W-:Y:S01]  /*aee0*/  STL [R1+0xa0c], R4 ;  /* 0x000a0c0401007387 */ /* 0x0007e20000100800 */
[----:B-1----:R-:W-:-:S03]  /*aef0*/  IADD3.X R8, R213, c[0x0][0x16c], RZ, P3, !PT ;  /* 0x00005b00d5087a10 */ /* 0x002fc60001ffe4ff */
[----:B------:R1:W-:Y:S01]  /*af00*/  STL [R1+0xa40], R9 ;  /* 0x000a400901007387 */ /* 0x0003e20000100800 */
[----:B---3--:R-:W-:-:S03]  /*af10*/  IADD3 R4, P3, R211, c[0x0][0x168], RZ ;  /* 0x00005a00d3047a10 */ /* 0x008fc60007f7e0ff */
[----:B------:R3:W-:Y:S04]  /*af20*/  STL [R1+0xa14], R8 ;  /* 0x000a140801007387 */ /* 0x0007e80000100800 */
[----:B------:R4:W-:Y:S01]  /*af30*/  STL [R1+0xa48], R4 ;  /* 0x000a480401007387 */ /* 0x0009e20000100800 */
[----:B-1----:R-:W-:Y:S02]  /*af40*/  IADD3.X R9, R223, c[0x0][0x16c], RZ, P5, !PT ;  /* 0x00005b00df097a10 */ /* 0x002fe40002ffe4ff */
[----:B---3--:R-:W-:-:S03]  /*af50*/  IADD3 R8, P5, R208, c[0x0][0x168], RZ ;  /* 0x00005a00d0087a10 */ /* 0x008fc60007fbe0ff */
[----:B------:R1:W-:Y:S01]  /*af60*/  STL [R1+0xa1c], R9 ;  /* 0x000a1c0901007387 */ /* 0x0003e20000100800 */
[----:B----4-:R-:W-:-:S03]  /*af70*/  IADD3.X R4, R226, c[0x0][0x16c], RZ, P4, !PT ;  /* 0x00005b00e2047a10 */ /* 0x010fc600027fe4ff */
[----:B------:R3:W-:Y:S04]  /*af80*/  STL [R1+0xa50], R8 ;  /* 0x000a500801007387 */ /* 0x0007e80000100800 */
[----:B------:R4:W-:Y:S01]  /*af90*/  STL [R1+0xa24], R4 ;  /* 0x000a240401007387 */ /* 0x0009e20000100800 */
[----:B-1----:R-:W-:Y:S02]  /*afa0*/  IADD3 R9, P4, R212, c[0x0][0x168], RZ ;  /* 0x00005a00d4097a10 */ /* 0x002fe40007f9e0ff */
[----:B---3--:R-:W-:Y:S01]  /*afb0*/  IADD3.X R8, R227, c[0x0][0x16c], RZ, P0, !PT ;  /* 0x00005b00e3087a10 */ /* 0x008fe200007fe4ff */
[----:B------:R-:W1:Y:S01]  /*afc0*/  S2R R3, SR_TID.X ;  /* 0x0000000000037919 */ /* 0x000e620000002100 */
[----:B----4-:R-:W-:-:S03]  /*afd0*/  IADD3 R4, P0, R224, c[0x0][0x168], RZ ;  /* 0x00005a00e0047a10 */ /* 0x010fc60007f1e0ff */
[----:B------:R3:W-:Y:S04]  /*afe0*/  STL [R1+0xa58], R9 ;  /* 0x000a580901007387 */ /* 0x0007e80000100800 */
[----:B------:R4:W-:Y:S04]  /*aff0*/  STL [R1+0xa2c], R8 ;  /* 0x000a2c0801007387 */ /* 0x0009e80000100800 */
[----:B------:R5:W-:Y:S01]  /*b000*/  STL [R1+0xa60], R4 ;  /* 0x000a600401007387 */ /* 0x000be20000100800 */
[----:B---3--:R-:W-:Y:S02]  /*b010*/  IADD3.X R9, R230, c[0x0][0x16c], RZ, P2, !PT ;  /* 0x00005b00e6097a10 */ /* 0x008fe400017fe4ff */
[----:B----4-:R-:W-:-:S03]  /*b020*/  IADD3 R8, P2, R228, c[0x0][0x168], RZ ;  /* 0x00005a00e4087a10 */ /* 0x010fc60007f5e0ff */
[----:B------:R-:W-:Y:S01]  /*b030*/  STL [R1+0xa34], R9 ;  /* 0x000a340901007387 */ /* 0x000fe20000100800 */
[----:B-----5:R-:W-:-:S03]  /*b040*/  IADD3.X R4, R231, c[0x0][0x16c], RZ, P1, !PT ;  /* 0x00005b00e7047a10 */ /* 0x020fc60000ffe4ff */
[----:B------:R-:W-:Y:S04]  /*b050*/  STL [R1+0xa68], R8 ;  /* 0x000a680801007387 */ /* 0x000fe80000100800 */
[----:B------:R3:W-:Y:S04]  /*b060*/  STL [R1+0xa3c], R4 ;  /* 0x000a3c0401007387 */ /* 0x0007e80000100800 */
[----:B---3--:R-:W3:Y:S01]  /*b070*/  S2R R4, SR_TID.X ;  /* 0x0000000000047919 */ /* 0x008ee20000002100 */
[----:B------:R-:W-:Y:S02]  /*b080*/  IADD3 R9, P1, R225, c[0x0][0x168], RZ ;  /* 0x00005a00e1097a10 */ /* 0x000fe40007f3e0ff */
[----:B-1----:R-:W-:-:S02]  /*b090*/  LOP3.LUT R3, R3, 0x3, RZ, 0xc0, !PT ;  /* 0x0000000303037812 */ /* 0x002fc400078ec0ff */
[----:B------:R-:W-:Y:S01]  /*b0a0*/  IADD3.X R8, R241, c[0x0][0x16c], RZ, P3, !PT ;  /* 0x00005b00f1087a10 */ /* 0x000fe20001ffe4ff */
[----:B------:R1:W-:Y:S01]  /*b0b0*/  STL [R1+0xa70], R9 ;  /* 0x000a700901007387 */ /* 0x0003e20000100800 */
[----:B------:R-:W-:Y:S01]  /*b0c0*/  IADD3 R10, P3, R229, c[0x0][0x168], RZ ;  /* 0x00005a00e50a7a10 */ /* 0x000fe20007f7e0ff */
[----:B------:R-:W-:Y:S02]  /*b0d0*/  IMAD R3, R3, 0x820, RZ ;  /* 0x0000082003037824 */ /* 0x000fe400078e02ff */
[----:B------:R4:W-:Y:S01]  /*b0e0*/  STL [R1+0xa44], R8 ;  /* 0x000a440801007387 */ /* 0x0009e20000100800 */
[----:B-1----:R-:W-:-:S03]  /*b0f0*/  IADD3.X R9, R242, c[0x0][0x16c], RZ, P5, !PT ;  /* 0x00005b00f2097a10 */ /* 0x002fc60002ffe4ff */
[----:B------:R-:W-:Y:S01]  /*b100*/  STL [R1+0xa78], R10 ;  /* 0x000a780a01007387 */ /* 0x000fe20000100800 */
[----:B----4-:R-:W-:-:S03]  /*b110*/  IADD3 R8, P5, R240, c[0x0][0x168], RZ ;  /* 0x00005a00f0087a10 */ /* 0x010fc60007fbe0ff */
[----:B------:R1:W-:Y:S01]  /*b120*/  STL [R1+0xa4c], R9 ;  /* 0x000a4c0901007387 */ /* 0x0003e20000100800 */
[----:B---3--:R-:W-:Y:S02]  /*b130*/  LOP3.LUT R4, R3, 0xdc, R4, 0x78, !PT ;  /* 0x000000dc03047812 */ /* 0x008fe400078e7804 */
[----:B------:R-:W-:Y:S01]  /*b140*/  IADD3.X R3, R244, c[0x0][0x16c], RZ, P0, !PT ;  /* 0x00005b00f4037a10 */ /* 0x000fe200007fe4ff */
[----:B------:R3:W-:Y:S01]  /*b150*/  STL [R1+0xa80], R8 ;  /* 0x000a800801007387 */ /* 0x0007e20000100800 */
[----:B-1----:R-:W-:-:S05]  /*b160*/  IADD3.X R9, R243, c[0x0][0x16c], RZ, P4, !PT ;  /* 0x00005b00f3097a10 */ /* 0x002fca00027fe4ff */
[----:B------:R1:W-:Y:S01]  /*b170*/  STL [R1+0xa54], R9 ;  /* 0x000a540901007387 */ /* 0x0003e20000100800 */
[----:B---3--:R-:W-:-:S03]  /*b180*/  IADD3.X R8, R245, c[0x0][0x16c], RZ, P2, !PT ;  /* 0x00005b00f5087a10 */ /* 0x008fc600017fe4ff */
[----:B------:R3:W-:Y:S04]  /*b190*/  STL [R1+0xa5c], R3 ;  /* 0x000a5c0301007387 */ /* 0x0007e80000100800 */
[----:B------:R4:W-:Y:S01]  /*b1a0*/  STL [R1+0xa64], R8 ;  /* 0x000a640801007387 */ /* 0x0009e20000100800 */
[----:B-1----:R-:W-:Y:S02]  /*b1b0*/  IADD3.X R9, R247, c[0x0][0x16c], RZ, P3, !PT ;  /* 0x00005b00f7097a10 */ /* 0x002fe40001ffe4ff */
[----:B---3--:R-:W-:Y:S02]  /*b1c0*/  IADD3.X R3, R246, c[0x0][0x16c], RZ, P1, !PT ;  /* 0x00005b00f6037a10 */ /* 0x008fe40000ffe4ff */
[----:B----4-:R-:W-:-:S03]  /*b1d0*/  IADD3.X R8, R252, c[0x0][0x16c], RZ, P5, !PT ;  /* 0x00005b00fc087a10 */ /* 0x010fc60002ffe4ff */
[----:B------:R2:W-:Y:S04]  /*b1e0*/  STL [R1+0xa6c], R3 ;  /* 0x000a6c0301007387 */ /* 0x0005e80000100800 */
[----:B------:R-:W-:Y:S04]  /*b1f0*/  STL [R1+0xa74], R9 ;  /* 0x000a740901007387 */ /* 0x000fe80000100800 */
[----:B------:R-:W-:Y:S01]  /*b200*/  STL [R1+0xa7c], R8 ;  /* 0x000a7c0801007387 */ /* 0x000fe20000100800 */
[----:B------:R-:W-:Y:S01]  /*b210*/  IADD3 R5, R5, -0x2, RZ ;  /* 0xfffffffe05057810 */ /* 0x000fe20007ffe0ff */
[----:B------:R-:W-:Y:S01]  /*b220*/  CS2R R232, SRZ ;  /* 0x0000000000e87805 */ /* 0x000fe2000001ff00 */
        /* <DEDUP_REMOVED lines=62> */
[----:B--2---:R-:W-:-:S05]  /*b610*/  LOP3.LUT R3, R6, 0x400, R7, 0xf8, !PT ;  /* 0x0000040006037812 */ /* 0x004fca00078ef807 */
[----:B------:R1:W-:Y:S04]  /*b620*/  STL [R1+0xa94], R3 ;  /* 0x000a940301007387 */ /* 0x0003e80000100800 */
        /* <DEDUP_REMOVED lines=29> */
[----:B-1----:R-:W-:-:S03]  /*b800*/  LOP3.LUT R3, R3, 0x40, RZ, 0x3c, !PT ;  /* 0x0000004003037812 */ /* 0x002fc600078e3cff */
[----:B------:R2:W-:Y:S04]  /*b810*/  STL [R1+0x204], RZ ;  /* 0x000204ff01007387 */ /* 0x0005e80000100800 */
[----:B------:R2:W-:Y:S04]  /*b820*/  STL [R1+0x208], RZ ;  /* 0x000208ff01007387 */ /* 0x0005e80000100800 */
[----:B------:R2:W-:Y:S04]  /*b830*/  STL [R1+0x20c], RZ ;  /* 0x00020cff01007387 */ /* 0x0005e80000100800 */
[----:B------:R2:W-:Y:S04]  /*b840*/  STL [R1+0x1d0], RZ ;  /* 0x0001d0ff01007387 */ /* 0x0005e80000100800 */
[----:B------:R2:W-:Y:S04]  /*b850*/  STL [R1+0x1d4], RZ ;  /* 0x0001d4ff01007387 */ /* 0x0005e80000100800 */
[----:B------:R2:W-:Y:S04]  /*b860*/  STL [R1+0x1d8], RZ ;  /* 0x0001d8ff01007387 */ /* 0x0005e80000100800 */
[----:B------:R2:W-:Y:S04]  /*b870*/  STL [R1+0x1dc], RZ ;  /* 0x0001dcff01007387 */ /* 0x0005e80000100800 */
[----:B------:R2:W-:Y:S04]  /*b880*/  STL [R1+0xcb4], R5 ;  /* 0x000cb40501007387 */ /* 0x0005e80000100800 */
[----:B------:R2:W-:Y:S01]  /*b890*/  STL [R1+0xc94], R3 ;  /* 0x000c940301007387 */ /* 0x0005e20000100800 */
        /* <DEDUP_REMOVED lines=17> */
[----:B--2---:R-:W-:-:S02]  /*b9b0*/  LOP3.LUT R4, R4, 0x20, RZ, 0x3c, !PT ;  /* 0x0000002004047812 */ /* 0x004fc400078e3cff */
.L_x_2:
[----:B------:R-:W2:Y:S01]  /*b9c0*/  LDL.LU R3, [R1+0x970] ;  /* 0x0009700001037983 */ /* 0x000ea20000300800 */
[----:B------:R-:W-:-:S04]  /*b9d0*/  DEPBAR.LE SB0, 0x2 ;  /* 0x000080800000791a */ /* 0x000fc80000000000 */
[----:B------:R-:W3:Y:S04]  /*b9e0*/  LDL R4, [R1+0xa94] ;  /* 0x000a940001047983 */ /* 0x000ee80000100800 */
[----:B------:R-:W1:Y:S04]  /*b9f0*/  S2R R5, SR_TID.X ;  /* 0x0000000000057919 */ /* 0x000e680000002100 */
[----:B------:R-:W4:Y:S04]  /*ba00*/  S2R R7, SR_TID.X ;  /* 0x0000000000077919 */ /* 0x000f280000002100 */
[----:B------:R1:W-:Y:S04]  /*ba10*/  STL [R1+0xd2c], R0 ;  /* 0x000d2c0001007387 */ /* 0x0003e80000100800 */
[----:B------:R-:W-:Y:S01]  /*ba20*/  STL [R1+0xd28], R2 ;  /* 0x000d280201007387 */ /* 0x000fe20000100800 */
[----:B-1----:R-:W-:-:S05]  /*ba30*/  LOP3.LUT R6, R5, 0x3, RZ, 0xc0, !PT ;  /* 0x0000000305067812 */ /* 0x002fca00078ec0ff */
[C---:B------:R-:W-:Y:S02]  /*ba40*/  IMAD R5, R6.reuse, 0x820, RZ ;  /* 0x0000082006057824 */ /* 0x040fe400078e02ff */
[----:B------:R-:W-:-:S03]  /*ba50*/  IMAD R6, R6, 0x820, RZ ;  /* 0x0000082006067824 */ /* 0x000fc600078e02ff */
[--C-:B----4-:R-:W-:Y:S02]  /*ba60*/  LOP3.LUT R5, R5, 0xdc, R7.reuse, 0x78, !PT ;  /* 0x000000dc05057812 */ /* 0x110fe400078e7807 */
[----:B------:R-:W-:Y:S02]  /*ba70*/  LOP3.LUT R6, R6, 0xdc, R7, 0x78, !PT ;  /* 0x000000dc06067812 */ /* 0x000fe400078e7807 */
[----:B------:R-:W-:Y:S01]  /*ba80*/  LOP3.LUT R5, R5, 0x20, RZ, 0x3c, !PT ;  /* 0x0000002005057812 */ /* 0x000fe200078e3cff */
[----:B------:R-:W-:Y:S01]  /*ba90*/  BAR.SYNC.DEFER_BLOCKING 0x0 ;  /* 0x0000000000007b1d */ /* 0x000fe20000010000 */
[----:B--2---:R-:W-:-:S04]  /*baa0*/  IADD3 R3, R3, 0x1, RZ ;  /* 0x0000000103037810 */ /* 0x004fc80007ffe0ff */
[----:B------:R-:W-:-:S04]  /*bab0*/  ISETP.GT.AND P0, PT, R3, 0x1, PT ;  /* 0x000000010300780c */ /* 0x000fc80003f04270 */
[----:B------:R-:W-:-:S05]  /*bac0*/  SEL R0, R3, RZ, !P0 ;  /* 0x000000ff03007207 */ /* 0x000fca0004000000 */
[C---:B------:R-:W-:Y:S01]  /*bad0*/  IMAD R17, R0.reuse, 0x10000, R6 ;  /* 0x0001000000117824 */ /* 0x040fe200078e0206 */
[----:B------:R-:W-:Y:S01]  /*bae0*/  STL [R1+0x970], R0 ;  /* 0x0009700001007387 */ /* 0x000fe20000100800 */
[C---:B---3--:R-:W-:Y:S02]  /*baf0*/  IMAD R3, R0.reuse, 0x8000, R4 ;  /* 0x0000800000037824 */ /* 0x048fe400078e0204 */
[----:B------:R-:W-:Y:S01]  /*bb00*/  IMAD R252, R0, 0x10000, R5 ;  /* 0x0001000000fc7824 */ /* 0x000fe200078e0205 */
[----:B------:R-:W-:Y:S04]  /*bb10*/  STL [R1+0x440], R17 ;  /* 0x0004401101007387 */ /* 0x000fe80000100800 */
[----:B------:R-:W2:Y:S04]  /*bb20*/  LDL.LU.64 R188, [R1+0x340] ;  /* 0x0003400001bc7983 */ /* 0x000ea80000300a00 */
[----:B------:R-:W2:Y:S04]  /*bb30*/  LDL.LU.64 R190, [R1+0x348] ;  /* 0x0003480001be7983 */ /* 0x000ea80000300a00 */
[----:B------:R-:W3:Y:S04]  /*bb40*/  LDL.LU.64 R184, [R1+0x100] ;  /* 0x0001000001b87983 */ /* 0x000ee80000300a00 */
[----:B------:R-:W3:Y:S04]  /*bb50*/  LDL.LU.64 R186, [R1+0x108] ;  /* 0x0001080001ba7983 */ /* 0x000ee80000300a00 */
[----:B------:R-:W1:Y:S04]  /*bb60*/  LDSM.16.M88.4 R12, [R3+0x20000] ;  /* 0x02000000030c783b */ /* 0x000e680000000200 */
[----:B------:R-:W-:Y:S04]  /*bb70*/  LDS R96, [R17] ;  /* 0x0000000011607984 */ /* 0x000fe80000000800 */
[----:B------:R-:W-:Y:S04]  /*bb80*/  LDS R98, [R17+0x2000] ;  /* 0x0020000011627984 */ /* 0x000fe80000000800 */
[----:B------:R-:W-:Y:S04]  /*bb90*/  LDS R97, [R252] ;  /* 0x00000000fc617984 */ /* 0x000fe80000000800 */
[----:B------:R-:W-:Y:S04]  /*bba0*/  LDS R99, [R252+0x2000] ;  /* 0x00200000fc637984 */ /* 0x000fe80000000800 */
[----:B------:R-:W-:Y:S04]  /*bbb0*/  LDS R132, [R17+0x100] ;  /* 0x0001000011847984 */ /* 0x000fe80000000800 */
[----:B------:R-:W-:Y:S04]  /*bbc0*/  LDS R134, [R17+0x2100] ;  /* 0x0021000011867984 */ /* 0x000fe80000000800 */
[----:B------:R-:W-:Y:S04]  /*bbd0*/  LDS R133, [R252+0x100] ;  /* 0x00010000fc857984 */ /* 0x000fe80000000800 */
[----:B------:R-:W-:Y:S04]  /*bbe0*/  LDS R135, [R252+0x2100] ;  /* 0x00210000fc877984 */ /* 0x000fe80000000800 */
[----:B------:R-:W4:Y:S04]  /*bbf0*/  LDSM.16.M88.4 R20, [R3+0x20800] ;  /* 0x020800000314783b */ /* 0x000f280000000200 */
[----:B-1----:R-:W-:Y:S04]  /*bc00*/  STL [R1+0x11f0], R14 ;  /* 0x0011f00e01007387 */ /* 0x002fe80000100800 */
[----:B------:R-:W-:Y:S04]  /*bc10*/  STL [R1+0x11ec], R15 ;  /* 0x0011ec0f01007387 */ /* 0x000fe80000100800 */
[----:B------:R-:W3:Y:S04]  /*bc20*/  LDL.LU.64 R196, [R1+0x330] ;  /* 0x0003300001c47983 */ /* 0x000ee80000300a00 */
[----:B------:R-:W3:Y:S04]  /*bc30*/  LDL.LU.64 R198, [R1+0x338] ;  /* 0x0003380001c67983 */ /* 0x000ee80000300a00 */
[----:B------:R-:W3:Y:S04]  /*bc40*/  LDL.LU.64 R192, [R1+0xe0] ;  /* 0x0000e00001c07983 */ /* 0x000ee80000300a00 */
[----:B------:R-:W3:Y:S04]  /*bc50*/  LDL.LU.64 R194, [R1+0xe8] ;  /* 0x0000e80001c27983 */ /* 0x000ee80000300a00 */
[----:B------:R-:W-:Y:S04]  /*bc60*/  LDS R168, [R17+0x200] ;  /* 0x0002000011a87984 */ /* 0x000fe80000000800 */
[----:B------:R-:W-:Y:S04]  /*bc70*/  LDS R170, [R17+0x2200] ;  /* 0x0022000011aa7984 */ /* 0x000fe80000000800 */
[----:B------:R-:W-:Y:S04]  /*bc80*/  LDS R169, [R252+0x200] ;  /* 0x00020000fca97984 */ /* 0x000fe80000000800 */
[----:B------:R-:W-:Y:S04]  /*bc90*/  LDS R171, [R252+0x2200] ;  /* 0x00220000fcab7984 */ /* 0x000fe80000000800 */
[----:B------:R-:W-:Y:S04]  /*bca0*/  LDS R204, [R17+0x300] ;  /* 0x0003000011cc7984 */ /* 0x000fe80000000800 */
[----:B------:R-:W-:Y:S04]  /*bcb0*/  LDS R206, [R17+0x2300] ;  /* 0x0023000011ce7984 */ /* 0x000fe80000000800 */
[----:B------:R-:W-:Y:S04]  /*bcc0*/  LDS R205, [R252+0x300] ;  /* 0x00030000fccd7984 */ /* 0x000fe80000000800 */
[----:B------:R-:W1:Y:S04]  /*bcd0*/  LDS R207, [R252+0x2300] ;  /* 0x00230000fccf7984 */ /* 0x000e680000000800 */
[----:B----4-:R-:W-:Y:S04]  /*bce0*/  STL [R1+0x11e4], R22 ;  /* 0x0011e41601007387 */ /* 0x010fe80000100800 */
[----:B------:R-:W-:Y:S04]  /*bcf0*/  STL [R1+0x11e0], R23 ;  /* 0x0011e01701007387 */ /* 0x000fe80000100800 */
[----:B------:R-:W-:Y:S04]  /*bd00*/  LDS R240, [R17+0x400] ;  /* 0x0004000011f07984 */ /* 0x000fe80000000800 */
[----:B------:R-:W-:Y:S04]  /*bd10*/  LDS R242, [R17+0x2400] ;  /* 0x0024000011f27984 */ /* 0x000fe80000000800 */
[----:B------:R-:W-:Y:S04]  /*bd20*/  LDS R241, [R252+0x400] ;  /* 0x00040000fcf17984 */ /* 0x000fe80000000800 */
[----:B------:R-:W4:Y:S04]  /*bd30*/  LDS R243, [R252+0x2400] ;  /* 0x00240000fcf37984 */ /* 0x000f280000000800 */
[----:B------:R-:W-:Y:S04]  /*bd40*/  LDS R4, [R17+0x500] ;  /* 0x0005000011047984 */ /* 0x000fe80000000800 */
[----:B------:R-:W-:Y:S04]  /*bd50*/  LDS R6, [R17+0x2500] ;  /* 0x0025000011067984 */ /* 0x000fe80000000800 */
[----:B------:R-:W-:Y:S04]  /*bd60*/  LDS R5, [R252+0x500] ;  /* 0x00050000fc057984 */ /* 0x000fe80000000800 */
[----:B------:R-:W1:Y:S04]  /*bd70*/  LDS R7, [R252+0x2500] ;  /* 0x00250000fc077984 */ /* 0x000e680000000800 */
        /* <DEDUP_REMOVED lines=8> */
[----:B------:R-:W1:Y:S01]  /*be00*/  LDSM.16.M88.4 R24, [R3+0x21000] ;  /* 0x021000000318783b */ /* 0x000e620000000200 */
[-C--:B--2---:R-:W-:Y:S03]  /*be10*/  HMMA.1688.F32.TF32 R208, R96, R12.reuse, R188 ;  /* 0x0000000c60d0723c */ /* 0x084fe600000810bc */
[----:B------:R-:W2:Y:S05]  /*be20*/  LDL.LU.64 R188, [R1+0x500] ;  /* 0x0005000001bc7983 */ /* 0x000eaa0000300a00 */
[-C--:B---3--:R-:W-:Y:S11]  /*be30*/  HMMA.1688.F32.TF32 R184, R132, R12.reuse, R184 ;  /* 0x0000000c84b8723c */ /* 0x088ff600000810b8 */
[----:B------:R-:W-:Y:S04]  /*be40*/  @!UPT UIADD3 URZ, URZ, URZ, URZ ;  /* 0x0000003f3f3ff290 */ /* 0x000fe8000fffe03f */
[----:B------:R-:W-:Y:S04]  /*be50*/  STL.64 [R1+0x3d0], R208 ;  /* 0x0003d0d001007387 */ /* 0x000fe80000100a00 */
[----:B------:R1:W-:Y:S04]  /*be60*/  STL.64 [R1+0x3d8], R210 ;  /* 0x0003d8d201007387 */ /* 0x0003e80000100a00 */
[----:B------:R-:W2:Y:S04]  /*be70*/  LDL.LU.64 R190, [R1+0x508] ;  /* 0x0005080001be7983 */ /* 0x000ea80000300a00 */
[----:B------:R-:W-:Y:S04]  /*be80*/  STL.64 [R1+0x3c0], R184 ;  /* 0x0003c0b801007387 */ /* 0x000fe80000100a00 */
[----:B------:R3:W-:Y:S01]  /*be90*/  STL.64 [R1+0x3c8], R186 ;  /* 0x0003c8ba01007387 */ /* 0x0007e20000100a00 */
[-C--:B-1---5:R-:W-:Y:S08]  /*bea0*/  HMMA.1688.F32.TF32 R208, R204, R12.reuse, R60 ;  /* 0x0000000cccd0723c */ /* 0x0a2ff0000008103c */
[-C--:B---3--:R-:W-:Y:S11]  /*beb0*/  HMMA.1688.F32.TF32 R184, R168, R12.reuse, R232 ;  /* 0x0000000ca8b8723c */ /* 0x088ff600000810e8 */
[----:B------:R-:W-:Y:S11]  /*bec0*/  @!UPT UIADD3 URZ, URZ, URZ, URZ ;  /* 0x0000003f3f3ff290 */ /* 0x000ff6000fffe03f */
[----:B------:R-:W-:Y:S01]  /*bed0*/  @!UPT UIADD3 URZ, URZ, URZ, URZ ;  /* 0x0000003f3f3ff290 */ /* 0x000fe2000fffe03f */
[----:B------:R1:W-:Y:S04]  /*bee0*/  STL.64 [R1+0x410], R184 ;  /* 0x000410b801007387 */ /* 0x0003e80000100a00 */
[----:B------:R3:W-:Y:S04]  /*bef0*/  STL.64 [R1+0x418], R186 ;  /* 0x000418ba01007387 */ /* 0x0007e80000100a00 */
[----:B-1----:R-:W2:Y:S04]  /*bf00*/  LDL.LU.64 R184, [R1+0xb0] ;  /* 0x0000b00001b87983 */ /* 0x002ea80000300a00 */
[----:B------:R-:W-:Y:S04]  /*bf10*/  STL.64 [R1+0x4a0], R208 ;  /* 0x0004a0d001007387 */ /* 0x000fe80000100a00 */
[----:B------:R-:W-:Y:S04]  /*bf20*/  STL.64 [R1+0x4a8], R210 ;  /* 0x0004a8d201007387 */ /* 0x000fe80000100a00 */
[----:B---3--:R-:W3:Y:S01]  /*bf30*/  LDL.LU.64 R186, [R1+0xb8] ;  /* 0x0000b80001ba7983 */ /* 0x008ee20000300a00 */
[-C--:B----4-:R-:W-:Y:S08]  /*bf40*/  HMMA.1688.F32.TF32 R60, R240, R12.reuse, R152 ;  /* 0x0000000cf03c723c */ /* 0x090ff00000081098 */
[-C--:B------:R-:W-:Y:S11]  /*bf50*/  HMMA.1688.F32.TF32 R140, R4, R12.reuse, R140 ;  /* 0x0000000c048c723c */ /* 0x080ff6000008108c */
[----:B------:R-:W-:Y:S04]  /*bf60*/  @!UPT UIADD3 URZ, URZ, URZ, URZ ;  /* 0x0000003f3f3ff290 */ /* 0x000fe8000fffe03f */
[----:B------:R-:W-:Y:S04]  /*bf70*/  STL.64 [R1+0x4f0], R60 ;  /* 0x0004f03c01007387 */ /* 0x000fe80000100a00 */
[----:B------:R1:W-:Y:S02]  /*bf80*/  STL.64 [R1+0x4f8], R62 ;  /* 0x0004f83e01007387 */ /* 0x0003e40000100a00 */
[-C--:B-1----:R-:W-:Y:S08]  /*bf90*/  HMMA.1688.F32.TF32 R60, R8, R12.reuse, R124 ;  /* 0x0000000c083c723c */ /* 0x082ff0000008107c */
[----:B------:R-:W-:Y:S01]  /*bfa0*/  HMMA.1688.F32.TF32 R12, R16, R12, R160 ;  /* 0x0000000c100c723c */ /* 0x000fe200000810a0 */
[----:B------:R-:W-:Y:S04]  /*bfb0*/  STL.64 [R1+0x530], R140 ;  /* 0x0005308c01007387 */ /* 0x000fe80000100a00 */
[----:B------:R-:W-:Y:S03]  /*bfc0*/  STL.64 [R1+0x538], R142 ;  /* 0x0005388e01007387 */ /* 0x000fe60000100a00 */
[-C--:B------:R-:W-:Y:S07]  /*bfd0*/  HMMA.1688.F32.TF32 R124, R96, R20.reuse, R196 ;  /* 0x00000014607c723c */ /* 0x080fee00000810c4 */
[----:B------:R-:W-:Y:S04]  /*bfe0*/  STL.64 [R1+0x540], R60 ;  /* 0x0005403c01007387 */ /* 0x000fe80000100a00 */
[----:B------:R1:W-:Y:S04]  /*bff0*/  STL.64 [R1+0x548], R62 ;  /* 0x0005483e01007387 */ /* 0x0003e80000100a00 */
[----:B------:R-:W-:Y:S04]  /*c000*/  STL.64 [R1+0x8d0], R12 ;  /* 0x0008d00c01007387 */ /* 0x000fe80000100a00 */
[----:B------:R4:W-:Y:S01]  /*c010*/  STL.64 [R1+0x8d8], R14 ;  /* 0x0008d80e01007387 */ /* 0x0009e20000100a00 */
[-C--:B-1----:R-:W-:Y:S08]  /*c020*/  HMMA.1688.F32.TF32 R60, R132, R20.reuse, R192 ;  /* 0x00000014843c723c */ /* 0x082ff000000810c0 */
[-C--:B----4-:R-:W-:Y:S08]  /*c030*/  HMMA.1688.F32.TF32 R12, R168, R20.reuse, R200 ;  /* 0x00000014a80c723c */ /* 0x090ff000000810c8 */
[-C--:B------:R-:W-:Y:S01]  /*c040*/  HMMA.1688.F32.TF32 R40, R204, R20.reuse, R40 ;  /* 0x00000014cc28723c */ /* 0x080fe20000081028 */
[----:B------:R-:W-:Y:S04]  /*c050*/  STL.64 [R1+0x330], R124 ;  /* 0x0003307c01007387 */ /* 0x000fe80000100a00 */
[----:B------:R-:W-:Y:S04]  /*c060*/  STL.64 [R1+0x338], R126 ;  /* 0x0003387e01007387 */ /* 0x000fe80000100a00 */
[----:B------:R-:W-:Y:S04]  /*c070*/  STL.64 [R1+0x340], R60 ;  /* 0x0003403c01007387 */ /* 0x000fe80000100a00 */
[----:B------:R1:W-:Y:S04]  /*c080*/  STL.64 [R1+0x348], R62 ;  /* 0x0003483e01007387 */ /* 0x0003e80000100a00 */
[----:B------:R-:W-:Y:S04]  /*c090*/  STL.64 [R1+0x360], R12 ;  /* 0x0003600c01007387 */ /* 0x000fe80000100a00 */
[----:B------:R4:W-:Y:S01]  /*c0a0*/  STL.64 [R1+0x368], R14 ;  /* 0x0003680e01007387 */ /* 0x0009e20000100a00 */
[-C--:B-1----:R-:W-:Y:S03]  /*c0b0*/  HMMA.1688.F32.TF32 R60, R240, R20.reuse, R148 ;  /* 0x00000014f03c723c */ /* 0x082fe60000081094 */
[----:B------:R-:W-:Y:S04]  /*c0c0*/  STL.64 [R1+0x400], R40 ;  /* 0x0004002801007387 */ /* 0x000fe80000100a00 */
[----:B------:R1:W-:Y:S01]  /*c0d0*/  STL.64 [R1+0x408], R42 ;  /* 0x0004082a01007387 */ /* 0x0003e20000100a00 */
[-C--:B----4-:R-:W-:Y:S08]  /*c0e0*/  HMMA.1688.F32.TF32 R12, R4, R20.reuse, R136 ;  /* 0x00000014040c723c */ /* 0x090ff00000081088 */
[-C--:B-1----:R-:W-:Y:S08]  /*c0f0*/  HMMA.1688.F32.TF32 R40, R8, R20.reuse, R120 ;  /* 0x000000140828723c */ /* 0x082ff00000081078 */
[----:B------:R-:W-:Y:S01]  /*c100*/  HMMA.1688.F32.TF32 R20, R16, R20, R28 ;  /* 0x000000141014723c */ /* 0x000fe2000008101c */
[----:B------:R-:W-:Y:S04]  /*c110*/  STL.64 [R1+0x490], R60 ;  /* 0x0004903c01007387 */ /* 0x000fe80000100a00 */
[----:B------:R-:W-:Y:S04]  /*c120*/  STL.64 [R1+0x498], R62 ;  /* 0x0004983e01007387 */ /* 0x000fe80000100a00 */
[----:B------:R-:W-:Y:S04]  /*c130*/  STL.64 [R1+0x510], R12 ;  /* 0x0005100c01007387 */ /* 0x000fe80000100a00 */
[----:B------:R2:W-:Y:S04]  /*c140*/  STL.64 [R1+0x518], R14 ;  /* 0x0005180e01007387 */ /* 0x0005e80000100a00 */
[----:B------:R-:W-:Y:S04]  /*c150*/  STL.64 [R1+0x520], R40 ;  /* 0x0005202801007387 */ /* 0x000fe80000100a00 */
[----:B------:R-:W-:Y:S04]  /*c160*/  STL.64 [R1+0x528], R42 ;  /* 0x0005282a01007387 */ /* 0x000fe80000100a00 */
[----:B------:R-:W4:Y:S04]  /*c170*/  LDL.LU.64 R120, [R1+0x5e0] ;  /* 0x0005e00001787983 */ /* 0x000f280000300a00 */
[----:B------:R-:W-:Y:S04]  /*c180*/  STL.64 [R1+0x8c0], R20 ;  /* 0x0008c01401007387 */ /* 0x000fe80000100a00 */
[----:B------:R-:W-:Y:S04]  /*c190*/  STL.64 [R1+0x8c8], R22 ;  /* 0x0008c81601007387 */ /* 0x000fe80000100a00 */
[----:B------:R-:W4:Y:S04]  /*c1a0*/  LDL.LU.64 R122, [R1+0x5e8] ;  /* 0x0005e800017a7983 */ /* 0x000f280000300a00 */
[----:B------:R-:W-:Y:S01]  /*c1b0*/  LDSM.16.M88.4 R40, [R3+0x23000] ;  /* 0x023000000328783b */ /* 0x000fe20000000200 */
[-C--:B--2---:R-:W-:Y:S11]  /*c1c0*/  HMMA.1688.F32.TF32 R12, R96, R24.reuse, R188 ;  /* 0x00000018600c723c */ /* 0x084ff600000810bc */
[----:B------:R-:W-:Y:S11]  /*c1d0*/  @!UPT UIADD3 URZ, URZ, URZ, URZ ;  /* 0x0000003f3f3ff290 */ /* 0x000ff6000fffe03f */
[----:B------:R-:W-:Y:S01]  /*c1e0*/  @!UPT UIADD3 URZ, URZ, URZ, URZ ;  /* 0x0000003f3f3ff290 */ /* 0x000fe2000fffe03f */
[----:B------:R-:W-:Y:S04]  /*c1f0*/  STL.64 [R1+0x1e0], R12 ;  /* 0x0001e00c01007387 */ /* 0x000fe80000100a00 */
[----:B------:R1:W-:Y:S04]  /*c200*/  STL.64 [R1+0x1e8], R14 ;  /* 0x0001e80e01007387 */ /* 0x0003e80000100a00 */
[----:B------:R-:W2:Y:S04]  /*c210*/  LDL.LU.64 R60, [R1+0xd0] ;  /* 0x0000d000013c7983 */ /* 0x000ea80000300a00 */
[----:B------:R-:W2:Y:S01]  /*c220*/  LDL.LU.64 R62, [R1+0xd8] ;  /* 0x0000d800013e7983 */ /* 0x000ea20000300a00 */
[-C--:B-1----:R-:W-:Y:S08]  /*c230*/  HMMA.1688.F32.TF32 R12, R168, R24.reuse, R32 ;  /* 0x00000018a80c723c */ /* 0x082ff00000081020 */
[-C--:B---3--:R-:W-:Y:S08]  /*c240*/  HMMA.1688.F32.TF32 R28, R132, R24.reuse, R184 ;  /* 0x00000018841c723c */ /* 0x088ff000000810b8 */
[-C--:B------:R-:W-:Y:S01]  /*c250*/  HMMA.1688.F32.TF32 R20, R204, R24.reuse, R36 ;  /* 0x00000018cc14723c */ /* 0x080fe20000081024 */
[----:B------:R-:W-:Y:S11]  /*c260*/  LDSM.16.M88.4 R36, [R3+0x22800] ;  /* 0x022800000324783b */ /* 0x000ff60000000200 */
[----:B------:R-:W-:Y:S03]  /*c270*/  @!UPT UIADD3 URZ, URZ, URZ, URZ ;  /* 0x0000003f3f3ff290 */ /* 0x000fe6000fffe03f */
[----:B------:R-:W-:Y:S04]  /*c280*/  STL.64 [R1+0x1c0], R28 ;  /* 0x0001c01c01007387 */ /* 0x000fe80000100a00 */
[----:B------:R1:W-:Y:S04]  /*c290*/  STL.64 [R1+0x1c8], R30 ;  /* 0x0001c81e01007387 */ /* 0x0003e80000100a00 */
[----:B------:R-:W-:Y:S04]  /*c2a0*/  STL.64 [R1+0x2f0], R12 ;  /* 0x0002f00c01007387 */ /* 0x000fe80000100a00 */
[----:B------:R3:W-:Y:S01]  /*c2b0*/  STL.64 [R1+0x2f8], R14 ;  /* 0x0002f80e01007387 */ /* 0x0007e20000100a00 */
[-C--:B-1----:R-:W-:Y:S08]  /*c2c0*/  HMMA.1688.F32.TF32 R28, R240, R24.reuse, R144 ;  /* 0x00000018f01c723c */ /* 0x082ff00000081090 */
[-C--:B---3--:R-:W-:Y:S01]  /*c2d0*/  HMMA.1688.F32.TF32 R12, R4, R24.reuse, R128 ;  /* 0x00000018040c723c */ /* 0x088fe20000081080 */
[----:B------:R1:W-:Y:S04]  /*c2e0*/  STL.64 [R1+0x380], R20 ;  /* 0x0003801401007387 */ /* 0x0003e80000100a00 */
[----:B------:R3:W-:Y:S04]  /*c2f0*/  STL.64 [R1+0x388], R22 ;  /* 0x0003881601007387 */ /* 0x0007e80000100a00 */
[----:B-1----:R-:W2:Y:S06]  /*c300*/  LDL.LU.64 R20, [R1+0x690] ;  /* 0x0006900001147983 */ /* 0x002eac0000300a00 */
[----:B------:R-:W-:Y:S04]  /*c310*/  STL.64 [R1+0x430], R28 ;  /* 0x0004301c01007387 */ /* 0x000fe80000100a00 */
[----:B------:R-:W-:Y:S04]  /*c320*/  STL.64 [R1+0x438], R30 ;  /* 0x0004381e01007387 */ /* 0x000fe80000100a00 */
[----:B---3--:R-:W3:Y:S04]  /*c330*/  LDL.LU.64 R22, [R1+0x698] ;  /* 0x0006980001167983 */ /* 0x008ee80000300a00 */
[----:B------:R1:W-:Y:S04]  /*c340*/  STL.64 [R1+0x4d0], R12 ;  /* 0x0004d00c01007387 */ /* 0x0003e80000100a00 */
[----:B------:R1:W-:Y:S04]  /*c350*/  STL.64 [R1+0x4d8], R14 ;  /* 0x0004d80e01007387 */ /* 0x0003e80000100a00 */
[----:B-1----:R-:W3:Y:S04]  /*c360*/  LDL.LU.64 R12, [R1+0x2c0] ;  /* 0x0002c000010c7983 */ /* 0x002ee80000300a00 */
[----:B------:R-:W3:Y:S01]  /*c370*/  LDL.LU.64 R14, [R1+0x2c8] ;  /* 0x0002c800010e7983 */ /* 0x000ee20000300a00 */
[-C--:B------:R-:W-:Y:S08]  /*c380*/  HMMA.1688.F32.TF32 R28, R8, R24.reuse, R116 ;  /* 0x00000018081c723c */ /* 0x080ff00000081074 */
[----:B------:R-:W-:Y:S11]  /*c390*/  HMMA.1688.F32.TF32 R32, R16, R24, R176 ;  /* 0x000000181020723c */ /* 0x000ff600000810b0 */
[----:B------:R-:W-:Y:S04]  /*c3a0*/  @!UPT UIADD3 URZ, URZ, URZ, URZ ;  /* 0x0000003f3f3ff290 */ /* 0x000fe8000fffe03f */
[----:B------:R-:W-:Y:S04]  /*c3b0*/  STL.64 [R1+0x500], R28 ;  /* 0x0005001c01007387 */ /* 0x000fe80000100a00 */
[----:B------:R-:W-:Y:S04]  /*c3c0*/  STL.64 [R1+0x508], R30 ;  /* 0x0005081e01007387 */ /* 0x000fe80000100a00 */
[----:B------:R-:W4:Y:S04]  /*c3d0*/  LDSM.16.M88.4 R28, [R3+0x21800] ;  /* 0x02180000031c783b */ /* 0x000f280000000200 */
[----:B------:R4:W-:Y:S04]  /*c3e0*/  STL.64 [R1+0x11d0], R26 ;  /* 0x0011d01a01007387 */ /* 0x0009e80000100a00 */
[----:B------:R-:W-:Y:S04]  /*c3f0*/  STL.64 [R1+0x5a0], R32 ;  /* 0x0005a02001007387 */ /* 0x000fe80000100a00 */
[----:B------:R-:W-:Y:S04]  /*c400*/  STL.64 [R1+0x5a8], R34 ;  /* 0x0005a82201007387 */ /* 0x000fe80000100a00 */
[----:B------:R-:W1:Y:S01]  /*c410*/  LDSM.16.M88.4 R32, [R3+0x22000] ;  /* 0x022000000320783b */ /* 0x000e620000000200 */
[-C--:B----4-:R-:W-:Y:S03]  /*c420*/  HMMA.1688.F32.TF32 R24, R96, R28.reuse, R120 ;  /* 0x0000001c6018723c */ /* 0x090fe60000081078 */
[----:B-1----:R-:W-:Y:S04]  /*c430*/  STL [R1+0x11f4], R34 ;  /* 0x0011f42201007387 */ /* 0x002fe80000100800 */
[----:B------:R-:W-:Y:S04]  /*c440*/  STL [R1+0x11e8], R35 ;  /* 0x0011e82301007387 */ /* 0x000fe80000100800 */
[----:B------:R-:W-:Y:S01]  /*c450*/  STL [R1+0x11fc], R38 ;  /* 0x0011fc2601007387 */ /* 0x000fe20000100800 */
[-C--:B------:R-:W-:Y:S03]  /*c460*/  HMMA.1688.F32.TF32 R116, R168, R28.reuse, R248 ;  /* 0x0000001ca874723c */ /* 0x080fe600000810f8 */
[----:B------:R-:W-:Y:S04]  /*c470*/  STL [R1+0x11f8], R39 ;  /* 0x0011f82701007387 */ /* 0x000fe80000100800 */
[----:B------:R-:W-:Y:S04]  /*c480*/  STL [R1+0x1204], R42 ;  /* 0x0012042a01007387 */ /* 0x000fe80000100800 */
[----:B------:R-:W-:Y:S04]  /*c490*/  STL [R1+0x1200], R43 ;  /* 0x0012002b01007387 */ /* 0x000fe80000100800 */
[----:B------:R-:W-:Y:S04]  /*c4a0*/  STL.64 [R1+0x150], R24 ;  /* 0x0001501801007387 */ /* 0x000fe80000100a00 */
[----:B------:R1:W-:Y:S02]  /*c4b0*/  STL.64 [R1+0x158], R26 ;  /* 0x0001581a01007387 */ /* 0x0003e40000100a00 */
[-C--:B-1----:R-:W-:Y:S08]  /*c4c0*/  HMMA.1688.F32.TF32 R24, R204, R28.reuse, R56 ;  /* 0x0000001ccc18723c */ /* 0x082ff00000081038 */
[-C--:B------:R-:W-:Y:S08]  /*c4d0*/  HMMA.1688.F32.TF32 R56, R4, R28.reuse, R92 ;  /* 0x0000001c0438723c */ /* 0x080ff0000008105c */
[-C--:B--2---:R-:W-:Y:S11]  /*c4e0*/  HMMA.1688.F32.TF32 R60, R132, R28.reuse, R60 ;  /* 0x0000001c843c723c */ /* 0x084ff6000008103c */
[----:B------:R-:W-:Y:S11]  /*c4f0*/  @!UPT UIADD3 URZ, URZ, URZ, URZ ;  /* 0x0000003f3f3ff290 */ /* 0x000ff6000fffe03f */
[----:B------:R-:W-:Y:S01]  /*c500*/  @!UPT UIADD3 URZ, URZ, URZ, URZ ;  /* 0x0000003f3f3ff290 */ /* 0x000fe2000fffe03f */
[----:B------:R-:W-:Y:S04]  /*c510*/  STL.64 [R1+0x180], R60 ;  /* 0x0001803c01007387 */ /* 0x000fe80000100a00 */
[----:B------:R1:W-:Y:S04]  /*c520*/  STL.64 [R1+0x188], R62 ;  /* 0x0001883e01007387 */ /* 0x0003e80000100a00 */
[----:B------:R-:W-:Y:S04]  /*c530*/  STL.64 [R1+0x1a0], R116 ;  /* 0x0001a07401007387 */ /* 0x000fe80000100a00 */
[----:B------:R-:W-:Y:S01]  /*c540*/  STL.64 [R1+0x1a8], R118 ;  /* 0x0001a87601007387 */ /* 0x000fe20000100a00 */
[-C--:B-1----:R-:W-:Y:S03]  /*c550*/  HMMA.1688.F32.TF32 R60, R240, R28.reuse, R112 ;  /* 0x0000001cf03c723c */ /* 0x082fe60000081070 */
[----:B------:R-:W-:Y:S04]  /*c560*/  STL.64 [R1+0x2e0], R24 ;  /* 0x0002e01801007387 */ /* 0x000fe80000100a00 */
[----:B------:R1:W-:Y:S02]  /*c570*/  STL.64 [R1+0x2e8], R26 ;  /* 0x0002e81a01007387 */ /* 0x0003e40000100a00 */
[-C--:B-1----:R-:W-:Y:S02]  /*c580*/  HMMA.1688.F32.TF32 R24, R8, R28.reuse, R76 ;  /* 0x0000001c0818723c */ /* 0x082fe4000008104c */
[----:B------:R-:W-:Y:S11]  /*c590*/  LDSM.16.M88.4 R76, [R3+0x27800] ;  /* 0x02780000034c783b */ /* 0x000ff60000000200 */
[----:B------:R-:W-:Y:S01]  /*c5a0*/  @!UPT UIADD3 URZ, URZ, URZ, URZ ;  /* 0x0000003f3f3ff290 */ /* 0x000fe2000fffe03f */
[----:B------:R1:W-:Y:S04]  /*c5b0*/  STL.64 [R1+0x3b0], R60 ;  /* 0x0003b03c01007387 */ /* 0x0003e80000100a00 */
[----:B------:R2:W-:Y:S04]  /*c5c0*/  STL.64 [R1+0x3b8], R62 ;  /* 0x0003b83e01007387 */ /* 0x0005e80000100a00 */
[----:B------:R-:W4:Y:S04]  /*c5d0*/  LDL.LU.64 R92, [R1+0x740] ;  /* 0x00074000015c7983 */ /* 0x000f280000300a00 */
[----:B------:R-:W-:Y:S04]  /*c5e0*/  STL.64 [R1+0x450], R56 ;  /* 0x0004503801007387 */ /* 0x000fe80000100a00 */
[----:B------:R-:W-:Y:S04]  /*c5f0*/  STL.64 [R1+0x458], R58 ;  /* 0x0004583a01007387 */ /* 0x000fe80000100a00 */
[----:B------:R-:W4:Y:S04]  /*c600*/  LDL.LU.64 R94, [R1+0x748] ;  /* 0x00074800015e7983 */ /* 0x000f280000300a00 */
[----:B------:R-:W-:Y:S04]  /*c610*/  STL.64 [R1+0x4c0], R24 ;  /* 0x0004c01801007387 */ /* 0x000fe80000100a00 */
[----:B------:R2:W-:Y:S04]  /*c620*/  STL.64 [R1+0x4c8], R26 ;  /* 0x0004c81a01007387 */ /* 0x0005e80000100a00 */
[----:B-1----:R-:W4:Y:S04]  /*c630*/  LDL.LU.64 R60, [R1+0x5d0] ;  /* 0x0005d000013c7983 */ /* 0x002f280000300a00 */
[----:B--2---:R-:W2:Y:S01]  /*c640*/  LDL.LU.64 R62, [R1+0x5d8] ;  /* 0x0005d800013e7983 */ /* 0x004ea20000300a00 */
[----:B------:R-:W-:Y:S08]  /*c650*/  HMMA.1688.F32.TF32 R24, R16, R28, R156 ;  /* 0x0000001c1018723c */ /* 0x000ff0000008109c */
[-C--:B---3--:R-:W-:Y:S08]  /*c660*/  HMMA.1688.F32.TF32 R20, R96, R32.reuse, R20 ;  /* 0x000000206014723c */ /* 0x088ff00000081014 */
[-C--:B------:R-:W-:Y:S07]  /*c670*/  HMMA.1688.F32.TF32 R12, R132, R32.reuse, R12 ;  /* 0x00000020840c723c */ /* 0x080fee000008100c */
[----:B------:R1:W-:Y:S04]  /*c680*/  STL.64 [R1+0x570], R24 ;  /* 0x0005701801007387 */ /* 0x0003e80000100a00 */
[----:B------:R3:W-:Y:S04]  /*c690*/  STL.64 [R1+0x578], R26 ;  /* 0x0005781a01007387 */ /* 0x0007e80000100a00 */
[----:B------:R-:W2:Y:S04]  /*c6a0*/  LDL.LU.64 R56, [R1+0x90] ;  /* 0x0000900001387983 */ /* 0x000ea80000300a00 */
[----:B------:R-:W2:Y:S04]  /*c6b0*/  LDL.LU.64 R58, [R1+0x98] ;  /* 0x00009800013a7983 */ /* 0x000ea80000300a00 */
[----:B------:R-:W-:Y:S04]  /*c6c0*/  STL.64 [R1+0x11d8], R30 ;  /* 0x0011d81e01007387 */ /* 0x000fe80000100a00 */
[----:B------:R-:W-:Y:S04]  /*c6d0*/  STL.64 [R1+0xa0], R20 ;  /* 0x0000a01401007387 */ /* 0x000fe80000100a00 */
[----:B-1----:R-:W2:Y:S04]  /*c6e0*/  LDL.LU.64 R24, [R1+0x7e0] ;  /* 0x0007e00001187983 */ /* 0x002ea80000300a00 */
[----:B---3--:R-:W3:Y:S04]  /*c6f0*/  LDL.LU.64 R26, [R1+0x7e8] ;  /* 0x0007e800011a7983 */ /* 0x008ee80000300a00 */
[----:B------:R-:W-:Y:S04]  /*c700*/  STL.64 [R1+0xb0], R12 ;  /* 0x0000b00c01007387 */ /* 0x000fe80000100a00 */
[----:B------:R1:W-:Y:S02]  /*c710*/  STL.64 [R1+0xb8], R14 ;  /* 0x0000b80e01007387 */ /* 0x0003e40000100a00 */
[----:B-1----:R-:W-:Y:S01]  /*c720*/  HMMA.1688.F32.TF32 R12, R168, R32, R236 ;  /* 0x00000020a80c723c */ /* 0x002fe200000810ec */
[----:B------:R-:W-:-:S02]  /*c730*/  IMAD.MOV.U32 R42, RZ, RZ, R22 ;  /* 0x000000ffff2a7224 */ /* 0x000fc400078e0016 */
[----:B------:R-:W-:-:S05]  /*c740*/  IMAD.MOV.U32 R43, RZ, RZ, R23 ;  /* 0x000000ffff2b7224 */ /* 0x000fca00078e0017 */
[-C--:B------:R-:W-:Y:S08]  /*c750*/  HMMA.1688.F32.TF32 R28, R204, R32.reuse, R52 ;  /* 0x00000020cc1c723c */ /* 0x080ff00000081034 */
[-C--:B------:R-:W-:Y:S07]  /*c760*/  HMMA.1688.F32.TF32 R20, R240, R32.reuse, R108 ;  /* 0x00000020f014723c */ /* 0x080fee000008106c */
[----:B------:R-:W-:Y:S04]  /*c770*/  STL.64 [R1+0x110], R12 ;  /* 0x0001100c01007387 */ /* 0x000fe80000100a00 */
[----:B------:R1:W-:Y:S02]  /*c780*/  STL.64 [R1+0x118], R14 ;  /* 0x0001180e01007387 */ /* 0x0003e40000100a00 */
[-C--:B-1----:R-:W-:Y:S02]  /*c790*/  HMMA.1688.F32.TF32 R12, R4, R32.reuse, R88 ;  /* 0x00000020040c723c */ /* 0x082fe40000081058 */
[----:B------:R-:W-:Y:S04]  /*c7a0*/  STL.64 [R1+0x190], R28 ;  /* 0x0001901c01007387 */ /* 0x000fe80000100a00 */
[----:B------:R-:W-:Y:S04]  /*c7b0*/  STL.64 [R1+0x198], R30 ;  /* 0x0001981e01007387 */ /* 0x000fe80000100a00 */
[----:B------:R-:W3:Y:S04]  /*c7c0*/  LDL.LU.64 R52, [R1+0x680] ;  /* 0x0006800001347983 */ /* 0x000ee80000300a00 */
[----:B------:R1:W-:Y:S04]  /*c7d0*/  STL.64 [R1+0x320], R20 ;  /* 0x0003201401007387 */ /* 0x0003e80000100a00 */
[----:B------:R1:W-:Y:S04]  /*c7e0*/  STL.64 [R1+0x328], R22 ;  /* 0x0003281601007387 */ /* 0x0003e80000100a00 */
[----:B------:R-:W3:Y:S04]  /*c7f0*/  LDL.LU.64 R54, [R1+0x688] ;  /* 0x0006880001367983 */ /* 0x000ee80000300a00 */
[----:B------:R1:W-:Y:S04]  /*c800*/  STL.64 [R1+0x3e0], R12 ;  /* 0x0003e00c01007387 */ /* 0x0003e80000100a00 */
[----:B------:R2:W-:Y:S04]  /*c810*/  STL.64 [R1+0x3e8], R14 ;  /* 0x0003e80e01007387 */ /* 0x0005e80000100a00 */
[----:B-1----:R-:W3:Y:S04]  /*c820*/  LDL.LU.64 R20, [R1+0xc0] ;  /* 0x0000c00001147983 */ /* 0x002ee80000300a00 */
[----:B------:R-:W3:Y:S01]  /*c830*/  LDL.LU.64 R22, [R1+0xc8] ;  /* 0x0000c80001167983 */ /* 0x000ee20000300a00 */
[-C--:B------:R-:W-:Y:S11]  /*c840*/  HMMA.1688.F32.TF32 R28, R16, R32.reuse, R164 ;  /* 0x00000020101c723c */ /* 0x080ff600000810a4 */
[----:B------:R-:W-:Y:S11]  /*c850*/  @!UPT UIADD3 URZ, URZ, URZ, URZ ;  /* 0x0000003f3f3ff290 */ /* 0x000ff6000fffe03f */
[----:B------:R-:W-:Y:S02]  /*c860*/  @!UPT UIADD3 URZ, URZ, URZ, URZ ;  /* 0x0000003f3f3ff290 */ /* 0x000fe4000fffe03f */
[----:B------:R-:W-:Y:S02]  /*c870*/  IMAD.MOV.U32 R13, RZ, RZ, R28 ;  /* 0x000000ffff0d7224 */ /* 0x000fe400078e001c */
[----:B------:R-:W-:Y:S02]  /*c880*/  IMAD.MOV.U32 R12, RZ, RZ, R29 ;  /* 0x000000ffff0c7224 */ /* 0x000fe400078e001d */
[----:B------:R-:W-:Y:S02]  /*c890*/  IMAD.MOV.U32 R2, RZ, RZ, R30 ;  /* 0x000000ffff027224 */ /* 0x000fe400078e001e */
[----:B------:R-:W-:Y:S01]  /*c8a0*/  IMAD.MOV.U32 R0, RZ, RZ, R31 ;  /* 0x000000ffff007224 */ /* 0x000fe200078e001f */
[----:B------:R-:W-:Y:S11]  /*c8b0*/  HMMA.1688.F32.TF32 R72, R8, R32, R72 ;  /* 0x000000200848723c */ /* 0x000ff60000081048 */
[----:B------:R-:W-:Y:S11]  /*c8c0*/  @!UPT UIADD3 URZ, URZ, URZ, URZ ;  /* 0x0000003f3f3ff290 */ /* 0x000ff6000fffe03f */
[----:B------:R-:W-:Y:S01]  /*c8d0*/  @!UPT UIADD3 URZ, URZ, URZ, URZ ;  /* 0x0000003f3f3ff290 */ /* 0x000fe2000fffe03f */
[----:B------:R-:W-:Y:S04]  /*c8e0*/  STL.64 [R1+0x460], R72 ;  /* 0x0004604801007387 */ /* 0x000fe80000100a00 */
[----:B------:R-:W-:Y:S04]  /*c8f0*/  STL.64 [R1+0x468], R74 ;  /* 0x0004684a01007387 */ /* 0x000fe80000100a00 */
[----:B------:R-:W-:Y:S04]  /*c900*/  STL [R1+0x1094], R0 ;  /* 0x0010940001007387 */ /* 0x000fe80000100800 */
[----:B------:R-:W-:Y:S04]  /*c910*/  STL [R1+0x1090], R2 ;  /* 0x0010900201007387 */ /* 0x000fe80000100800 */
[----:B------:R-:W-:Y:S04]  /*c920*/  STL [R1+0x108c], R12 ;  /* 0x00108c0c01007387 */ /* 0x000fe80000100800 */
[----:B------:R-:W-:Y:S01]  /*c930*/  STL [R1+0x1088], R13 ;  /* 0x0010880d01007387 */ /* 0x000fe20000100800 */
[----:B------:R-:W-:Y:S03]  /*c940*/  HMMA.1688.F32.TF32 R44, R204, R40, R44 ;  /* 0x00000028cc2c723c */ /* 0x000fe6000008102c */
[----:B------:R-:W-:Y:S05]  /*c950*/  LDSM.16.M88.4 R72, [R3+0x27000] ;  /* 0x027000000348783b */ /* 0x000fea0000000200 */
[-C--:B----4-:R-:W-:Y:S08]  /*c960*/  HMMA.1688.F32.TF32 R28, R96, R36.reuse, R92 ;  /* 0x00000024601c723c */ /* 0x090ff0000008105c */
[-C--:B--2---:R-:W-:Y:S11]  /*c970*/  HMMA.1688.F32.TF32 R60, R132, R36.reuse, R60 ;  /* 0x00000024843c723c */ /* 0x084ff6000008103c */
[----:B------:R-:W-:Y:S05]  /*c980*/  @!UPT UIADD3 URZ, URZ, URZ, URZ ;  /* 0x0000003f3f3ff290 */ /* 0x000fea000fffe03f */
[----:B------:R-:W-:Y:S02]  /*c990*/  IMAD.MOV.U32 R38, RZ, RZ, R28 ;  /* 0x000000ffff267224 */ /* 0x000fe400078e001c */
[----:B------:R-:W-:Y:S02]  /*c9a0*/  IMAD.MOV.U32 R39, RZ, RZ, R29 ;  /* 0x000000ffff277224 */ /* 0x000fe400078e001d */
[----:B------:R-:W-:Y:S02]  /*c9b0*/  IMAD.MOV.U32 R34, RZ, RZ, R30 ;  /* 0x000000ffff227224 */ /* 0x000fe400078e001e */
[----:B------:R-:W-:Y:S02]  /*c9c0*/  IMAD.MOV.U32 R14, RZ, RZ, R31 ;  /* 0x000000ffff0e7224 */ /* 0x000fe400078e001f */
[-C--:B------:R-:W-:Y:S08]  /*c9d0*/  HMMA.1688.F32.TF32 R28, R168, R36.reuse, R56 ;  /* 0x00000024a81c723c */ /* 0x080ff00000081038 */
[-C--:B------:R-:W-:Y:S08]  /*c9e0*/  HMMA.1688.F32.TF32 R56, R204, R36.reuse, R48 ;  /* 0x00000024cc38723c */ /* 0x080ff00000081030 */
        /* <DEDUP_REMOVED lines=10> */
[-C--:B--2---:R-:W-:Y:S03]  /*ca90*/  HMMA.1688.F32.TF32 R56, R8, R36.reuse, R68 ;  /* 0x000000240838723c */ /* 0x084fe60000081044 */
[----:B------:R-:W-:Y:S04]  /*caa0*/  LDSM.16.M88.4 R60, [R3+0x25800] ;  /* 0x02580000033c783b */ /* 0x000fe80000000200 */
[----:B------:R-:W-:Y:S01]  /*cab0*/  LDSM.16.M88.4 R68, [R3+0x26800] ;  /* 0x026800000344783b */ /* 0x000fe20000000200 */
[----:B-1----:R-:W-:Y:S07]  /*cac0*/  HMMA.1688.F32.TF32 R48, R16, R36, R172 ;  /* 0x000000241030723c */ /* 0x002fee00000810ac */
[----:B------:R-:W-:Y:S04]  /*cad0*/  STL.64 [R1+0x350], R28 ;  /* 0x0003501c01007387 */ /* 0x000fe80000100a00 */
[----:B------:R3:W-:Y:S04]  /*cae0*/  STL.64 [R1+0x358], R30 ;  /* 0x0003581e01007387 */ /* 0x0007e80000100a00 */
[----:B------:R-:W-:Y:S04]  /*caf0*/  STL.64 [R1+0x3f0], R56 ;  /* 0x0003f03801007387 */ /* 0x000fe80000100a00 */
[----:B------:R-:W-:Y:S01]  /*cb00*/  STL.64 [R1+0x3f8], R58 ;  /* 0x0003f83a01007387 */ /* 0x000fe20000100a00 */
[-C--:B---3--:R-:W-:Y:S03]  /*cb10*/  HMMA.1688.F32.TF32 R28, R96, R40.reuse, R24 ;  /* 0x00000028601c723c */ /* 0x088fe60000081018 */
[----:B------:R-:W-:Y:S04]  /*cb20*/  STL.64 [R1+0x480], R48 ;  /* 0x0004803001007387 */ /* 0x000fe80000100a00 */
[----:B------:R1:W-:Y:S04]  /*cb30*/  STL.64 [R1+0x488], R50 ;  /* 0x0004883201007387 */ /* 0x0003e80000100a00 */
[----:B------:R-:W-:Y:S01]  /*cb40*/  LDSM.16.M88.4 R56, [R3+0x25000] ;  /* 0x025000000338783b */ /* 0x000fe20000000200 */
[-C--:B------:R-:W-:Y:S08]  /*cb50*/  HMMA.1688.F32.TF32 R52, R132, R40.reuse, R52 ;  /* 0x000000288434723c */ /* 0x080ff00000081034 */
[----:B-1----:R-:W-:Y:S04]  /*cb60*/  HMMA.1688.F32.TF32 R48, R168, R40, R20 ;  /* 0x00000028a830723c */ /* 0x002fe80000081014 */
[----:B------:R-:W-:-:S02]  /*cb70*/  IMAD.MOV.U32 R27, RZ, RZ, R28 ;  /* 0x000000ffff1b7224 */ /* 0x000fc400078e001c */
[----:B------:R-:W-:Y:S02]  /*cb80*/  IMAD.MOV.U32 R26, RZ, RZ, R29 ;  /* 0x000000ffff1a7224 */ /* 0x000fe400078e001d */
[----:B------:R-:W-:Y:S01]  /*cb90*/  IMAD.MOV.U32 R25, RZ, RZ, R30 ;  /* 0x000000ffff197224 */ /* 0x000fe200078e001e */
[----:B------:R-:W2:Y:S01]  /*cba0*/  LDL.LU.64 R28, [R1+0x950] ;  /* 0x00095000011c7983 */ /* 0x000ea20000300a00 */
[----:B------:R-:W-:-:S03]  /*cbb0*/  IMAD.MOV.U32 R24, RZ, RZ, R31 ;  /* 0x000000ffff187224 */ /* 0x000fc600078e001f */
[----:B------:R-:W2:Y:S04]  /*cbc0*/  LDL.LU.64 R30, [R1+0x958] ;  /* 0x00095800011e7983 */ /* 0x000ea80000300a00 */
[----:B------:R-:W-:Y:S04]  /*cbd0*/  STL.64 [R1+0x40], R52 ;  /* 0x0000403401007387 */ /* 0x000fe80000100a00 */
[----:B------:R1:W-:Y:S04]  /*cbe0*/  STL.64 [R1+0x48], R54 ;  /* 0x0000483601007387 */ /* 0x0003e80000100a00 */
[----:B------:R-:W3:Y:S04]  /*cbf0*/  LDL.LU.64 R20, [R1+0x940] ;  /* 0x0009400001147983 */ /* 0x000ee80000300a00 */
[----:B------:R-:W-:Y:S01]  /*cc00*/  STL.64 [R1+0x30], R48 ;  /* 0x0000303001007387 */ /* 0x000fe20000100a00 */
[-C--:B-1----:R-:W-:Y:S03]  /*cc10*/  HMMA.1688.F32.TF32 R52, R240, R40.reuse, R100 ;  /* 0x00000028f034723c */ /* 0x082fe60000081064 */
[----:B------:R1:W-:Y:S04]  /*cc20*/  STL.64 [R1+0x38], R50 ;  /* 0x0000383201007387 */ /* 0x0003e80000100a00 */
[----:B------:R-:W3:Y:S04]  /*cc30*/  LDL.LU.64 R22, [R1+0x948] ;  /* 0x0009480001167983 */ /* 0x000ee80000300a00 */
[----:B------:R-:W-:Y:S01]  /*cc40*/  STL.64 [R1+0x20], R44 ;  /* 0x0000202c01007387 */ /* 0x000fe20000100a00 */
[-C--:B-1----:R-:W-:Y:S03]  /*cc50*/  HMMA.1688.F32.TF32 R48, R4, R40.reuse, R80 ;  /* 0x000000280430723c */ /* 0x082fe60000081050 */
[----:B------:R1:W-:Y:S05]  /*cc60*/  STL.64 [R1+0x28], R46 ;  /* 0x0000282e01007387 */ /* 0x0003ea0000100a00 */
[-C--:B-1----:R-:W-:Y:S03]  /*cc70*/  HMMA.1688.F32.TF32 R44, R8, R40.reuse, R64 ;  /* 0x00000028082c723c */ /* 0x082fe60000081040 */
[----:B------:R-:W-:Y:S04]  /*cc80*/  STL.64 [R1+0x120], R52 ;  /* 0x0001203401007387 */ /* 0x000fe80000100a00 */
[----:B------:R-:W-:Y:S04]  /*cc90*/  STL.64 [R1+0x128], R54 ;  /* 0x0001283601007387 */ /* 0x000fe80000100a00 */
[----:B------:R-:W4:Y:S04]  /*cca0*/  LDL.LU.64 R104, [R1+0x930] ;  /* 0x0009300001687983 */ /* 0x000f280000300a00 */
[----:B------:R-:W-:Y:S04]  /*ccb0*/  STL.64 [R1+0x310], R48 ;  /* 0x0003103001007387 */ /* 0x000fe80000100a00 */
[----:B------:R-:W-:Y:S04]  /*ccc0*/  STL.64 [R1+0x318], R50 ;  /* 0x0003183201007387 */ /* 0x000fe80000100a00 */
[----:B------:R-:W4:Y:S04]  /*ccd0*/  LDL.LU.64 R106, [R1+0x938] ;  /* 0x00093800016a7983 */ /* 0x000f280000300a00 */
[----:B------:R-:W-:Y:S04]  /*cce0*/  STL.64 [R1+0x3a0], R44 ;  /* 0x0003a02c01007387 */ /* 0x000fe80000100a00 */
[----:B------:R1:W-:Y:S04]  /*ccf0*/  STL.64 [R1+0x3a8], R46 ;  /* 0x0003a82e01007387 */ /* 0x0003e80000100a00 */
[----:B------:R-:W4:Y:S04]  /*cd00*/  LDL.LU.64 R100, [R1+0x920] ;  /* 0x0009200001647983 */ /* 0x000f280000300a00 */
[----:B------:R-:W4:Y:S01]  /*cd10*/  LDL.LU.64 R102, [R1+0x928] ;  /* 0x0009280001667983 */ /* 0x000f220000300a00 */
[----:B-1----:R-:W-:Y:S03]  /*cd20*/  HMMA.1688.F32.TF32 R44, R16, R40, R180 ;  /* 0x00000028102c723c */ /* 0x002fe600000810b4 */
[----:B------:R-:W-:Y:S04]  /*cd30*/  LDSM.16.M88.4 R52, [R3+0x24800] ;  /* 0x024800000334783b */ /* 0x000fe80000000200 */
[----:B------:R-:W-:Y:S04]  /*cd40*/  LDSM.16.M88.4 R64, [R3+0x26000] ;  /* 0x026000000340783b */ /* 0x000fe80000000200 */
[----:B------:R-:W-:Y:S11]  /*cd50*/  LDSM.16.M88.4 R48, [R3+0x24000] ;  /* 0x024000000330783b */ /* 0x000ff60000000200 */
[----:B------:R-:W-:Y:S01]  /*cd60*/  @!UPT UIADD3 URZ, URZ, URZ, URZ ;  /* 0x0000003f3f3ff290 */ /* 0x000fe2000fffe03f */
[----:B------:R-:W-:Y:S04]  /*cd70*/  STL.64 [R1+0x420], R44 ;  /* 0x0004202c01007387 */ /* 0x000fe80000100a00 */
[----:B------:R-:W-:Y:S04]  /*cd80*/  STL.64 [R1+0x428], R46 ;  /* 0x0004282e01007387 */ /* 0x000fe80000100a00 */
[----:B------:R-:W4:Y:S04]  /*cd90*/  LDL.LU.64 R80, [R1+0x910] ;  /* 0x0009100001507983 */ /* 0x000f280000300a00 */
[----:B------:R-:W4:Y:S04]  /*cda0*/  LDL.LU.64 R82, [R1+0x918] ;  /* 0x0009180001527983 */ /* 0x000f280000300a00 */
[----:B------:R-:W4:Y:S04]  /*cdb0*/  LDL.LU.64 R84, [R1+0x8b0] ;  /* 0x0008b00001547983 */ /* 0x000f280000300a00 */
[----:B------:R-:W4:Y:S04]  /*cdc0*/  LDL.LU.64 R86, [R1+0x8b8] ;  /* 0x0008b80001567983 */ /* 0x000f280000300a00 */
[----:B------:R-:W4:Y:S04]  /*cdd0*/  LDL.LU.64 R88, [R1+0x8a0] ;  /* 0x0008a00001587983 */ /* 0x000f280000300a00 */
[----:B------:R-:W4:Y:S04]  /*cde0*/  LDL.LU.64 R90, [R1+0x8a8] ;  /* 0x0008a800015a7983 */ /* 0x000f280000300a00 */
[----:B------:R-:W2:Y:S04]  /*cdf0*/  LDSM.16.M88.4 R44, [R3+0x23800] ;  /* 0x02380000032c783b */ /* 0x000ea80000000200 */
[----:B------:R-:W4:Y:S04]  /*ce00*/  LDL.LU.64 R92, [R1+0x890] ;  /* 0x00089000015c7983 */ /* 0x000f280000300a00 */
[----:B------:R-:W4:Y:S01]  /*ce10*/  LDL.LU.64 R94, [R1+0x898] ;  /* 0x00089800015e7983 */ /* 0x000f220000300a00 */
[C---:B--2---:R-:W-:Y:S11]  /*ce20*/  HMMA.1688.F32.TF32 R108, R96.reuse, R44, R28 ;  /* 0x0000002c606c723c */ /* 0x044ff6000008101c */
[----:B------:R-:W-:Y:S11]  /*ce30*/  @!UPT UIADD3 URZ, URZ, URZ, URZ ;  /* 0x0000003f3f3ff290 */ /* 0x000ff6000fffe03f */
[----:B------:R-:W-:Y:S02]  /*ce40*/  @!UPT UIADD3 URZ, URZ, URZ, URZ ;  /* 0x0000003f3f3ff290 */ /* 0x000fe4000fffe03f */
[----:B------:R-:W-:Y:S02]  /*ce50*/  IMAD.MOV.U32 R31, RZ, RZ, R108 ;  /* 0x000000ffff1f7224 */ /* 0x000fe400078e006c */
[----:B------:R-:W-:Y:S02]  /*ce60*/  IMAD.MOV.U32 R30, RZ, RZ, R109 ;  /* 0x000000ffff1e7224 */ /* 0x000fe400078e006d */
[----:B------:R-:W-:Y:S02]  /*ce70*/  IMAD.MOV.U32 R29, RZ, RZ, R110 ;  /* 0x000000ffff1d7224 */ /* 0x000fe400078e006e */
[----:B------:R-:W-:Y:S02]  /*ce80*/  IMAD.MOV.U32 R28, RZ, RZ, R111 ;  /* 0x000000ffff1c7224 */ /* 0x000fe400078e006f */
[C---:B---3--:R-:W-:Y:S08]  /*ce90*/  HMMA.1688.F32.TF32 R108, R96.reuse, R48, R20 ;  /* 0x00000030606c723c */ /* 0x048ff00000081014 */
[C---:B----4-:R-:W-:Y:S08]  /*cea0*/  HMMA.1688.F32.TF32 R248, R96.reuse, R52, R104 ;  /* 0x0000003460f8723c */ /* 0x050ff00000081068 */
[C---:B------:R-:W-:Y:S11]  /*ceb0*/  HMMA.1688.F32.TF32 R244, R96.reuse, R56, R100 ;  /* 0x0000003860f4723c */ /* 0x040ff60000081064 */
[----:B------:R-:W-:Y:S04]  /*cec0*/  @!UPT UIADD3 URZ, URZ, URZ, URZ ;  /* 0x0000003f3f3ff290 */ /* 0x000fe8000fffe03f */
[----:B------:R-:W-:Y:S04]  /*ced0*/  STL.64 [R1+0x1178], R250 ;  /* 0x001178fa01007387 */ /* 0x000fe80000100a00 */
[----:B------:R-:W-:Y:S01]  /*cee0*/  STL.64 [R1+0x1170], R248 ;  /* 0x001170f801007387 */ /* 0x000fe20000100a00 */
[C---:B------:R-:W-:Y:S08]  /*cef0*/  HMMA.1688.F32.TF32 R80, R96.reuse, R60, R80 ;  /* 0x0000003c6050723c */ /* 0x040ff00000081050 */
[C---:B------:R-:W-:Y:S08]  /*cf00*/  HMMA.1688.F32.TF32 R84, R96.reuse, R64, R84 ;  /* 0x000000406054723c */ /* 0x040ff00000081054 */
[----:B------:R-:W-:Y:S01]  /*cf10*/  HMMA.1688.F32.TF32 R88, R96, R68, R88 ;  /* 0x000000446058723c */ /* 0x000fe20000081058 */
[----:B------:R-:W-:Y:S04]  /*cf20*/  STL.64 [R1+0x1188], R246 ;  /* 0x001188f601007387 */ /* 0x000fe80000100a00 */
[----:B------:R-:W-:Y:S04]  /*cf30*/  STL.64 [R1+0x1180], R244 ;  /* 0x001180f401007387 */ /* 0x000fe80000100a00 */
[----:B------:R-:W-:Y:S04]  /*cf40*/  STL.64 [R1+0x1198], R82 ;  /* 0x0011985201007387 */ /* 0x000fe80000100a00 */
[----:B------:R-:W-:Y:S04]  /*cf50*/  STL.64 [R1+0x1190], R80 ;  /* 0x0011905001007387 */ /* 0x000fe80000100a00 */
[----:B------:R-:W-:Y:S04]  /*cf60*/  STL.64 [R1+0x11a8], R86 ;  /* 0x0011a85601007387 */ /* 0x000fe80000100a00 */
[----:B------:R1:W-:Y:S04]  /*cf70*/  STL.64 [R1+0x11a0], R84 ;  /* 0x0011a05401007387 */ /* 0x0003e80000100a00 */
[----:B------:R-:W-:Y:S04]  /*cf80*/  STL.64 [R1+0x11b8], R90 ;  /* 0x0011b85a01007387 */ /* 0x000fe80000100a00 */
[----:B------:R2:W-:Y:S04]  /*cf90*/  STL.64 [R1+0x11b0], R88 ;  /* 0x0011b05801007387 */ /* 0x0005e80000100a00 */
[----:B------:R-:W3:Y:S04]  /*cfa0*/  LDL.LU.64 R128, [R1+0x880] ;  /* 0x0008800001807983 */ /* 0x000ee80000300a00 */
[----:B------:R-:W3:Y:S01]  /*cfb0*/  LDL.LU.64 R130, [R1+0x888] ;  /* 0x0008880001827983 */ /* 0x000ee20000300a00 */
[----:B------:R-:W-:-:S03]  /*cfc0*/  IMAD.MOV.U32 R15, RZ, RZ, R108 ;  /* 0x000000ffff0f7224 */ /* 0x000fc600078e006c */
[----:B------:R-:W4:Y:S01]  /*cfd0*/  LDL.LU.64 R100, [R1+0x870] ;  /* 0x0008700001647983 */ /* 0x000f220000300a00 */
[----:B------:R-:W-:-:S03]  /*cfe0*/  IMAD.MOV.U32 R35, RZ, RZ, R109 ;  /* 0x000000ffff237224 */ /* 0x000fc600078e006d */
[----:B------:R-:W4:Y:S01]  /*cff0*/  LDL.LU.64 R102, [R1+0x878] ;  /* 0x0008780001667983 */ /* 0x000f220000300a00 */
[----:B------:R-:W-:-:S03]  /*d000*/  IMAD.MOV.U32 R22, RZ, RZ, R110 ;  /* 0x000000ffff167224 */ /* 0x000fc600078e006e */
[----:B------:R-:W4:Y:S01]  /*d010*/  LDL.LU.64 R104, [R1+0x860] ;  /* 0x0008600001687983 */ /* 0x000f220000300a00 */
[----:B------:R-:W-:-:S03]  /*d020*/  IMAD.MOV.U32 R23, RZ, RZ, R111 ;  /* 0x000000ffff177224 */ /* 0x000fc600078e006f */
[----:B------:R-:W4:Y:S04]  /*d030*/  LDL.LU.64 R106, [R1+0x868] ;  /* 0x00086800016a7983 */ /* 0x000f280000300a00 */
        /* <DEDUP_REMOVED lines=10> */
[----:B-1----:R-:W4:Y:S04]  /*d0e0*/  LDL.LU.64 R84, [R1+0x800] ;  /* 0x0008000001547983 */ /* 0x002f280000300a00 */
[----:B------:R-:W4:Y:S04]  /*d0f0*/  LDL.LU.64 R86, [R1+0x808] ;  /* 0x0008080001567983 */ /* 0x000f280000300a00 */
[----:B------:R-:W4:Y:S04]  /*d100*/  LDL.LU.64 R80, [R1+0x7f0] ;  /* 0x0007f00001507983 */ /* 0x000f280000300a00 */
[----:B------:R-:W4:Y:S01]  /*d110*/  LDL.LU.64 R82, [R1+0x7f8] ;  /* 0x0007f80001527983 */ /* 0x000f220000300a00 */
[C---:B------:R-:W-:Y:S03]  /*d120*/  HMMA.1688.F32.TF32 R92, R96.reuse, R72, R92 ;  /* 0x00000048605c723c */ /* 0x040fe6000008105c */
        /* <DEDUP_REMOVED lines=10> */
[----:B--2---:R-:W2:Y:S04]  /*d1d0*/  LDL.LU.64 R88, [R1+0x780] ;  /* 0x0007800001587983 */ /* 0x004ea80000300a00 */
[----:B------:R-:W2:Y:S04]  /*d1e0*/  LDL.LU.64 R90, [R1+0x788] ;  /* 0x00078800015a7983 */ /* 0x000ea80000300a00 */
[----:B------:R-:W-:Y:S04]  /*d1f0*/  STL.64 [R1+0x11c8], R94 ;  /* 0x0011c85e01007387 */ /* 0x000fe80000100a00 */
[----:B------:R1:W-:Y:S04]  /*d200*/  STL.64 [R1+0x11c0], R92 ;  /* 0x0011c05c01007387 */ /* 0x0003e80000100a00 */
[----:B------:R-:W2:Y:S04]  /*d210*/  LDL.LU.64 R160, [R1+0x770] ;  /* 0x0007700001a07983 */ /* 0x000ea80000300a00 */
[----:B------:R-:W2:Y:S04]  /*d220*/  LDL.LU.64 R162, [R1+0x778] ;  /* 0x0007780001a27983 */ /* 0x000ea80000300a00 */
[----:B------:R-:W2:Y:S04]  /*d230*/  LDL.LU.64 R164, [R1+0x760] ;  /* 0x0007600001a47983 */ /* 0x000ea80000300a00 */
[----:B------:R-:W2:Y:S04]  /*d240*/  LDL.LU.64 R166, [R1+0x768] ;  /* 0x0007680001a67983 */ /* 0x000ea80000300a00 */
[----:B------:R-:W2:Y:S04]  /*d250*/  LDL.LU.64 R176, [R1+0x750] ;  /* 0x0007500001b07983 */ /* 0x000ea80000300a00 */
[----:B------:R-:W2:Y:S04]  /*d260*/  LDL.LU.64 R178, [R1+0x758] ;  /* 0x0007580001b27983 */ /* 0x000ea80000300a00 */
[----:B------:R-:W2:Y:S04]  /*d270*/  LDL.LU.64 R172, [R1+0x730] ;  /* 0x0007300001ac7983 */ /* 0x000ea80000300a00 */
[----:B------:R-:W2:Y:S04]  /*d280*/  LDL.LU.64 R174, [R1+0x738] ;  /* 0x0007380001ae7983 */ /* 0x000ea80000300a00 */
[----:B-1----:R-:W2:Y:S04]  /*d290*/  LDL.LU.64 R92, [R1+0x720] ;  /* 0x00072000015c7983 */ /* 0x002ea80000300a00 */
[----:B------:R-:W2:Y:S01]  /*d2a0*/  LDL.LU.64 R94, [R1+0x728] ;  /* 0x00072800015e7983 */ /* 0x000ea20000300a00 */
[----:B---3--:R-:W-:Y:S08]  /*d2b0*/  HMMA.1688.F32.TF32 R96, R96, R76, R128 ;  /* 0x0000004c6060723c */ /* 0x008ff00000081080 */
[C---:B----4-:R-:W-:Y:S01]  /*d2c0*/  HMMA.1688.F32.TF32 R128, R132.reuse, R72, R84 ;  /* 0x000000488480723c */ /* 0x050fe20000081054 */
[----:B------:R-:W3:Y:S04]  /*d2d0*/  LDL.LU.64 R84, [R1+0x710] ;  /* 0x0007100001547983 */ /* 0x000ee80000300a00 */
[----:B------:R-:W3:Y:S03]  /*d2e0*/  LDL.LU.64 R86, [R1+0x718] ;  /* 0x0007180001567983 */ /* 0x000ee60000300a00 */
[C---:B------:R-:W-:Y:S08]  /*d2f0*/  HMMA.1688.F32.TF32 R100, R132.reuse, R44, R100 ;  /* 0x0000002c8464723c */ /* 0x040ff00000081064 */
[C---:B------:R-:W-:Y:S08]  /*d300*/  HMMA.1688.F32.TF32 R104, R132.reuse, R48, R104 ;  /* 0x000000308468723c */ /* 0x040ff00000081068 */
[C---:B------:R-:W-:Y:S08]  /*d310*/  HMMA.1688.F32.TF32 R108, R132.reuse, R52, R108 ;  /* 0x00000034846c723c */ /* 0x040ff0000008106c */
[C---:B------:R-:W-:Y:S08]  /*d320*/  HMMA.1688.F32.TF32 R112, R132.reuse, R56, R112 ;  /* 0x000000388470723c */ /* 0x040ff00000081070 */
[C---:B------:R-:W-:Y:S08]  /*d330*/  HMMA.1688.F32.TF32 R116, R132.reuse, R60, R116 ;  /* 0x0000003c8474723c */ /* 0x040ff00000081074 */
[C---:B------:R-:W-:Y:S08]  /*d340*/  HMMA.1688.F32.TF32 R120, R132.reuse, R64, R120 ;  /* 0x000000408478723c */ /* 0x040ff00000081078 */
[C---:B------:R-:W-:Y:S08]  /*d350*/  HMMA.1688.F32.TF32 R124, R132.reuse, R68, R124 ;  /* 0x00000044847c723c */ /* 0x040ff0000008107c */
[----:B------:R-:W-:Y:S01]  /*d360*/  HMMA.1688.F32.TF32 R132, R132, R76, R80 ;  /* 0x0000004c8484723c */ /* 0x000fe20000081050 */
[----:B------:R-:W4:Y:S04]  /*d370*/  LDL.LU.64 R80, [R1+0x700] ;  /* 0x0007000001507983 */ /* 0x000f280000300a00 */
[----:B------:R-:W4:Y:S03]  /*d380*/  LDL.LU.64 R82, [R1+0x708] ;  /* 0x0007080001527983 */ /* 0x000f260000300a00 */
[C---:B------:R-:W-:Y:S08]  /*d390*/  HMMA.1688.F32.TF32 R136, R168.reuse, R44, R136 ;  /* 0x0000002ca888723c */ /* 0x040ff00000081088 */
[C---:B--2---:R-:W-:Y:S11]  /*d3a0*/  HMMA.1688.F32.TF32 R156, R168.reuse, R64, R88 ;  /* 0x00000040a89c723c */ /* 0x044ff60000081058 */
[----:B------:R-:W-:Y:S04]  /*d3b0*/  @!UPT UIADD3 URZ, URZ, URZ, URZ ;  /* 0x0000003f3f3ff290 */ /* 0x000fe8000fffe03f */
[----:B------:R-:W-:Y:S04]  /*d3c0*/  STL [R1+0x116c], R139 ;  /* 0x00116c8b01007387 */ /* 0x000fe80000100800 */
[----:B------:R-:W2:Y:S04]  /*d3d0*/  LDL.LU.64 R88, [R1+0x6e0] ;  /* 0x0006e00001587983 */ /* 0x000ea80000300a00 */
[----:B------:R-:W2:Y:S04]  /*d3e0*/  LDL.LU.64 R90, [R1+0x6e8] ;  /* 0x0006e800015a7983 */ /* 0x000ea80000300a00 */
[----:B------:R-:W2:Y:S04]  /*d3f0*/  LDL.LU.64 R192, [R1+0x6d0] ;  /* 0x0006d00001c07983 */ /* 0x000ea80000300a00 */
[----:B------:R-:W2:Y:S01]  /*d400*/  LDL.LU.64 R194, [R1+0x6d8] ;  /* 0x0006d80001c27983 */ /* 0x000ea20000300a00 */
[C---:B------:R-:W-:Y:S03]  /*d410*/  HMMA.1688.F32.TF32 R140, R168.reuse, R48, R140 ;  /* 0x00000030a88c723c */ /* 0x040fe6000008108c */
        /* <DEDUP_REMOVED lines=8> */
[C---:B------:R-:W-:Y:S08]  /*d4a0*/  HMMA.1688.F32.TF32 R152, R168.reuse, R60, R152 ;  /* 0x0000003ca898723c */ /* 0x040ff00000081098 */
[C---:B------:R-:W-:Y:S08]  /*d4b0*/  HMMA.1688.F32.TF32 R160, R168.reuse, R68, R160 ;  /* 0x00000044a8a0723c */ /* 0x040ff000000810a0 */
[C---:B------:R-:W-:Y:S08]  /*d4c0*/  HMMA.1688.F32.TF32 R164, R168.reuse, R72, R164 ;  /* 0x00000048a8a4723c */ /* 0x040ff000000810a4 */
[----:B------:R-:W-:Y:S08]  /*d4d0*/  HMMA.1688.F32.TF32 R168, R168, R76, R176 ;  /* 0x0000004ca8a8723c */ /* 0x000ff000000810b0 */
[C---:B------:R-:W-:Y:S01]  /*d4e0*/  HMMA.1688.F32.TF32 R176, R204.reuse, R48, R92 ;  /* 0x00000030ccb0723c */ /* 0x040fe2000008105c */
[----:B------:R-:W2:Y:S04]  /*d4f0*/  LDL.LU.64 R92, [R1+0x670] ;  /* 0x00067000015c7983 */ /* 0x000ea80000300a00 */
[----:B------:R-:W2:Y:S04]  /*d500*/  LDL.LU.64 R94, [R1+0x678] ;  /* 0x00067800015e7983 */ /* 0x000ea80000300a00 */
[----:B------:R-:W2:Y:S04]  /*d510*/  LDL.LU.64 R212, [R1+0x660] ;  /* 0x0006600001d47983 */ /* 0x000ea80000300a00 */
[----:B------:R-:W2:Y:S04]  /*d520*/  LDL.LU.64 R214, [R1+0x668] ;  /* 0x0006680001d67983 */ /* 0x000ea80000300a00 */
[----:B------:R-:W2:Y:S04]  /*d530*/  LDL.LU.64 R216, [R1+0x650] ;  /* 0x0006500001d87983 */ /* 0x000ea80000300a00 */
[----:B------:R-:W2:Y:S01]  /*d540*/  LDL.LU.64 R218, [R1+0x658] ;  /* 0x0006580001da7983 */ /* 0x000ea20000300a00 */
[C---:B---3--:R-:W-:Y:S03]  /*d550*/  HMMA.1688.F32.TF32 R180, R204.reuse, R52, R84 ;  /* 0x00000034ccb4723c */ /* 0x048fe60000081054 */
[----:B------:R-:W3:Y:S04]  /*d560*/  LDL.LU.64 R84, [R1+0x640] ;  /* 0x0006400001547983 */ /* 0x000ee80000300a00 */
[----:B------:R-:W3:Y:S04]  /*d570*/  LDL.LU.64 R86, [R1+0x648] ;  /* 0x0006480001567983 */ /* 0x000ee80000300a00 */
[----:B------:R-:W3:Y:S04]  /*d580*/  LDL.LU.64 R224, [R1+0x630] ;  /* 0x0006300001e07983 */ /* 0x000ee80000300a00 */
[----:B------:R-:W3:Y:S01]  /*d590*/  LDL.LU.64 R226, [R1+0x638] ;  /* 0x0006380001e27983 */ /* 0x000ee20000300a00 */
[C---:B----4-:R-:W-:Y:S03]  /*d5a0*/  HMMA.1688.F32.TF32 R184, R204.reuse, R56, R80 ;  /* 0x00000038ccb8723c */ /* 0x050fe60000081050 */
[----:B------:R-:W4:Y:S04]  /*d5b0*/  LDL.LU.64 R80, [R1+0x620] ;  /* 0x0006200001507983 */ /* 0x000f280000300a00 */
[----:B------:R-:W4:Y:S01]  /*d5c0*/  LDL.LU.64 R82, [R1+0x628] ;  /* 0x0006280001527983 */ /* 0x000f220000300a00 */
[C---:B------:R-:W-:Y:S08]  /*d5d0*/  HMMA.1688.F32.TF32 R172, R204.reuse, R44, R172 ;  /* 0x0000002cccac723c */ /* 0x040ff000000810ac */
[C---:B--2---:R-:W-:Y:S01]  /*d5e0*/  HMMA.1688.F32.TF32 R188, R204.reuse, R60, R88 ;  /* 0x0000003cccbc723c */ /* 0x044fe20000081058 */
[----:B------:R-:W2:Y:S04]  /*d5f0*/  LDL.LU.64 R88, [R1+0x610] ;  /* 0x0006100001587983 */ /* 0x000ea80000300a00 */
[----:B------:R-:W2:Y:S03]  /*d600*/  LDL.LU.64 R90, [R1+0x618] ;  /* 0x00061800015a7983 */ /* 0x000ea60000300a00 */
[C---:B------:R-:W-:Y:S08]  /*d610*/  HMMA.1688.F32.TF32 R192, R204.reuse, R64, R192 ;  /* 0x00000040ccc0723c */ /* 0x040ff000000810c0 */
[C---:B------:R-:W-:Y:S08]  /*d620*/  HMMA.1688.F32.TF32 R196, R204.reuse, R68, R196 ;  /* 0x00000044ccc4723c */ /* 0x040ff000000810c4 */
[C---:B------:R-:W-:Y:S08]  /*d630*/  HMMA.1688.F32.TF32 R200, R204.reuse, R72, R200 ;  /* 0x00000048ccc8723c */ /* 0x040ff000000810c8 */
[----:B------:R-:W-:Y:S08]  /*d640*/  HMMA.1688.F32.TF32 R204, R204, R76, R208 ;  /* 0x0000004ccccc723c */ /* 0x000ff000000810d0 */
[C---:B------:R-:W-:Y:S01]  /*d650*/  HMMA.1688.F32.TF32 R208, R240.reuse, R44, R92 ;  /* 0x0000002cf0d0723c */ /* 0x040fe2000008105c */
[----:B------:R-:W2:Y:S04]  /*d660*/  LDL.LU.64 R92, [R1+0x600] ;  /* 0x00060000015c7983 */ /* 0x000ea80000300a00 */
[----:B------:R-:W2:Y:S03]  /*d670*/  LDL.LU.64 R94, [R1+0x608] ;  /* 0x00060800015e7983 */ /* 0x000ea60000300a00 */
[C---:B---3--:R-:W-:Y:S01]  /*d680*/  HMMA.1688.F32.TF32 R220, R240.reuse, R56, R84 ;  /* 0x00000038f0dc723c */ /* 0x048fe20000081054 */
[----:B------:R-:W3:Y:S04]  /*d690*/  LDL.LU.64 R84, [R1+0x5f0] ;  /* 0x0005f00001547983 */ /* 0x000ee80000300a00 */
[----:B------:R-:W3:Y:S03]  /*d6a0*/  LDL.LU.64 R86, [R1+0x5f8] ;  /* 0x0005f80001567983 */ /* 0x000ee60000300a00 */
[C---:B----4-:R-:W-:Y:S01]  /*d6b0*/  HMMA.1688.F32.TF32 R228, R240.reuse, R64, R80 ;  /* 0x00000040f0e4723c */ /* 0x050fe20000081050 */
[----:B------:R-:W4:Y:S04]  /*d6c0*/  LDL.LU.64 R80, [R1+0x5c0] ;  /* 0x0005c00001507983 */ /* 0x000f280000300a00 */
[----:B------:R-:W4:Y:S03]  /*d6d0*/  LDL.LU.64 R82, [R1+0x5c8] ;  /* 0x0005c80001527983 */ /* 0x000f260000300a00 */
[C---:B--2---:R-:W-:Y:S01]  /*d6e0*/  HMMA.1688.F32.TF32 R232, R240.reuse, R68, R88 ;  /* 0x00000044f0e8723c */ /* 0x044fe20000081058 */
[----:B------:R-:W2:Y:S04]  /*d6f0*/  LDL.LU.64 R88, [R1+0x5b0] ;  /* 0x0005b00001587983 */ /* 0x000ea80000300a00 */
[----:B------:R-:W2:Y:S03]  /*d700*/  LDL.LU.64 R90, [R1+0x5b8] ;  /* 0x0005b800015a7983 */ /* 0x000ea60000300a00 */
[C---:B------:R-:W-:Y:S08]  /*d710*/  HMMA.1688.F32.TF32 R212, R240.reuse, R48, R212 ;  /* 0x00000030f0d4723c */ /* 0x040ff000000810d4 */
[C---:B------:R-:W-:Y:S07]  /*d720*/  HMMA.1688.F32.TF32 R216, R240.reuse, R52, R216 ;  /* 0x00000034f0d8723c */ /* 0x040fee00000810d8 */
[----:B------:R-:W-:Y:S04]  /*d730*/  STL [R1+0x1110], R232 ;  /* 0x001110e801007387 */ /* 0x000fe80000100800 */
[----:B------:R-:W-:Y:S04]  /*d740*/  STL [R1+0x110c], R233 ;  /* 0x00110ce901007387 */ /* 0x000fe80000100800 */
[----:B------:R-:W-:Y:S01]  /*d750*/  STL [R1+0x1108], R234 ;  /* 0x001108ea01007387 */ /* 0x000fe20000100800 */
[C---:B------:R-:W-:Y:S03]  /*d760*/  HMMA.1688.F32.TF32 R224, R240.reuse, R60, R224 ;  /* 0x0000003cf0e0723c */ /* 0x040fe600000810e0 */
[----:B------:R-:W-:Y:S05]  /*d770*/  STL [R1+0x1104], R235 ;  /* 0x001104eb01007387 */ /* 0x000fea0000100800 */
[C---:B------:R-:W-:Y:S11]  /*d780*/  HMMA.1688.F32.TF32 R236, R240.reuse, R72, R92 ;  /* 0x00000048f0ec723c */ /* 0x040ff6000008105c */
[----:B------:R-:W-:Y:S11]  /*d790*/  @!UPT UIADD3 URZ, URZ, URZ, URZ ;  /* 0x0000003f3f3ff290 */ /* 0x000ff6000fffe03f */
[----:B------:R-:W-:Y:S01]  /*d7a0*/  @!UPT UIADD3 URZ, URZ, URZ, URZ ;  /* 0x0000003f3f3ff290 */ /* 0x000fe2000fffe03f */
[----:B------:R1:W-:Y:S04]  /*d7b0*/  STL [R1+0x1120], R236 ;  /* 0x001120ec01007387 */ /* 0x0003e80000100800 */
[----:B------:R-:W-:Y:S04]  /*d7c0*/  STL [R1+0x111c], R237 ;  /* 0x00111ced01007387 */ /* 0x000fe80000100800 */
[----:B------:R-:W-:Y:S04]  /*d7d0*/  STL [R1+0x1118], R238 ;  /* 0x001118ee01007387 */ /* 0x000fe80000100800 */
[----:B------:R-:W-:Y:S01]  /*d7e0*/  STL [R1+0x1114], R239 ;  /* 0x001114ef01007387 */ /* 0x000fe20000100800 */
[----:B---3--:R-:W-:Y:S03]  /*d7f0*/  HMMA.1688.F32.TF32 R240, R240, R76, R84 ;  /* 0x0000004cf0f0723c */ /* 0x008fe60000081054 */
[----:B------:R-:W3:Y:S04]  /*d800*/  LDL.LU.64 R84, [R1+0x590] ;  /* 0x0005900001547983 */ /* 0x000ee80000300a00 */
[----:B------:R-:W3:Y:S11]  /*d810*/  LDL.LU.64 R86, [R1+0x598] ;  /* 0x0005980001567983 */ /* 0x000ef60000300a00 */
[----:B------:R-:W-:Y:S05]  /*d820*/  @!UPT UIADD3 URZ, URZ, URZ, URZ ;  /* 0x0000003f3f3ff290 */ /* 0x000fea000fffe03f */
[----:B------:R-:W-:Y:S04]  /*d830*/  STL [R1+0x112c], R240 ;  /* 0x00112cf001007387 */ /* 0x000fe80000100800 */
[----:B------:R-:W-:Y:S04]  /*d840*/  STL [R1+0x1128], R241 ;  /* 0x001128f101007387 */ /* 0x000fe80000100800 */
[----:B------:R-:W-:Y:S04]  /*d850*/  STL [R1+0x1124], R242 ;  /* 0x001124f201007387 */ /* 0x000fe80000100800 */
[----:B------:R-:W-:Y:S01]  /*d860*/  STL [R1+0x1100], R243 ;  /* 0x001100f301007387 */ /* 0x000fe20000100800 */
[----:B----4-:R-:W-:Y:S11]  /*d870*/  HMMA.1688.F32.TF32 R80, R4, R44, R80 ;  /* 0x0000002c0450723c */ /* 0x010ff60000081050 */
[----:B------:R-:W-:Y:S11]  /*d880*/  @!UPT UIADD3 URZ, URZ, URZ, URZ ;  /* 0x0000003f3f3ff290 */ /* 0x000ff6000fffe03f */
[----:B------:R-:W-:Y:S01]  /*d890*/  @!UPT UIADD3 URZ, URZ, URZ, URZ ;  /* 0x0000003f3f3ff290 */ /* 0x000fe2000fffe03f */
[----:B------:R4:W-:Y:S01]  /*d8a0*/  STL.64 [R1+0x170], R80 ;  /* 0x0001705001007387 */ /* 0x0009e20000100a00 */
[----:B-1----:R-:W-:-:S03]  /*d8b0*/  IMAD.MOV.U32 R236, RZ, RZ, R83 ;  /* 0x000000ffffec7224 */ /* 0x002fc600078e0053 */
[----:B------:R1:W-:Y:S04]  /*d8c0*/  STL [R1+0x178], R82 ;  /* 0x0001785201007387 */ /* 0x0003e80000100800 */
[----:B----4-:R-:W4:Y:S04]  /*d8d0*/  LDL.LU.64 R80, [R1+0x130] ;  /* 0x0001300001507983 */ /* 0x010f280000300a00 */
[----:B-1----:R-:W4:Y:S01]  /*d8e0*/  LDL.LU.64 R82, [R1+0x138] ;  /* 0x0001380001527983 */ /* 0x002f220000300a00 */
[C---:B--2---:R-:W-:Y:S03]  /*d8f0*/  HMMA.1688.F32.TF32 R88, R4.reuse, R48, R88 ;  /* 0x000000300458723c */ /* 0x044fe60000081058 */
[----:B------:R-:W-:Y:S11]  /*d900*/  STL [R1+0x1130], R236 ;  /* 0x001130ec01007387 */ /* 0x000ff60000100800 */
[----:B------:R-:W-:Y:S09]  /*d910*/  @!UPT UIADD3 URZ, URZ, URZ, URZ ;  /* 0x0000003f3f3ff290 */ /* 0x000ff2000fffe03f */
[----:B------:R1:W-:Y:S01]  /*d920*/  STL [R1+0x160], R88 ;  /* 0x0001605801007387 */ /* 0x0003e20000100800 */
[----:B------:R-:W-:Y:S02]  /*d930*/  IMAD.MOV.U32 R242, RZ, RZ, R91 ;  /* 0x000000fffff27224 */ /* 0x000fe400078e005b */
[----:B------:R-:W-:Y:S02]  /*d940*/  IMAD.MOV.U32 R240, RZ, RZ, R89 ;  /* 0x000000fffff07224 */ /* 0x000fe400078e0059 */
[----:B------:R-:W-:Y:S01]  /*d950*/  IMAD.MOV.U32 R241, RZ, RZ, R90 ;  /* 0x000000fffff17224 */ /* 0x000fe200078e005a */
[----:B-1----:R-:W4:Y:S04]  /*d960*/  LDL.LU.64 R88, [R1+0x390] ;  /* 0x0003900001587983 */ /* 0x002f280000300a00 */
[----:B------:R-:W4:Y:S04]  /*d970*/  LDL.LU.64 R90, [R1+0x398] ;  /* 0x00039800015a7983 */ /* 0x000f280000300a00 */
[----:B------:R-:W-:Y:S04]  /*d980*/  STL [R1+0x113c], R242 ;  /* 0x00113cf201007387 */ /* 0x000fe80000100800 */
[----:B------:R-:W-:Y:S04]  /*d990*/  STL [R1+0x1138], R241 ;  /* 0x001138f101007387 */ /* 0x000fe80000100800 */
[----:B------:R-:W-:Y:S01]  /*d9a0*/  STL [R1+0x1134], R240 ;  /* 0x001134f001007387 */ /* 0x000fe20000100800 */
[----:B---3--:R-:W-:Y:S11]  /*d9b0*/  HMMA.1688.F32.TF32 R84, R4, R52, R84 ;  /* 0x000000340454723c */ /* 0x008ff60000081054 */
[----:B------:R-:W-:Y:S11]  /*d9c0*/  @!UPT UIADD3 URZ, URZ, URZ, URZ ;  /* 0x0000003f3f3ff290 */ /* 0x000ff6000fffe03f */
[----:B------:R-:W-:Y:S01]  /*d9d0*/  @!UPT UIADD3 URZ, URZ, URZ, URZ ;  /* 0x0000003f3f3ff290 */ /* 0x000fe2000fffe03f */
[----:B------:R1:W-:Y:S01]  /*d9e0*/  STL.64 [R1+0x140], R84 ;  /* 0x0001405401007387 */ /* 0x0003e20000100a00 */
[----:B------:R-:W-:-:S03]  /*d9f0*/  IMAD.MOV.U32 R236, RZ, RZ, R87 ;  /* 0x000000ffffec7224 */ /* 0x000fc600078e0057 */
[----:B------:R3:W-:Y:S04]  /*da00*/  STL [R1+0x148], R86 ;  /* 0x0001485601007387 */ /* 0x0007e80000100800 */
[----:B-1----:R-:W2:Y:S04]  /*da10*/  LDL.LU.64 R84, [R1+0xf0] ;  /* 0x0000f00001547983 */ /* 0x002ea80000300a00 */
[----:B---3--:R-:W2:Y:S04]  /*da20*/  LDL.LU.64 R86, [R1+0xf8] ;  /* 0x0000f80001567983 */ /* 0x008ea80000300a00 */
[----:B------:R-:W-:Y:S01]  /*da30*/  STL [R1+0x1140], R236 ;  /* 0x001140ec01007387 */ /* 0x000fe20000100800 */
[C---:B----4-:R-:W-:Y:S11]  /*da40*/  HMMA.1688.F32.TF32 R80, R4.reuse, R56, R80 ;  /* 0x000000380450723c */ /* 0x050ff60000081050 */
[----:B------:R-:W-:Y:S11]  /*da50*/  @!UPT UIADD3 URZ, URZ, URZ, URZ ;  /* 0x0000003f3f3ff290 */ /* 0x000ff6000fffe03f */
[----:B------:R-:W-:Y:S01]  /*da60*/  @!UPT UIADD3 URZ, URZ, URZ, URZ ;  /* 0x0000003f3f3ff290 */ /* 0x000fe2000fffe03f */
[----:B------:R1:W-:Y:S01]  /*da70*/  STL [R1+0x130], R80 ;  /* 0x0001305001007387 */ /* 0x0003e20000100800 */
[----:B------:R-:W-:Y:S02]  /*da80*/  IMAD.MOV.U32 R242, RZ, RZ, R81 ;  /* 0x000000fffff27224 */ /* 0x000fe400078e0051 */
[----:B------:R-:W-:Y:S02]  /*da90*/  IMAD.MOV.U32 R241, RZ, RZ, R82 ;  /* 0x000000fffff17224 */ /* 0x000fe400078e0052 */
[----:B------:R-:W-:Y:S01]  /*daa0*/  IMAD.MOV.U32 R240, RZ, RZ, R83 ;  /* 0x000000fffff07224 */ /* 0x000fe200078e0053 */
[----:B-1----:R-:W3:Y:S04]  /*dab0*/  LDL.LU.64 R80, [R1+0x370] ;  /* 0x0003700001507983 */ /* 0x002ee80000300a00 */
[----:B------:R-:W3:Y:S01]  /*dac0*/  LDL.LU.64 R82, [R1+0x378] ;  /* 0x0003780001527983 */ /* 0x000ee20000300a00 */
[C---:B------:R-:W-:Y:S03]  /*dad0*/  HMMA.1688.F32.TF32 R88, R4.reuse, R60, R88 ;  /* 0x0000003c0458723c */ /* 0x040fe60000081058 */
[----:B------:R-:W-:Y:S04]  /*dae0*/  STL [R1+0x114c], R242 ;  /* 0x00114cf201007387 */ /* 0x000fe80000100800 */
[----:B------:R-:W-:Y:S04]  /*daf0*/  STL [R1+0x1148], R241 ;  /* 0x001148f101007387 */ /* 0x000fe80000100800 */
[----:B------:R1:W-:Y:S11]  /*db00*/  STL [R1+0x1144], R240 ;  /* 0x001144f001007387 */ /* 0x0003f60000100800 */
[----:B------:R-:W-:Y:S02]  /*db10*/  @!UPT UIADD3 URZ, URZ, URZ, URZ ;  /* 0x0000003f3f3ff290 */ /* 0x000fe4000fffe03f */
[----:B------:R-:W-:Y:S02]  /*db20*/  IMAD.MOV.U32 R232, RZ, RZ, R91 ;  /* 0x000000ffffe87224 */ /* 0x000fe400078e005b */
[----:B------:R-:W-:Y:S02]  /*db30*/  IMAD.MOV.U32 R239, RZ, RZ, R90 ;  /* 0x000000ffffef7224 */ /* 0x000fe400078e005a */
[----:B------:R-:W-:Y:S02]  /*db40*/  IMAD.MOV.U32 R238, RZ, RZ, R89 ;  /* 0x000000ffffee7224 */ /* 0x000fe400078e0059 */
[----:B------:R-:W-:Y:S01]  /*db50*/  IMAD.MOV.U32 R237, RZ, RZ, R88 ;  /* 0x000000ffffed7224 */ /* 0x000fe200078e0058 */
[----:B------:R4:W-:Y:S04]  /*db60*/  STL [R1+0x115c], R232 ;  /* 0x00115ce801007387 */ /* 0x0009e80000100800 */
[----:B------:R-:W-:Y:S04]  /*db70*/  STL [R1+0x1158], R239 ;  /* 0x001158ef01007387 */ /* 0x000fe80000100800 */
[----:B------:R-:W-:Y:S04]  /*db80*/  STL [R1+0x1154], R238 ;  /* 0x001154ee01007387 */ /* 0x000fe80000100800 */
[----:B------:R-:W-:Y:S01]  /*db90*/  STL [R1+0x1150], R237 ;  /* 0x001150ed01007387 */ /* 0x000fe20000100800 */
[----:B--2---:R-:W-:Y:S11]  /*dba0*/  HMMA.1688.F32.TF32 R84, R4, R64, R84 ;  /* 0x000000400454723c */ /* 0x004ff60000081054 */
[----:B------:R-:W-:Y:S11]  /*dbb0*/  @!UPT UIADD3 URZ, URZ, URZ, URZ ;  /* 0x0000003f3f3ff290 */ /* 0x000ff6000fffe03f */
[----:B------:R-:W-:Y:S01]  /*dbc0*/  @!UPT UIADD3 URZ, URZ, URZ, URZ ;  /* 0x0000003f3f3ff290 */ /* 0x000fe2000fffe03f */
[----:B------:R2:W-:Y:S01]  /*dbd0*/  STL [R1+0xf8], R86 ;  /* 0x0000f85601007387 */ /* 0x0005e20000100800 */
[----:B------:R-:W-:Y:S02]  /*dbe0*/  IMAD.MOV.U32 R236, RZ, RZ, R87 ;  /* 0x000000ffffec7224 */ /* 0x000fe400078e0057 */
[----:B-1----:R-:W-:Y:S01]  /*dbf0*/  IMAD.MOV.U32 R240, RZ, RZ, R85 ;  /* 0x000000fffff07224 */ /* 0x002fe200078e0055 */
[----:B----4-:R-:W4:Y:S01]  /*dc00*/  LDL.LU.64 R232, [R1+0x300] ;  /* 0x0003000001e87983 */ /* 0x010f220000300a00 */
[----:B------:R-:W-:-:S03]  /*dc10*/  IMAD.MOV.U32 R241, RZ, RZ, R84 ;  /* 0x000000fffff17224 */ /* 0x000fc600078e0054 */
[----:B------:R-:W4:Y:S04]  /*dc20*/  LDL.LU.64 R234, [R1+0x308] ;  /* 0x0003080001ea7983 */ /* 0x000f280000300a00 */
[----:B------:R-:W4:Y:S04]  /*dc30*/  LDL R139, [R1+0x440] ;  /* 0x00044000018b7983 */ /* 0x000f280000100800 */
[----:B------:R1:W-:Y:S04]  /*dc40*/  STL [R1+0x1168], R236 ;  /* 0x001168ec01007387 */ /* 0x0003e80000100800 */
[----:B------:R1:W-:Y:S04]  /*dc50*/  STL [R1+0x1164], R240 ;  /* 0x001164f001007387 */ /* 0x0003e80000100800 */
[----:B------:R1:W-:Y:S04]  /*dc60*/  STL [R1+0x1160], R241 ;  /* 0x001160f101007387 */ /* 0x0003e80000100800 */
[----:B------:R-:W4:Y:S04]  /*dc70*/  LDL.LU.64 R244, [R1+0x2d0] ;  /* 0x0002d00001f47983 */ /* 0x000f280000300a00 */
[----:B------:R-:W4:Y:S04]  /*dc80*/  LDL.LU.64 R246, [R1+0x2d8] ;  /* 0x0002d80001f67983 */ /* 0x000f280000300a00 */
[----:B------:R-:W4:Y:S04]  /*dc90*/  LDL.LU.64 R92, [R1+0x280] ;  /* 0x00028000015c7983 */ /* 0x000f280000300a00 */
[----:B------:R-:W4:Y:S04]  /*dca0*/  LDL.LU.64 R94, [R1+0x288] ;  /* 0x00028800015e7983 */ /* 0x000f280000300a00 */
[----:B------:R-:W4:Y:S04]  /*dcb0*/  LDL.LU.64 R88, [R1+0x270] ;  /* 0x0002700001587983 */ /* 0x000f280000300a00 */
[----:B------:R-:W4:Y:S04]  /*dcc0*/  LDL.LU.64 R90, [R1+0x278] ;  /* 0x00027800015a7983 */ /* 0x000f280000300a00 */
[----:B------:R-:W4:Y:S04]  /*dcd0*/  LDL.LU.64 R84, [R1+0x290] ;  /* 0x0002900001547983 */ /* 0x000f280000300a00 */
[----:B--2---:R-:W2:Y:S01]  /*dce0*/  LDL.LU.64 R86, [R1+0x298] ;  /* 0x0002980001567983 */ /* 0x004ea20000300a00 */
[----:B---3--:R-:W-:Y:S11]  /*dcf0*/  HMMA.1688.F32.TF32 R80, R4, R68, R80 ;  /* 0x000000440450723c */ /* 0x008ff60000081050 */
[----:B------:R-:W-:Y:S11]  /*dd00*/  @!UPT UIADD3 URZ, URZ, URZ, URZ ;  /* 0x0000003f3f3ff290 */ /* 0x000ff6000fffe03f */
[----:B------:R-:W-:Y:S02]  /*dd10*/  @!UPT UIADD3 URZ, URZ, URZ, URZ ;  /* 0x0000003f3f3ff290 */ /* 0x000fe4000fffe03f */
[----:B------:R-:W-:Y:S02]  /*dd20*/  IMAD.MOV.U32 R239, RZ, RZ, R80 ;  /* 0x000000ffffef7224 */ /* 0x000fe400078e0050 */
[----:B------:R-:W-:Y:S02]  /*dd30*/  IMAD.MOV.U32 R238, RZ, RZ, R81 ;  /* 0x000000ffffee7224 */ /* 0x000fe400078e0051 */
[----:B------:R-:W-:Y:S01]  /*dd40*/  IMAD.MOV.U32 R237, RZ, RZ, R82 ;  /* 0x000000ffffed7224 */ /* 0x000fe200078e0052 */
[----:B------:R-:W3:Y:S01]  /*dd50*/  LDL.LU.64 R80, [R1+0x250] ;  /* 0x0002500001507983 */ /* 0x000ee20000300a00 */
[----:B------:R-:W-:-:S03]  /*dd60*/  IMAD.MOV.U32 R242, RZ, RZ, R83 ;  /* 0x000000fffff27224 */ /* 0x000fc600078e0053 */
[----:B------:R-:W3:Y:S01]  /*dd70*/  LDL.LU.64 R82, [R1+0x258] ;  /* 0x0002580001527983 */ /* 0x000ee20000300a00 */
[C---:B----4-:R-:W-:Y:S08]  /*dd80*/  HMMA.1688.F32.TF32 R232, R4.reuse, R72, R232 ;  /* 0x0000004804e8723c */ /* 0x050ff000000810e8 */
[----:B------:R-:W-:Y:S11]  /*dd90*/  HMMA.1688.F32.TF32 R4, R4, R76, R244 ;  /* 0x0000004c0404723c */ /* 0x000ff600000810f4 */
[----:B------:R-:W-:Y:S05]  /*dda0*/  @!UPT UIADD3 URZ, URZ, URZ, URZ ;  /* 0x0000003f3f3ff290 */ /* 0x000fea000fffe03f */
[----:B-1----:R-:W-:Y:S02]  /*ddb0*/  IMAD.MOV.U32 R236, RZ, RZ, R232 ;  /* 0x000000ffffec7224 */ /* 0x002fe400078e00e8 */
[----:B------:R-:W-:Y:S02]  /*ddc0*/  IMAD.MOV.U32 R240, RZ, RZ, R233 ;  /* 0x000000fffff07224 */ /* 0x000fe400078e00e9 */
[----:B------:R-:W-:Y:S02]  /*ddd0*/  IMAD.MOV.U32 R241, RZ, RZ, R234 ;  /* 0x000000fffff17224 */ /* 0x000fe400078e00ea */
[----:B------:R-:W-:Y:S01]  /*dde0*/  IMAD.MOV.U32 R232, RZ, RZ, R235 ;  /* 0x000000ffffe87224 */ /* 0x000fe200078e00eb */
[----:B------:R-:W-:Y:S01]  /*ddf0*/  HMMA.1688.F32.TF32 R88, R16, R44, R88 ;  /* 0x0000002c1058723c */ /* 0x000fe20000081058 */
[----:B------:R-:W-:Y:S02]  /*de00*/  IMAD.MOV.U32 R233, RZ, RZ, R4 ;  /* 0x000000ffffe97224 */ /* 0x000fe400078e0004 */
[----:B------:R-:W-:-:S02]  /*de10*/  IMAD.MOV.U32 R234, RZ, RZ, R5 ;  /* 0x000000ffffea7224 */ /* 0x000fc400078e0005 */
[----:B------:R-:W-:Y:S02]  /*de20*/  IMAD.MOV.U32 R235, RZ, RZ, R6 ;  /* 0x000000ffffeb7224 */ /* 0x000fe400078e0006 */
[----:B------:R-:W-:Y:S02]  /*de30*/  IMAD.MOV.U32 R243, RZ, RZ, R7 ;  /* 0x000000fffff37224 */ /* 0x000fe400078e0007 */
[C---:B------:R-:W-:Y:S08]  /*de40*/  HMMA.1688.F32.TF32 R4, R8.reuse, R44, R92 ;  /* 0x0000002c0804723c */ /* 0x040ff0000008105c */
[-C--:B--2---:R-:W-:Y:S11]  /*de50*/  HMMA.1688.F32.TF32 R84, R8, R48.reuse, R84 ;  /* 0x000000300854723c */ /* 0x084ff60000081054 */
[----:B------:R-:W-:Y:S04]  /*de60*/  @!UPT UIADD3 URZ, URZ, URZ, URZ ;  /* 0x0000003f3f3ff290 */ /* 0x000fe8000fffe03f */
[----:B------:R-:W-:Y:S04]  /*de70*/  STL.64 [R1+0x300], R4 ;  /* 0x0003000401007387 */ /* 0x000fe80000100a00 */
[----:B------:R3:W-:Y:S04]  /*de80*/  STL.64 [R1+0x308], R6 ;  /* 0x0003080601007387 */ /* 0x0007e80000100a00 */
[----:B------:R1:W-:Y:S04]  /*de90*/  STL.64 [R1+0x390], R88 ;  /* 0x0003905801007387 */ /* 0x0003e80000100a00 */
[----:B------:R2:W-:Y:S04]  /*dea0*/  STL.64 [R1+0x398], R90 ;  /* 0x0003985a01007387 */ /* 0x0005e80000100a00 */
[----:B------:R2:W-:Y:S04]  /*deb0*/  STL.64 [R1+0x2d0], R84 ;  /* 0x0002d05401007387 */ /* 0x0005e80000100a00 */
[----:B------:R1:W-:Y:S04]  /*dec0*/  STL.64 [R1+0x2d8], R86 ;  /* 0x0002d85601007387 */ /* 0x0003e80000100a00 */
[----:B------:R-:W4:Y:S04]  /*ded0*/  LDL.LU.64 R244, [R1+0x580] ;  /* 0x0005800001f47983 */ /* 0x000f280000300a00 */
[----:B------:R-:W4:Y:S04]  /*dee0*/  LDL.LU.64 R246, [R1+0x588] ;  /* 0x0005880001f67983 */ /* 0x000f280000300a00 */
[----:B------:R-:W4:Y:S04]  /*def0*/  LDL.LU.64 R92, [R1+0x2b0] ;  /* 0x0002b000015c7983 */ /* 0x000f280000300a00 */
[----:B------:R-:W4:Y:S01]  /*df00*/  LDL.LU.64 R94, [R1+0x2b8] ;  /* 0x0002b800015e7983 */ /* 0x000f220000300a00 */
[----:B---3--:R-:W-:Y:S03]  /*df10*/  HMMA.1688.F32.TF32 R4, R16, R48, R80 ;  /* 0x000000301004723c */ /* 0x008fe60000081050 */
[----:B------:R-:W3:Y:S04]  /*df20*/  LDL.LU.64 R80, [R1+0x2a0] ;  /* 0x0002a00001507983 */ /* 0x000ee80000300a00 */
[----:B------:R-:W3:Y:S04]  /*df30*/  LDL.LU.64 R82, [R1+0x2a8] ;  /* 0x0002a80001527983 */ /* 0x000ee80000300a00 */
[----:B-1----:R-:W3:Y:S04]  /*df40*/  LDL.LU.64 R88, [R1+0x560] ;  /* 0x0005600001587983 */ /* 0x002ee80000300a00 */
[----:B--2---:R-:W2:Y:S04]  /*df50*/  LDL.LU.64 R90, [R1+0x568] ;  /* 0x00056800015a7983 */ /* 0x004ea80000300a00 */
[----:B------:R-:W2:Y:S04]  /*df60*/  LDL.LU.64 R84, [R1+0x550] ;  /* 0x0005500001547983 */ /* 0x000ea80000300a00 */
[----:B------:R-:W2:Y:S01]  /*df70*/  LDL.LU.64 R86, [R1+0x558] ;  /* 0x0005580001567983 */ /* 0x000ea20000300a00 */
[----:B------:R-:W-:-:S02]  /*df80*/  IMAD.MOV.U32 R41, RZ, RZ, R7 ;  /* 0x000000ffff297224 */ /* 0x000fc400078e0007 */
[----:B------:R-:W-:Y:S01]  /*df90*/  IMAD.MOV.U32 R13, RZ, RZ, R6 ;  /* 0x000000ffff0d7224 */ /* 0x000fe200078e0006 */
[----:B------:R-:W-:Y:S01]  /*dfa0*/  LDS R7, [R252+0x6000] ;  /* 0x00600000fc077984 */ /* 0x000fe20000000800 */
[----:B------:R-:W-:Y:S02]  /*dfb0*/  IMAD.MOV.U32 R12, RZ, RZ, R5 ;  /* 0x000000ffff0c7224 */ /* 0x000fe400078e0005 */
[----:B------:R-:W-:Y:S01]  /*dfc0*/  IMAD.MOV.U32 R2, RZ, RZ, R4 ;  /* 0x000000ffff027224 */ /* 0x000fe200078e0004 */
[----:B------:R1:W-:Y:S04]  /*dfd0*/  STL [R1+0x10a4], R41 ;  /* 0x0010a42901007387 */ /* 0x0003e80000100800 */
[----:B------:R-:W-:Y:S04]  /*dfe0*/  STL [R1+0x10a0], R13 ;  /* 0x0010a00d01007387 */ /* 0x000fe80000100800 */
[----:B------:R-:W-:Y:S04]  /*dff0*/  STL [R1+0x109c], R12 ;  /* 0x00109c0c01007387 */ /* 0x000fe80000100800 */
[----:B------:R-:W-:Y:S01]  /*e000*/  STL [R1+0x1098], R2 ;  /* 0x0010980201007387 */ /* 0x000fe20000100800 */
[----:B------:R-:W-:-:S02]  /*e010*/  IMAD.MOV.U32 R251, RZ, RZ, R28 ;  /* 0x000000fffffb7224 */ /* 0x000fc400078e001c */
[----:B------:R-:W-:Y:S01]  /*e020*/  IMAD.MOV.U32 R250, RZ, RZ, R29 ;  /* 0x000000fffffa7224 */ /* 0x000fe200078e001d */
[----:B------:R-:W-:Y:S01]  /*e030*/  LDS R4, [R139+0x4000] ;  /* 0x004000008b047984 */ /* 0x000fe20000000800 */
[----:B------:R-:W-:Y:S02]  /*e040*/  IMAD.MOV.U32 R249, RZ, RZ, R30 ;  /* 0x000000fffff97224 */ /* 0x000fe400078e001e */
[----:B------:R-:W-:Y:S01]  /*e050*/  IMAD.MOV.U32 R248, RZ, RZ, R31 ;  /* 0x000000fffff87224 */ /* 0x000fe200078e001f */
[----:B------:R-:W-:Y:S04]  /*e060*/  LDS R6, [R139+0x6000] ;  /* 0x006000008b067984 */ /* 0x000fe80000000800 */
[----:B------:R-:W1:Y:S01]  /*e070*/  LDS R5, [R252+0x4000] ;  /* 0x00400000fc057984 */ /* 0x000e620000000800 */
[C---:B----4-:R-:W-:Y:S08]  /*e080*/  HMMA.1688.F32.TF32 R244, R8.reuse, R52, R244 ;  /* 0x0000003408f4723c */ /* 0x050ff000000810f4 */
[----:B------:R-:W-:Y:S11]  /*e090*/  HMMA.1688.F32.TF32 R92, R8, R56, R92 ;  /* 0x00000038085c723c */ /* 0x000ff6000008105c */
[----:B------:R-:W-:Y:S11]  /*e0a0*/  @!UPT UIADD3 URZ, URZ, URZ, URZ ;  /* 0x0000003f3f3ff290 */ /* 0x000ff6000fffe03f */
[----:B------:R-:W-:Y:S01]  /*e0b0*/  @!UPT UIADD3 URZ, URZ, URZ, URZ ;  /* 0x0000003f3f3ff290 */ /* 0x000fe2000fffe03f */
[----:B------:R-:W-:Y:S01]  /*e0c0*/  STL.64 [R1+0x2b0], R92 ;  /* 0x0002b05c01007387 */ /* 0x000fe20000100a00 */
[----:B-1----:R-:W-:-:S03]  /*e0d0*/  IMAD.MOV.U32 R41, RZ, RZ, R95 ;  /* 0x000000ffff297224 */ /* 0x002fc600078e005f */
[----:B------:R-:W-:Y:S04]  /*e0e0*/  STL.64 [R1+0x2c0], R244 ;  /* 0x0002c0f401007387 */ /* 0x000fe80000100a00 */
[----:B------:R-:W-:Y:S04]  /*e0f0*/  STL.64 [R1+0x2c8], R246 ;  /* 0x0002c8f601007387 */ /* 0x000fe80000100a00 */
[----:B------:R3:W-:Y:S04]  /*e100*/  STL [R1+0x2b8], R94 ;  /* 0x0002b85e01007387 */ /* 0x0007e80000100800 */
[----:B------:R1:W-:Y:S01]  /*e110*/  STL [R1+0x10a8], R41 ;  /* 0x0010a82901007387 */ /* 0x0003e20000100800 */
[C---:B---3--:R-:W-:Y:S03]  /*e120*/  HMMA.1688.F32.TF32 R92, R8.reuse, R60, R80 ;  /* 0x0000003c085c723c */ /* 0x048fe60000081050 */
[----:B------:R-:W3:Y:S04]  /*e130*/  LDL.LU.64 R80, [R1+0x4b0] ;  /* 0x0004b00001507983 */ /* 0x000ee80000300a00 */
[----:B------:R-:W3:Y:S01]  /*e140*/  LDL.LU.64 R82, [R1+0x4b8] ;  /* 0x0004b80001527983 */ /* 0x000ee20000300a00 */
[C---:B--2---:R-:W-:Y:S08]  /*e150*/  HMMA.1688.F32.TF32 R88, R8.reuse, R64, R88 ;  /* 0x000000400858723c */ /* 0x044ff00000081058 */
[----:B------:R-:W-:Y:S07]  /*e160*/  HMMA.1688.F32.TF32 R84, R8, R68, R84 ;  /* 0x000000440854723c */ /* 0x000fee0000081054 */
[----:B------:R-:W-:Y:S04]  /*e170*/  STL.64 [R1+0x2a0], R92 ;  /* 0x0002a05c01007387 */ /* 0x000fe80000100a00 */
[----:B------:R-:W-:Y:S04]  /*e180*/  STL.64 [R1+0x2a8], R94 ;  /* 0x0002a85e01007387 */ /* 0x000fe80000100a00 */
[----:B------:R2:W-:Y:S01]  /*e190*/  STL.64 [R1+0x290], R88 ;  /* 0x0002905801007387 */ /* 0x0005e20000100a00 */
[----:B-1----:R-:W-:-:S03]  /*e1a0*/  IMAD.MOV.U32 R41, RZ, RZ, R91 ;  /* 0x000000ffff297224 */ /* 0x002fc600078e005b */
[----:B------:R1:W-:Y:S04]  /*e1b0*/  STL [R1+0x298], R90 ;  /* 0x0002985a01007387 */ /* 0x0003e80000100800 */
[----:B--2---:R-:W2:Y:S04]  /*e1c0*/  LDL.LU.64 R88, [R1+0x470] ;  /* 0x0004700001587983 */ /* 0x004ea80000300a00 */
[----:B-1----:R-:W2:Y:S01]  /*e1d0*/  LDL.LU.64 R90, [R1+0x478] ;  /* 0x00047800015a7983 */ /* 0x002ea20000300a00 */
[----:B------:R-:W-:Y:S02]  /*e1e0*/  IMAD.MOV.U32 R13, RZ, RZ, R84 ;  /* 0x000000ffff0d7224 */ /* 0x000fe400078e0054 */
[----:B------:R-:W-:Y:S01]  /*e1f0*/  IMAD.MOV.U32 R12, RZ, RZ, R85 ;  /* 0x000000ffff0c7224 */ /* 0x000fe200078e0055 */
[----:B------:R1:W-:Y:S01]  /*e200*/  STL [R1+0x10ac], R41 ;  /* 0x0010ac2901007387 */ /* 0x0003e20000100800 */
[----:B------:R-:W-:-:S02]  /*e210*/  IMAD.MOV.U32 R2, RZ, RZ, R86 ;  /* 0x000000ffff027224 */ /* 0x000fc400078e0056 */
[----:B------:R-:W-:Y:S01]  /*e220*/  IMAD.MOV.U32 R0, RZ, RZ, R87 ;  /* 0x000000ffff007224 */ /* 0x000fe200078e0057 */
[----:B------:R-:W4:Y:S04]  /*e230*/  LDL.LU.64 R84, [R1+0x260] ;  /* 0x0002600001547983 */ /* 0x000f280000300a00 */
[----:B------:R-:W4:Y:S04]  /*e240*/  LDL.LU.64 R86, [R1+0x268] ;  /* 0x0002680001567983 */ /* 0x000f280000300a00 */
[----:B------:R-:W-:Y:S04]  /*e250*/  STL [R1+0x10bc], R0 ;  /* 0x0010bc0001007387 */ /* 0x000fe80000100800 */
[----:B------:R-:W-:Y:S04]  /*e260*/  STL [R1+0x10b8], R2 ;  /* 0x0010b80201007387 */ /* 0x000fe80000100800 */
[----:B------:R-:W-:Y:S04]  /*e270*/  STL [R1+0x10b4], R12 ;  /* 0x0010b40c01007387 */ /* 0x000fe80000100800 */
[----:B------:R-:W-:Y:S01]  /*e280*/  STL [R1+0x10b0], R13 ;  /* 0x0010b00d01007387 */ /* 0x000fe20000100800 */
[----:B---3--:R-:W-:Y:S11]  /*e290*/  HMMA.1688.F32.TF32 R80, R8, R72, R80 ;  /* 0x000000480850723c */ /* 0x008ff60000081050 */
[----:B------:R-:W-:Y:S11]  /*e2a0*/  @!UPT UIADD3 URZ, URZ, URZ, URZ ;  /* 0x0000003f3f3ff290 */ /* 0x000ff6000fffe03f */
[----:B------:R-:W-:Y:S01]  /*e2b0*/  @!UPT UIADD3 URZ, URZ, URZ, URZ ;  /* 0x0000003f3f3ff290 */ /* 0x000fe2000fffe03f */
[----:B------:R3:W-:Y:S01]  /*e2c0*/  STL [R1+0x270], R80 ;  /* 0x0002705001007387 */ /* 0x0007e20000100800 */
[----:B-1----:R-:W-:-:S03]  /*e2d0*/  IMAD.MOV.U32 R41, RZ, RZ, R81 ;  /* 0x000000ffff297224 */ /* 0x002fc600078e0051 */
[----:B------:R1:W-:Y:S04]  /*e2e0*/  STL.64 [R1+0x278], R82 ;  /* 0x0002785201007387 */ /* 0x0003e80000100a00 */
[----:B---3--:R-:W3:Y:S04]  /*e2f0*/  LDL.LU.64 R80, [R1+0x240] ;  /* 0x0002400001507983 */ /* 0x008ee80000300a00 */
[----:B-1----:R-:W3:Y:S01]  /*e300*/  LDL.LU.64 R82, [R1+0x248] ;  /* 0x0002480001527983 */ /* 0x002ee20000300a00 */
[----:B--2---:R-:W-:Y:S03]  /*e310*/  HMMA.1688.F32.TF32 R8, R8, R76, R88 ;  /* 0x0000004c0808723c */ /* 0x004fe60000081058 */
[----:B------:R1:W-:Y:S11]  /*e320*/  STL [R1+0x10c0], R41 ;  /* 0x0010c02901007387 */ /* 0x0003f60000100800 */
[----:B------:R-:W-:Y:S10]  /*e330*/  @!UPT UIADD3 URZ, URZ, URZ, URZ ;  /* 0x0000003f3f3ff290 */ /* 0x000ff4000fffe03f */
[----:B------:R-:W-:Y:S02]  /*e340*/  IMAD.MOV.U32 R0, RZ, RZ, R8 ;  /* 0x000000ffff007224 */ /* 0x000fe400078e0008 */
[----:B------:R-:W-:Y:S02]  /*e350*/  IMAD.MOV.U32 R2, RZ, RZ, R9 ;  /* 0x000000ffff027224 */ /* 0x000fe400078e0009 */
[----:B------:R-:W-:Y:S02]  /*e360*/  IMAD.MOV.U32 R12, RZ, RZ, R10 ;  /* 0x000000ffff0c7224 */ /* 0x000fe400078e000a */
[----:B------:R-:W-:Y:S02]  /*e370*/  IMAD.MOV.U32 R13, RZ, RZ, R11 ;  /* 0x000000ffff0d7224 */ /* 0x000fe400078e000b */
[----:B----4-:R-:W-:Y:S03]  /*e380*/  HMMA.1688.F32.TF32 R8, R16, R52, R84 ;  /* 0x000000341008723c */ /* 0x010fe60000081054 */
[----:B------:R-:W-:Y:S04]  /*e390*/  STL [R1+0x10d0], R13 ;  /* 0x0010d00d01007387 */ /* 0x000fe80000100800 */
[----:B------:R-:W-:Y:S04]  /*e3a0*/  STL [R1+0x10cc], R12 ;  /* 0x0010cc0c01007387 */ /* 0x000fe80000100800 */
[----:B------:R-:W-:Y:S04]  /*e3b0*/  STL [R1+0x10c8], R2 ;  /* 0x0010c80201007387 */ /* 0x000fe80000100800 */
[----:B------:R-:W-:Y:S08]  /*e3c0*/  STL [R1+0x10c4], R0 ;  /* 0x0010c40001007387 */ /* 0x000ff00000100800 */
[----:B------:R-:W-:Y:S01]  /*e3d0*/  STL.64 [R1+0x260], R8 ;  /* 0x0002600801007387 */ /* 0x000fe20000100a00 */
[----:B-1----:R-:W-:-:S03]  /*e3e0*/  IMAD.MOV.U32 R41, RZ, RZ, R11 ;  /* 0x000000ffff297224 */ /* 0x002fc600078e000b */
[----:B------:R3:W-:Y:S04]  /*e3f0*/  STL [R1+0x268], R10 ;  /* 0x0002680a01007387 */ /* 0x0007e80000100800 */
[----:B------:R-:W2:Y:S04]  /*e400*/  LDL.LU.64 R88, [R1+0x230] ;  /* 0x0002300001587983 */ /* 0x000ea80000300a00 */
[----:B------:R-:W2:Y:S04]  /*e410*/  LDL.LU.64 R90, [R1+0x238] ;  /* 0x00023800015a7983 */ /* 0x000ea80000300a00 */
[----:B------:R-:W4:Y:S04]  /*e420*/  LDL.LU.64 R84, [R1+0x220] ;  /* 0x0002200001547983 */ /* 0x000f280000300a00 */
[----:B------:R-:W4:Y:S04]  /*e430*/  LDL.LU.64 R86, [R1+0x228] ;  /* 0x0002280001567983 */ /* 0x000f280000300a00 */
[----:B------:R-:W-:Y:S01]  /*e440*/  STL [R1+0x10d4], R41 ;  /* 0x0010d42901007387 */ /* 0x000fe20000100800 */
[----:B---3--:R-:W-:Y:S03]  /*e450*/  HMMA.1688.F32.TF32 R8, R16, R56, R80 ;  /* 0x000000381008723c */ /* 0x008fe60000081050 */
[----:B------:R-:W3:Y:S04]  /*e460*/  LDL.LU.64 R80, [R1+0x210] ;  /* 0x0002100001507983 */ /* 0x000ee80000300a00 */
[----:B------:R-:W3:Y:S11]  /*e470*/  LDL.LU.64 R82, [R1+0x218] ;  /* 0x0002180001527983 */ /* 0x000ef60000300a00 */
[----:B------:R-:W-:Y:S06]  /*e480*/  @!UPT UIADD3 URZ, URZ, URZ, URZ ;  /* 0x0000003f3f3ff290 */ /* 0x000fec000fffe03f */
[----:B------:R-:W-:Y:S02]  /*e490*/  IMAD.MOV.U32 R13, RZ, RZ, R8 ;  /* 0x000000ffff0d7224 */ /* 0x000fe400078e0008 */
[----:B------:R-:W-:Y:S02]  /*e4a0*/  IMAD.MOV.U32 R12, RZ, RZ, R9 ;  /* 0x000000ffff0c7224 */ /* 0x000fe400078e0009 */
[----:B------:R-:W-:Y:S01]  /*e4b0*/  IMAD.MOV.U32 R2, RZ, RZ, R10 ;  /* 0x000000ffff027224 */ /* 0x000fe200078e000a */
[----:B------:R-:W3:Y:S01]  /*e4c0*/  LDL.LU.64 R8, [R1+0x200] ;  /* 0x0002000001087983 */ /* 0x000ee20000300a00 */
[----:B------:R-:W-:-:S03]  /*e4d0*/  IMAD.MOV.U32 R0, RZ, RZ, R11 ;  /* 0x000000ffff007224 */ /* 0x000fc600078e000b */
[----:B------:R-:W3:Y:S04]  /*e4e0*/  LDL.LU.64 R10, [R1+0x208] ;  /* 0x00020800010a7983 */ /* 0x000ee80000300a00 */
[----:B------:R-:W-:Y:S04]  /*e4f0*/  STL [R1+0x10e4], R13 ;  /* 0x0010e40d01007387 */ /* 0x000fe80000100800 */
[----:B------:R-:W-:Y:S01]  /*e500*/  STL [R1+0x10e0], R12 ;  /* 0x0010e00c01007387 */ /* 0x000fe20000100800 */
[C---:B--2---:R-:W-:Y:S08]  /*e510*/  HMMA.1688.F32.TF32 R88, R16.reuse, R60, R88 ;  /* 0x0000003c1058723c */ /* 0x044ff00000081058 */
[----:B----4-:R-:W-:Y:S01]  /*e520*/  HMMA.1688.F32.TF32 R84, R16, R64, R84 ;  /* 0x000000401054723c */ /* 0x010fe20000081054 */
[----:B------:R-:W-:Y:S04]  /*e530*/  STL [R1+0x10dc], R2 ;  /* 0x0010dc0201007387 */ /* 0x000fe80000100800 */
[----:B------:R1:W-:Y:S11]  /*e540*/  STL [R1+0x10d8], R0 ;  /* 0x0010d80001007387 */ /* 0x0003f60000100800 */
[----:B------:R-:W-:-:S02]  /*e550*/  IMAD.MOV.U32 R33, RZ, RZ, R91 ;  /* 0x000000ffff217224 */ /* 0x000fc400078e005b */
[----:B------:R-:W-:Y:S02]  /*e560*/  IMAD.MOV.U32 R36, RZ, RZ, R90 ;  /* 0x000000ffff247224 */ /* 0x000fe400078e005a */
[----:B------:R-:W-:Y:S02]  /*e570*/  IMAD.MOV.U32 R37, RZ, RZ, R89 ;  /* 0x000000ffff257224 */ /* 0x000fe400078e0059 */
[----:B------:R-:W-:Y:S01]  /*e580*/  IMAD.MOV.U32 R40, RZ, RZ, R88 ;  /* 0x000000ffff287224 */ /* 0x000fe200078e0058 */
[----:B------:R-:W-:Y:S01]  /*e590*/  STL [R1+0x10f4], R33 ;  /* 0x0010f42101007387 */ /* 0x000fe20000100800 */
[----:B-1----:R-:W-:Y:S02]  /*e5a0*/  IMAD.MOV.U32 R0, RZ, RZ, R85 ;  /* 0x000000ffff007224 */ /* 0x002fe400078e0055 */
[----:B------:R-:W-:Y:S01]  /*e5b0*/  IMAD.MOV.U32 R2, RZ, RZ, R84 ;  /* 0x000000ffff027224 */ /* 0x000fe200078e0054 */
[----:B------:R-:W-:Y:S04]  /*e5c0*/  STL [R1+0x10f0], R36 ;  /* 0x0010f02401007387 */ /* 0x000fe80000100800 */
[----:B------:R-:W-:Y:S04]  /*e5d0*/  STL [R1+0x10ec], R37 ;  /* 0x0010ec2501007387 */ /* 0x000fe80000100800 */
[----:B------:R-:W-:Y:S04]  /*e5e0*/  STL [R1+0x10e8], R40 ;  /* 0x0010e82801007387 */ /* 0x000fe80000100800 */
[----:B------:R1:W-:Y:S04]  /*e5f0*/  STL [R1+0x228], R86 ;  /* 0x0002285601007387 */ /* 0x0003e80000100800 */
[----:B------:R-:W-:Y:S04]  /*e600*/  STL [R1+0x10fc], R0 ;  /* 0x0010fc0001007387 */ /* 0x000fe80000100800 */
[----:B------:R-:W-:Y:S01]  /*e610*/  STL [R1+0x10f8], R2 ;  /* 0x0010f80201007387 */ /* 0x000fe20000100800 */
[----:B---3--:R-:W-:Y:S11]  /*e620*/  HMMA.1688.F32.TF32 R8, R16, R72, R8 ;  /* 0x000000481008723c */ /* 0x008ff60000081008 */
[----:B------:R-:W-:Y:S11]  /*e630*/  @!UPT UIADD3 URZ, URZ, URZ, URZ ;  /* 0x0000003f3f3ff290 */ /* 0x000ff6000fffe03f */
[----:B------:R-:W-:Y:S02]  /*e640*/  @!UPT UIADD3 URZ, URZ, URZ, URZ ;  /* 0x0000003f3f3ff290 */ /* 0x000fe4000fffe03f */
[----:B------:R-:W-:Y:S02]  /*e650*/  IMAD.MOV.U32 R32, RZ, RZ, R8 ;  /* 0x000000ffff207224 */ /* 0x000fe400078e0008 */
[----:B------:R-:W-:Y:S02]  /*e660*/  IMAD.MOV.U32 R21, RZ, RZ, R9 ;  /* 0x000000ffff157224 */ /* 0x000fe400078e0009 */
[----:B------:R-:W-:Y:S01]  /*e670*/  IMAD.MOV.U32 R20, RZ, RZ, R10 ;  /* 0x000000ffff147224 */ /* 0x000fe200078e000a */
[----:B------:R-:W2:Y:S01]  /*e680*/  LDL.LU.64 R8, [R1+0x1d0] ;  /* 0x0001d00001087983 */ /* 0x000ea20000300a00 */
[----:B------:R-:W-:-:S03]  /*e690*/  IMAD.MOV.U32 R3, RZ, RZ, R11 ;  /* 0x000000ffff037224 */ /* 0x000fc600078e000b */
[----:B------:R-:W2:Y:S01]  /*e6a0*/  LDL.LU.64 R10, [R1+0x1d8] ;  /* 0x0001d800010a7983 */ /* 0x000ea20000300a00 */
[----:B------:R-:W-:Y:S03]  /*e6b0*/  HMMA.1688.F32.TF32 R80, R16, R68, R80 ;  /* 0x000000441050723c */ /* 0x000fe60000081050 */
[----:B------:R-:W3:Y:S04]  /*e6c0*/  LDL.LU R28, [R1+0x3d0] ;  /* 0x0003d000011c7983 */ /* 0x000ee80000300800 */
[----:B------:R-:W3:Y:S04]  /*e6d0*/  LDL.LU R29, [R1+0x3d4] ;  /* 0x0003d400011d7983 */ /* 0x000ee80000300800 */
[----:B------:R-:W3:Y:S04]  /*e6e0*/  LDL.LU R30, [R1+0x3d8] ;  /* 0x0003d800011e7983 */ /* 0x000ee80000300800 */
[----:B------:R-:W3:Y:S01]  /*e6f0*/  LDL.LU R31, [R1+0x3dc] ;  /* 0x0003dc00011f7983 */ /* 0x000ee20000300800 */
[----:B------:R-:W-:-:S03]  /*e700*/  IMAD.MOV.U32 R247, RZ, RZ, R24 ;  /* 0x000000fffff77224 */ /* 0x000fc600078e0018 */
[----:B------:R-:W4:Y:S01]  /*e710*/  LDL.LU R92, [R1+0x1e0] ;  /* 0x0001e000015c7983 */ /* 0x000f220000300800 */
[----:B------:R-:W-:-:S03]  /*e720*/  IMAD.MOV.U32 R246, RZ, RZ, R25 ;  /* 0x000000fffff67224 */ /* 0x000fc600078e0019 */
[----:B------:R-:W4:Y:S01]  /*e730*/  LDL.LU R93, [R1+0x1e4] ;  /* 0x0001e400015d7983 */ /* 0x000f220000300800 */
[----:B------:R-:W-:-:S03]  /*e740*/  IMAD.MOV.U32 R245, RZ, RZ, R26 ;  /* 0x000000fffff57224 */ /* 0x000fc600078e001a */
[----:B------:R-:W4:Y:S01]  /*e750*/  LDL.LU R94, [R1+0x1e8] ;  /* 0x0001e800015e7983 */ /* 0x000f220000300800 */
[----:B------:R-:W-:-:S03]  /*e760*/  IMAD.MOV.U32 R244, RZ, RZ, R27 ;  /* 0x000000fffff47224 */ /* 0x000fc600078e001b */
[----:B------:R-:W4:Y:S04]  /*e770*/  LDL.LU R95, [R1+0x1ec] ;  /* 0x0001ec00015f7983 */ /* 0x000f280000300800 */
[----:B------:R-:W3:Y:S04]  /*e780*/  LDL.LU R24, [R1+0x330] ;  /* 0x0003300001187983 */ /* 0x000ee80000300800 */
[----:B------:R-:W3:Y:S01]  /*e790*/  LDL.LU R25, [R1+0x334] ;  /* 0x0003340001197983 */ /* 0x000ee20000300800 */
[----:B------:R-:W-:-:S03]  /*e7a0*/  IMAD.MOV.U32 R41, RZ, RZ, R87 ;  /* 0x000000ffff297224 */ /* 0x000fc600078e0057 */
[----:B------:R-:W3:Y:S01]  /*e7b0*/  LDL.LU R26, [R1+0x338] ;  /* 0x00033800011a7983 */ /* 0x000ee20000300800 */
[----:B-1----:R-:W-:-:S03]  /*e7c0*/  IMAD.MOV.U32 R86, RZ, RZ, R42 ;  /* 0x000000ffff567224 */ /* 0x002fc600078e002a */
[----:B------:R-:W3:Y:S01]  /*e7d0*/  LDL.LU R27, [R1+0x33c] ;  /* 0x00033c00011b7983 */ /* 0x000ee20000300800 */
[----:B------:R-:W-:-:S03]  /*e7e0*/  IMAD.MOV.U32 R87, RZ, RZ, R43 ;  /* 0x000000ffff577224 */ /* 0x000fc600078e002b */
[----:B------:R-:W3:Y:S04]  /*e7f0*/  LDL.LU R84, [R1+0xa0] ;  /* 0x0000a00001547983 */ /* 0x000ee80000300800 */
[----:B------:R-:W3:Y:S04]  /*e800*/  LDL.LU R85, [R1+0xa4] ;  /* 0x0000a40001557983 */ /* 0x000ee80000300800 */
[----:B------:R-:W3:Y:S01]  /*e810*/  LDL.LU R42, [R1+0x1204] ;  /* 0x00120400012a7983 */ /* 0x000ee20000300800 */
[----:B------:R-:W-:-:S03]  /*e820*/  IMAD.MOV.U32 R37, RZ, RZ, R80 ;  /* 0x000000ffff257224 */ /* 0x000fc600078e0050 */
        /* <DEDUP_REMOVED lines=9> */
[----:B------:R-:W-:Y:S02]  /*e8c0*/  IMAD.MOV.U32 R12, RZ, RZ, R83 ;  /* 0x000000ffff0c7224 */ /* 0x000fe400078e0053 */
[----:B------:R-:W-:Y:S01]  /*e8d0*/  IMAD.MOV.U32 R82, RZ, RZ, R34 ;  /* 0x000000ffff527224 */ /* 0x000fe200078e0022 */
[----:B------:R-:W3:Y:S01]  /*e8e0*/  LDL.LU R38, [R1+0x11fc] ;  /* 0x0011fc0001267983 */ /* 0x000ee20000300800 */
[----:B------:R-:W-:-:S03]  /*e8f0*/  IMAD.MOV.U32 R83, RZ, RZ, R14 ;  /* 0x000000ffff537224 */ /* 0x000fc600078e000e */
[----:B------:R-:W3:Y:S04]  /*e900*/  LDL.LU R39, [R1+0x11f8] ;  /* 0x0011f80001277983 */ /* 0x000ee80000300800 */
[----:B------:R-:W3:Y:S04]  /*e910*/  LDL.LU R34, [R1+0x11f4] ;  /* 0x0011f40001227983 */ /* 0x000ee80000300800 */
[----:B------:R-:W3:Y:S01]  /*e920*/  LDL.LU R14, [R1+0x11f0] ;  /* 0x0011f000010e7983 */ /* 0x000ee20000300800 */
[----:B--2---:R-:W-:Y:S07]  /*e930*/  HMMA.1688.F32.TF32 R8, R16, R76, R8 ;  /* 0x0000004c1008723c */ /* 0x004fee0000081008 */
[----:B------:R-:W-:-:S02]  /*e940*/  IMAD.MOV.U32 R16, RZ, RZ, R15 ;  /* 0x000000ffff107224 */ /* 0x000fc400078e000f */
[----:B------:R-:W3:Y:S01]  /*e950*/  LDL.LU R15, [R1+0x11ec] ;  /* 0x0011ec00010f7983 */ /* 0x000ee20000300800 */
[----:B------:R-:W-:Y:S02]  /*e960*/  IMAD.MOV.U32 R17, RZ, RZ, R35 ;  /* 0x000000ffff117224 */ /* 0x000fe400078e0023 */
[----:B------:R-:W-:Y:S01]  /*e970*/  IMAD.MOV.U32 R18, RZ, RZ, R22 ;  /* 0x000000ffff127224 */ /* 0x000fe200078e0016 */
[----:B------:R-:W2:Y:S01]  /*e980*/  LDL.LU R35, [R1+0x11e8] ;  /* 0x0011e80001237983 */ /* 0x000ea20000300800 */
[----:B------:R-:W-:-:S03]  /*e990*/  IMAD.MOV.U32 R19, RZ, RZ, R23 ;  /* 0x000000ffff137224 */ /* 0x000fc600078e0017 */
[----:B------:R-:W2:Y:S04]  /*e9a0*/  LDL.LU R22, [R1+0x11e4] ;  /* 0x0011e40001167983 */ /* 0x000ea80000300800 */
[----:B------:R-:W2:Y:S01]  /*e9b0*/  LDL.LU R23, [R1+0x11e0] ;  /* 0x0011e00001177983 */ /* 0x000ea20000300800 */
[C---:B---3--:R-:W-:Y:S08]  /*e9c0*/  HMMA.1688.F32.TF32 R28, R4.reuse, R14, R28 ;  /* 0x0000000e041c723c */ /* 0x048ff0000008101c */
[C---:B--2---:R-:W-:Y:S11]  /*e9d0*/  HMMA.1688.F32.TF32 R24, R4.reuse, R22, R24 ;  /* 0x000000160418723c */ /* 0x044ff60000081018 */
[----:B------:R-:W-:Y:S05]  /*e9e0*/  @!UPT UIADD3 URZ, URZ, URZ, URZ ;  /* 0x0000003f3f3ff290 */ /* 0x000fea000fffe03f */
[----:B------:R-:W-:Y:S02]  /*e9f0*/  IMAD.MOV.U32 R72, RZ, RZ, R31 ;  /* 0x000000ffff487224 */ /* 0x000fe400078e001f */
[----:B------:R-:W-:Y:S01]  /*ea00*/  IMAD.MOV.U32 R73, RZ, RZ, R30 ;  /* 0x000000ffff497224 */ /* 0x000fe200078e001e */
[----:B------:R-:W-:Y:S04]  /*ea10*/  STL.64 [R1+0x470], R28 ;  /* 0x0004701c01007387 */ /* 0x000fe80000100a00 */
[----:B------:R-:W2:Y:S04]  /*ea20*/  LDL.LU.64 R30, [R1+0x11d8] ;  /* 0x0011d800011e7983 */ /* 0x000ea80000300a00 */
[----:B------:R-:W-:Y:S04]  /*ea30*/  STL [R1+0xfe4], R72 ;  /* 0x000fe44801007387 */ /* 0x000fe80000100800 */
[----:B------:R-:W-:Y:S04]  /*ea40*/  STL [R1+0xfe0], R73 ;  /* 0x000fe04901007387 */ /* 0x000fe80000100800 */
[----:B------:R-:W-:Y:S04]  /*ea50*/  STL.64 [R1+0x4b0], R24 ;  /* 0x0004b01801007387 */ /* 0x000fe80000100a00 */
[----:B------:R1:W-:Y:S04]  /*ea60*/  STL.64 [R1+0x4b8], R26 ;  /* 0x0004b81a01007387 */ /* 0x0003e80000100a00 */
[----:B-1----:R-:W4:Y:S01]  /*ea70*/  LDL.LU.64 R26, [R1+0x11d0] ;  /* 0x0011d000011a7983 */ /* 0x002f220000300a00 */
[C---:B------:R-:W-:Y:S08]  /*ea80*/  HMMA.1688.F32.TF32 R84, R4.reuse, R34, R84 ;  /* 0x000000220454723c */ /* 0x040ff00000081054 */
[C---:B------:R-:W-:Y:S08]  /*ea90*/  HMMA.1688.F32.TF32 R80, R4.reuse, R38, R80 ;  /* 0x000000260450723c */ /* 0x040ff00000081050 */
[C---:B------:R-:W-:Y:S08]  /*eaa0*/  HMMA.1688.F32.TF32 R244, R4.reuse, R42, R244 ;  /* 0x0000002a04f4723c */ /* 0x040ff000000810f4 */
[C---:B------:R-:W-:Y:S08]  /*eab0*/  HMMA.1688.F32.TF32 R248, R4.reuse, R46, R248 ;  /* 0x0000002e04f8723c */ /* 0x040ff000000810f8 */
[C---:B--2---:R-:W-:Y:S08]  /*eac0*/  HMMA.1688.F32.TF32 R88, R4.reuse, R30, R88 ;  /* 0x0000001e0458723c */ /* 0x044ff00000081058 */
[C---:B----4-:R-:W-:Y:S11]  /*ead0*/  HMMA.1688.F32.TF32 R92, R4.reuse, R26, R92 ;  /* 0x0000001a045c723c */ /* 0x050ff6000008105c */
[----:B------:R-:W-:Y:S11]  /*eae0*/  @!UPT UIADD3 URZ, URZ, URZ, URZ ;  /* 0x0000003f3f3ff290 */ /* 0x000ff6000fffe03f */
[----:B------:R-:W-:Y:S02]  /*eaf0*/  @!UPT UIADD3 URZ, URZ, URZ, URZ ;  /* 0x0000003f3f3ff290 */ /* 0x000fe4000fffe03f */
[----:B------:R-:W-:Y:S02]  /*eb00*/  IMAD.MOV.U32 R24, RZ, RZ, R95 ;  /* 0x000000ffff187224 */ /* 0x000fe400078e005f */
[----:B------:R-:W-:Y:S02]  /*eb10*/  IMAD.MOV.U32 R28, RZ, RZ, R93 ;  /* 0x000000ffff1c7224 */ /* 0x000fe400078e005d */
[----:B------:R-:W-:Y:S02]  /*eb20*/  IMAD.MOV.U32 R29, RZ, RZ, R92 ;  /* 0x000000ffff1d7224 */ /* 0x000fe400078e005c */
[----:B------:R-:W-:Y:S02]  /*eb30*/  IMAD.MOV.U32 R25, RZ, RZ, R94 ;  /* 0x000000ffff197224 */ /* 0x000fe400078e005e */
[----:B------:R-:W2:Y:S04]  /*eb40*/  LDL.LU.64 R94, [R1+0x11c8] ;  /* 0x0011c800015e7983 */ /* 0x000ea80000300a00 */
[----:B------:R-:W2:Y:S04]  /*eb50*/  LDL.LU.64 R92, [R1+0x11c0] ;  /* 0x0011c000015c7983 */ /* 0x000ea80000300a00 */
[----:B------:R-:W-:Y:S04]  /*eb60*/  STL [R1+0xfd8], R24 ;  /* 0x000fd81801007387 */ /* 0x000fe80000100800 */
[----:B------:R-:W-:Y:S04]  /*eb70*/  STL [R1+0xfd4], R28 ;  /* 0x000fd41c01007387 */ /* 0x000fe80000100800 */
[----:B------:R-:W-:Y:S04]  /*eb80*/  STL [R1+0xfd0], R29 ;  /* 0x000fd01d01007387 */ /* 0x000fe80000100800 */
[----:B------:R-:W-:Y:S04]  /*eb90*/  STL [R1+0xfcc], R25 ;  /* 0x000fcc1901007387 */ /* 0x000fe80000100800 */
[----:B------:R-:W-:Y:S04]  /*eba0*/  STL.64 [R1+0x5c0], R88 ;  /* 0x0005c05801007387 */ /* 0x000fe80000100a00 */
[----:B------:R1:W-:Y:S04]  /*ebb0*/  STL.64 [R1+0x5c8], R90 ;  /* 0x0005c85a01007387 */ /* 0x0003e80000100a00 */
[----:B-1----:R-:W3:Y:S04]  /*ebc0*/  LDL.LU.64 R90, [R1+0x11b8] ;  /* 0x0011b800015a7983 */ /* 0x002ee80000300a00 */
[----:B------:R-:W3:Y:S04]  /*ebd0*/  LDL.LU.64 R88, [R1+0x11b0] ;  /* 0x0011b00001587983 */ /* 0x000ee80000300a00 */
[----:B------:R-:W-:Y:S04]  /*ebe0*/  STL.64 [R1+0x650], R84 ;  /* 0x0006505401007387 */ /* 0x000fe80000100a00 */
[----:B------:R1:W-:Y:S04]  /*ebf0*/  STL.64 [R1+0x658], R86 ;  /* 0x0006585601007387 */ /* 0x0003e80000100a00 */
[----:B-1----:R-:W4:Y:S04]  /*ec00*/  LDL.LU.64 R86, [R1+0x11a8] ;  /* 0x0011a80001567983 */ /* 0x002f280000300a00 */
[----:B------:R-:W4:Y:S04]  /*ec10*/  LDL.LU.64 R84, [R1+0x11a0] ;  /* 0x0011a00001547983 */ /* 0x000f280000300a00 */
[----:B------:R-:W-:Y:S04]  /*ec20*/  STL.64 [R1+0x6f0], R80 ;  /* 0x0006f05001007387 */ /* 0x000fe80000100a00 */
[----:B------:R1:W-:Y:S04]  /*ec30*/  STL.64 [R1+0x6f8], R82 ;  /* 0x0006f85201007387 */ /* 0x0003e80000100a00 */
[----:B-1----:R-:W3:Y:S04]  /*ec40*/  LDL.LU.64 R82, [R1+0x1198] ;  /* 0x0011980001527983 */ /* 0x002ee80000300a00 */
[----:B------:R-:W3:Y:S04]  /*ec50*/  LDL.LU.64 R80, [R1+0x1190] ;  /* 0x0011900001507983 */ /* 0x000ee80000300a00 */
[----:B------:R-:W-:Y:S04]  /*ec60*/  STL.64 [R1+0x790], R244 ;  /* 0x000790f401007387 */ /* 0x000fe80000100a00 */
[----:B------:R1:W-:Y:S04]  /*ec70*/  STL.64 [R1+0x798], R246 ;  /* 0x000798f601007387 */ /* 0x0003e80000100a00 */
[----:B-1----:R-:W3:Y:S04]  /*ec80*/  LDL.LU.64 R246, [R1+0x1188] ;  /* 0x0011880001f67983 */ /* 0x002ee80000300a00 */
[----:B------:R-:W3:Y:S04]  /*ec90*/  LDL.LU.64 R244, [R1+0x1180] ;  /* 0x0011800001f47983 */ /* 0x000ee80000300a00 */
[----:B------:R-:W-:Y:S04]  /*eca0*/  STL.64 [R1+0x8b0], R248 ;  /* 0x0008b0f801007387 */ /* 0x000fe80000100a00 */
[----:B------:R1:W-:Y:S04]  /*ecb0*/  STL.64 [R1+0x8b8], R250 ;  /* 0x0008b8fa01007387 */ /* 0x0003e80000100a00 */
[----:B-1----:R-:W3:Y:S04]  /*ecc0*/  LDL.LU.64 R250, [R1+0x1178] ;  /* 0x0011780001fa7983 */ /* 0x002ee80000300a00 */
[----:B------:R-:W3:Y:S01]  /*ecd0*/  LDL.LU.64 R248, [R1+0x1170] ;  /* 0x0011700001f87983 */ /* 0x000ee20000300a00 */
[----:B------:R-:W-:Y:S11]  /*ece0*/  HMMA.1688.F32.TF32 R16, R4, R50, R16 ;  /* 0x000000320410723c */ /* 0x000ff60000081010 */
[----:B------:R-:W-:Y:S11]  /*ecf0*/  @!UPT UIADD3 URZ, URZ, URZ, URZ ;  /* 0x0000003f3f3ff290 */ /* 0x000ff6000fffe03f */
[----:B------:R-:W-:Y:S01]  /*ed00*/  @!UPT UIADD3 URZ, URZ, URZ, URZ ;  /* 0x0000003f3f3ff290 */ /* 0x000fe2000fffe03f */
[----:B------:R3:W-:Y:S01]  /*ed10*/  STL.64 [R1+0x8a8], R18 ;  /* 0x0008a81201007387 */ /* 0x0007e20000100a00 */
[----:B------:R-:W-:Y:S02]  /*ed20*/  IMAD.MOV.U32 R44, RZ, RZ, R16 ;  /* 0x000000ffff2c7224 */ /* 0x000fe400078e0010 */
[----:B------:R-:W-:-:S05]  /*ed30*/  IMAD.MOV.U32 R45, RZ, RZ, R17 ;  /* 0x000000ffff2d7224 */ /* 0x000fca00078e0011 */
[----:B------:R-:W-:Y:S04]  /*ed40*/  STL [R1+0xf94], R45 ;  /* 0x000f942d01007387 */ /* 0x000fe80000100800 */
[----:B------:R-:W-:Y:S01]  /*ed50*/  STL [R1+0xf90], R44 ;  /* 0x000f902c01007387 */ /* 0x000fe20000100800 */
[C---:B--2---:R-:W-:Y:S08]  /*ed60*/  HMMA.1688.F32.TF32 R92, R4.reuse, R74, R92 ;  /* 0x0000004a045c723c */ /* 0x044ff0000008105c */
[C---:B---3--:R-:W-:Y:S11]  /*ed70*/  HMMA.1688.F32.TF32 R16, R4.reuse, R54, R248 ;  /* 0x000000360410723c */ /* 0x048ff600000810f8 */
[----:B------:R-:W-:Y:S11]  /*ed80*/  @!UPT UIADD3 URZ, URZ, URZ, URZ ;  /* 0x0000003f3f3ff290 */ /* 0x000ff6000fffe03f */
[----:B------:R-:W-:Y:S01]  /*ed90*/  @!UPT UIADD3 URZ, URZ, URZ, URZ ;  /* 0x0000003f3f3ff290 */ /* 0x000fe2000fffe03f */
[----:B------:R1:W-:Y:S01]  /*eda0*/  STL.64 [R1+0x898], R18 ;  /* 0x0008981201007387 */ /* 0x0003e20000100a00 */
[----:B------:R-:W-:Y:S02]  /*edb0*/  IMAD.MOV.U32 R48, RZ, RZ, R16 ;  /* 0x000000ffff307224 */ /* 0x000fe400078e0010 */
[----:B------:R-:W-:Y:S02]  /*edc0*/  IMAD.MOV.U32 R49, RZ, RZ, R17 ;  /* 0x000000ffff317224 */ /* 0x000fe400078e0011 */
[C---:B-1----:R-:W-:Y:S03]  /*edd0*/  HMMA.1688.F32.TF32 R16, R4.reuse, R58, R244 ;  /* 0x0000003a0410723c */ /* 0x042fe600000810f4 */
[----:B------:R-:W-:Y:S04]  /*ede0*/  STL [R1+0xf9c], R49 ;  /* 0x000f9c3101007387 */ /* 0x000fe80000100800 */
[----:B------:R-:W-:Y:S11]  /*edf0*/  STL [R1+0xf98], R48 ;  /* 0x000f983001007387 */ /* 0x000ff60000100800 */
[----:B------:R-:W-:Y:S05]  /*ee00*/  @!UPT UIADD3 URZ, URZ, URZ, URZ ;  /* 0x0000003f3f3ff290 */ /* 0x000fea000fffe03f */
[----:B------:R1:W-:Y:S01]  /*ee10*/  STL [R1+0x88c], R19 ;  /* 0x00088c1301007387 */ /* 0x0003e20000100800 */
[----:B------:R-:W-:Y:S02]  /*ee20*/  IMAD.MOV.U32 R52, RZ, RZ, R16 ;  /* 0x000000ffff347224 */ /* 0x000fe400078e0010 */
[----:B------:R-:W-:Y:S02]  /*ee30*/  IMAD.MOV.U32 R53, RZ, RZ, R17 ;  /* 0x000000ffff357224 */ /* 0x000fe400078e0011 */
[----:B------:R-:W-:Y:S02]  /*ee40*/  IMAD.MOV.U32 R44, RZ, RZ, R18 ;  /* 0x000000ffff2c7224 */ /* 0x000fe400078e0012 */
[C---:B-1----:R-:W-:Y:S03]  /*ee50*/  HMMA.1688.F32.TF32 R16, R4.reuse, R62, R80 ;  /* 0x0000003e0410723c */ /* 0x042fe60000081050 */
[----:B------:R-:W-:Y:S04]  /*ee60*/  STL [R1+0xfa8], R44 ;  /* 0x000fa82c01007387 */ /* 0x000fe80000100800 */
[----:B------:R-:W-:Y:S04]  /*ee70*/  STL [R1+0xfa4], R53 ;  /* 0x000fa43501007387 */ /* 0x000fe80000100800 */
[----:B------:R-:W-:Y:S11]  /*ee80*/  STL [R1+0xfa0], R52 ;  /* 0x000fa03401007387 */ /* 0x000ff60000100800 */
[----:B------:R-:W-:Y:S01]  /*ee90*/  @!UPT UIADD3 URZ, URZ, URZ, URZ ;  /* 0x0000003f3f3ff290 */ /* 0x000fe2000fffe03f */
[----:B------:R4:W-:Y:S01]  /*eea0*/  STL.64 [R1+0x878], R18 ;  /* 0x0008781201007387 */ /* 0x0009e20000100a00 */
[----:B------:R-:W-:Y:S02]  /*eeb0*/  IMAD.MOV.U32 R56, RZ, RZ, R16 ;  /* 0x000000ffff387224 */ /* 0x000fe400078e0010 */
[----:B------:R-:W-:Y:S02]  /*eec0*/  IMAD.MOV.U32 R57, RZ, RZ, R17 ;  /* 0x000000ffff397224 */ /* 0x000fe400078e0011 */
[C---:B----4-:R-:W-:Y:S03]  /*eed0*/  HMMA.1688.F32.TF32 R16, R4.reuse, R66, R84 ;  /* 0x000000420410723c */ /* 0x050fe60000081054 */
[----:B------:R-:W-:Y:S04]  /*eee0*/  STL [R1+0xfb0], R57 ;  /* 0x000fb03901007387 */ /* 0x000fe80000100800 */
[----:B------:R-:W-:Y:S11]  /*eef0*/  STL [R1+0xfac], R56 ;  /* 0x000fac3801007387 */ /* 0x000ff60000100800 */
[----:B------:R-:W-:Y:S05]  /*ef00*/  @!UPT UIADD3 URZ, URZ, URZ, URZ ;  /* 0x0000003f3f3ff290 */ /* 0x000fea000fffe03f */
[----:B------:R1:W-:Y:S01]  /*ef10*/  STL.64 [R1+0x868], R18 ;  /* 0x0008681201007387 */ /* 0x0003e20000100a00 */
[----:B------:R-:W-:Y:S02]  /*ef20*/  IMAD.MOV.U32 R60, RZ, RZ, R16 ;  /* 0x000000ffff3c7224 */ /* 0x000fe400078e0010 */
[----:B------:R-:W-:Y:S02]  /*ef30*/  IMAD.MOV.U32 R61, RZ, RZ, R17 ;  /* 0x000000ffff3d7224 */ /* 0x000fe400078e0011 */
[----:B-1----:R-:W-:Y:S03]  /*ef40*/  HMMA.1688.F32.TF32 R16, R4, R70, R88 ;  /* 0x000000460410723c */ /* 0x002fe60000081058 */
[----:B------:R-:W-:Y:S04]  /*ef50*/  STL [R1+0xeac], R61 ;  /* 0x000eac3d01007387 */ /* 0x000fe80000100800 */
[----:B------:R-:W-:Y:S11]  /*ef60*/  STL [R1+0xea8], R60 ;  /* 0x000ea83c01007387 */ /* 0x000ff60000100800 */
[----:B------:R-:W-:Y:S05]  /*ef70*/  @!UPT UIADD3 URZ, URZ, URZ, URZ ;  /* 0x0000003f3f3ff290 */ /* 0x000fea000fffe03f */
[----:B------:R1:W-:Y:S01]  /*ef80*/  STL.64 [R1+0x858], R18 ;  /* 0x0008581201007387 */ /* 0x0003e20000100a00 */
[----:B------:R-:W-:Y:S02]  /*ef90*/  IMAD.MOV.U32 R64, RZ, RZ, R16 ;  /* 0x000000ffff407224 */ /* 0x000fe400078e0010 */
[----:B------:R-:W-:Y:S01]  /*efa0*/  IMAD.MOV.U32 R65, RZ, RZ, R17 ;  /* 0x000000ffff417224 */ /* 0x000fe200078e0011 */
[----:B------:R-:W2:Y:S04]  /*efb0*/  LDL.LU R16, [R1+0x40] ;  /* 0x0000400001107983 */ /* 0x000ea80000300800 */
[----:B------:R-:W2:Y:S04]  /*efc0*/  LDL.LU R17, [R1+0x44] ;  /* 0x0000440001117983 */ /* 0x000ea80000300800 */
[----:B-1----:R-:W2:Y:S04]  /*efd0*/  LDL.LU R18, [R1+0x48] ;  /* 0x0000480001127983 */ /* 0x002ea80000300800 */
[----:B------:R-:W2:Y:S04]  /*efe0*/  LDL.LU R19, [R1+0x4c] ;  /* 0x00004c0001137983 */ /* 0x000ea80000300800 */
[----:B------:R-:W3:Y:S04]  /*eff0*/  LDL.LU R84, [R1+0x180] ;  /* 0x0001800001547983 */ /* 0x000ee80000300800 */
[----:B------:R-:W3:Y:S04]  /*f000*/  LDL.LU R85, [R1+0x184] ;  /* 0x0001840001557983 */ /* 0x000ee80000300800 */
[----:B------:R-:W3:Y:S04]  /*f010*/  LDL.LU R86, [R1+0x188] ;  /* 0x0001880001567983 */ /* 0x000ee80000300800 */
[----:B------:R-:W3:Y:S04]  /*f020*/  LDL.LU R87, [R1+0x18c] ;  /* 0x00018c0001577983 */ /* 0x000ee80000300800 */
[----:B------:R-:W4:Y:S04]  /*f030*/  LDL.LU R244, [R1+0x3c0] ;  /* 0x0003c00001f47983 */ /* 0x000f280000300800 */
        /* <DEDUP_REMOVED lines=13> */
[----:B------:R-:W4:Y:S01]  /*f110*/  LDL.LU R250, [R1+0x78] ;  /* 0x0000780001fa7983 */ /* 0x000f220000300800 */
[----:B------:R-:W-:-:S03]  /*f120*/  IMAD.MOV.U32 R68, RZ, RZ, R92 ;  /* 0x000000ffff447224 */ /* 0x000fc600078e005c */
[----:B------:R-:W4:Y:S01]  /*f130*/  LDL.LU R251, [R1+0x7c] ;  /* 0x00007c0001fb7983 */ /* 0x000f220000300800 */
[----:B------:R-:W-:-:S03]  /*f140*/  IMAD.MOV.U32 R69, RZ, RZ, R93 ;  /* 0x000000ffff457224 */ /* 0x000fc600078e005d */
[----:B------:R-:W-:Y:S04]  /*f150*/  STL [R1+0xeb8], R65 ;  /* 0x000eb84101007387 */ /* 0x000fe80000100800 */
[----:B------:R-:W-:Y:S04]  /*f160*/  STL [R1+0xeb4], R64 ;  /* 0x000eb44001007387 */ /* 0x000fe80000100800 */
[----:B------:R1:W-:Y:S04]  /*f170*/  STL.64 [R1+0x848], R94 ;  /* 0x0008485e01007387 */ /* 0x0003e80000100a00 */
[----:B------:R-:W4:Y:S04]  /*f180*/  LDL.LU R92, [R1+0x340] ;  /* 0x00034000015c7983 */ /* 0x000f280000300800 */
[----:B------:R-:W4:Y:S04]  /*f190*/  LDL.LU R93, [R1+0x344] ;  /* 0x00034400015d7983 */ /* 0x000f280000300800 */
[----:B-1----:R-:W4:Y:S04]  /*f1a0*/  LDL.LU R94, [R1+0x348] ;  /* 0x00034800015e7983 */ /* 0x002f280000300800 */
[----:B------:R-:W4:Y:S01]  /*f1b0*/  LDL.LU R95, [R1+0x34c] ;  /* 0x00034c00015f7983 */ /* 0x000f220000300800 */
[----:B------:R-:W-:-:S02]  /*f1c0*/  IMAD.MOV.U32 R0, RZ, RZ, R8 ;  /* 0x000000ffff007224 */ /* 0x000fc400078e0008 */
[----:B------:R-:W-:Y:S01]  /*f1d0*/  IMAD.MOV.U32 R2, RZ, RZ, R9 ;  /* 0x000000ffff027224 */ /* 0x000fe200078e0009 */
[----:B------:R-:W-:Y:S01]  /*f1e0*/  LDS R8, [R139+0x4100] ;  /* 0x004100008b087984 */ /* 0x000fe20000000800 */
[----:B------:R-:W-:Y:S02]  /*f1f0*/  IMAD.MOV.U32 R33, RZ, RZ, R10 ;  /* 0x000000ffff217224 */ /* 0x000fe400078e000a */
[----:B------:R-:W-:Y:S01]  /*f200*/  IMAD.MOV.U32 R36, RZ, RZ, R11 ;  /* 0x000000ffff247224 */ /* 0x000fe200078e000b */
[----:B------:R-:W-:Y:S04]  /*f210*/  LDS R10, [R139+0x6100] ;  /* 0x006100008b0a7984 */ /* 0x000fe80000000800 */
[----:B------:R-:W-:Y:S04]  /*f220*/  LDS R9, [R252+0x4100] ;  /* 0x00410000fc097984 */ /* 0x000fe80000000800 */
[----:B------:R-:W2:Y:S01]  /*f230*/  LDS R11, [R252+0x6100] ;  /* 0x00610000fc0b7984 */ /* 0x000ea20000000800 */
[----:B------:R-:W-:Y:S03]  /*f240*/  HMMA.1688.F32.TF32 R4, R4, R78, R96 ;  /* 0x0000004e0404723c */ /* 0x000fe60000081060 */
[----:B------:R-:W-:Y:S04]  /*f250*/  STL [R1+0xebc], R69 ;  /* 0x000ebc4501007387 */ /* 0x000fe80000100800 */
[----:B------:R-:W-:Y:S11]  /*f260*/  STL [R1+0xeb0], R68 ;  /* 0x000eb04401007387 */ /* 0x000ff60000100800 */
[----:B------:R-:W-:Y:S06]  /*f270*/  @!UPT UIADD3 URZ, URZ, URZ, URZ ;  /* 0x0000003f3f3ff290 */ /* 0x000fec000fffe03f */
[----:B------:R-:W-:Y:S02]  /*f280*/  IMAD.MOV.U32 R61, RZ, RZ, R4 ;  /* 0x000000ffff3d7224 */ /* 0x000fe400078e0004 */
[----:B------:R-:W-:Y:S01]  /*f290*/  IMAD.MOV.U32 R60, RZ, RZ, R5 ;  /* 0x000000ffff3c7224 */ /* 0x000fe200078e0005 */
[----:B------:R-:W-:Y:S04]  /*f2a0*/  STL.64 [R1+0x838], R6 ;  /* 0x0008380601007387 */ /* 0x000fe80000100a00 */
[----:B------:R-:W-:Y:S04]  /*f2b0*/  STL [R1+0xec4], R61 ;  /* 0x000ec43d01007387 */ /* 0x000fe80000100800 */
[----:B------:R-:W-:Y:S04]  /*f2c0*/  STL [R1+0xec0], R60 ;  /* 0x000ec03c01007387 */ /* 0x000fe80000100800 */
[----:B------:R-:W-:Y:S04]  /*f2d0*/  LDS R4, [R139+0x4200] ;  /* 0x004200008b047984 */ /* 0x000fe80000000800 */
[----:B------:R-:W-:Y:S04]  /*f2e0*/  LDS R6, [R139+0x6200] ;  /* 0x006200008b067984 */ /* 0x000fe80000000800 */
[----:B------:R-:W-:Y:S04]  /*f2f0*/  LDS R5, [R252+0x4200] ;  /* 0x00420000fc057984 */ /* 0x000fe80000000800 */
[----:B------:R-:W1:Y:S01]  /*f300*/  LDS R7, [R252+0x6200] ;  /* 0x00620000fc077984 */ /* 0x000e620000000800 */
[C---:B--2---:R-:W-:Y:S08]  /*f310*/  HMMA.1688.F32.TF32 R16, R8.reuse, R42, R16 ;  /* 0x0000002a0810723c */ /* 0x044ff00000081010 */
[C---:B---3--:R-:W-:Y:S08]  /*f320*/  HMMA.1688.F32.TF32 R84, R8.reuse, R30, R84 ;  /* 0x0000001e0854723c */ /* 0x048ff00000081054 */
[C---:B----4-:R-:W-:Y:S08]  /*f330*/  HMMA.1688.F32.TF32 R96, R8.reuse, R14, R244 ;  /* 0x0000000e0860723c */ /* 0x050ff000000810f4 */
[C---:B------:R-:W-:Y:S08]  /*f340*/  HMMA.1688.F32.TF32 R88, R8.reuse, R26, R88 ;  /* 0x0000001a0858723c */ /* 0x040ff00000081058 */
[----:B------:R-:W-:Y:S08]  /*f350*/  HMMA.1688.F32.TF32 R80, R8, R34, R80 ;  /* 0x000000220850723c */ /* 0x000ff00000081050 */
[----:B------:R-:W-:-:S02]  /*f360*/  IMAD.MOV.U32 R247, RZ, RZ, R96 ;  /* 0x000000fffff77224 */ /* 0x000fc400078e0060 */
[----:B------:R-:W-:Y:S02]  /*f370*/  IMAD.MOV.U32 R246, RZ, RZ, R97 ;  /* 0x000000fffff67224 */ /* 0x000fe400078e0061 */
[----:B------:R-:W-:Y:S02]  /*f380*/  IMAD.MOV.U32 R245, RZ, RZ, R98 ;  /* 0x000000fffff57224 */ /* 0x000fe400078e0062 */
[----:B------:R-:W-:Y:S01]  /*f390*/  IMAD.MOV.U32 R244, RZ, RZ, R99 ;  /* 0x000000fffff47224 */ /* 0x000fe200078e0063 */
[----:B------:R-:W-:Y:S04]  /*f3a0*/  STL.64 [R1+0xff0], R246 ;  /* 0x000ff0f601007387 */ /* 0x000fe80000100a00 */
[----:B------:R-:W-:Y:S01]  /*f3b0*/  STL.64 [R1+0xfe8], R244 ;  /* 0x000fe8f401007387 */ /* 0x000fe20000100a00 */
[----:B------:R-:W-:Y:S04]  /*f3c0*/  HMMA.1688.F32.TF32 R92, R8, R22, R92 ;  /* 0x00000016085c723c */ /* 0x000fe8000008105c */
[----:B------:R-:W-:-:S02]  /*f3d0*/  IMAD.MOV.U32 R76, RZ, RZ, R80 ;  /* 0x000000ffff4c7224 */ /* 0x000fc400078e0050 */
[----:B------:R-:W-:Y:S02]  /*f3e0*/  IMAD.MOV.U32 R77, RZ, RZ, R81 ;  /* 0x000000ffff4d7224 */ /* 0x000fe400078e0051 */
[----:B------:R-:W-:Y:S02]  /*f3f0*/  IMAD.MOV.U32 R52, RZ, RZ, R16 ;  /* 0x000000ffff347224 */ /* 0x000fe400078e0010 */
[----:B------:R-:W-:Y:S02]  /*f400*/  IMAD.MOV.U32 R49, RZ, RZ, R17 ;  /* 0x000000ffff317224 */ /* 0x000fe400078e0011 */
[----:B------:R-:W-:Y:S02]  /*f410*/  IMAD.MOV.U32 R48, RZ, RZ, R18 ;  /* 0x000000ffff307224 */ /* 0x000fe400078e0012 */
[----:B------:R-:W-:-:S09]  /*f420*/  IMAD.MOV.U32 R45, RZ, RZ, R19 ;  /* 0x000000ffff2d7224 */ /* 0x000fd200078e0013 */
[----:B------:R-:W-:Y:S04]  /*f430*/  STL.64 [R1+0xa0], R92 ;  /* 0x0000a05c01007387 */ /* 0x000fe80000100a00 */
[----:B------:R-:W-:Y:S04]  /*f440*/  STL.64 [R1+0xa8], R94 ;  /* 0x0000a85e01007387 */ /* 0x000fe80000100a00 */
[----:B------:R-:W-:Y:S04]  /*f450*/  STL.64 [R1+0x80], R88 ;  /* 0x0000805801007387 */ /* 0x000fe80000100a00 */
[----:B------:R-:W-:Y:S04]  /*f460*/  STL.64 [R1+0x88], R90 ;  /* 0x0000885a01007387 */ /* 0x000fe80000100a00 */
[----:B------:R-:W-:Y:S04]  /*f470*/  STL.64 [R1+0x180], R84 ;  /* 0x0001805401007387 */ /* 0x000fe80000100a00 */
[----:B------:R-:W-:Y:S04]  /*f480*/  STL.64 [R1+0x188], R86 ;  /* 0x0001885601007387 */ /* 0x000fe80000100a00 */
[----:B------:R2:W-:Y:S01]  /*f490*/  STL.64 [R1+0x1c8], R82 ;  /* 0x0001c85201007387 */ /* 0x0005e20000100a00 */
[C---:B------:R-:W-:Y:S08]  /*f4a0*/  HMMA.1688.F32.TF32 R16, R8.reuse, R50, R104 ;  /* 0x000000320810723c */ /* 0x040ff00000081068 */
[----:B--2---:R-:W-:Y:S01]  /*f4b0*/  HMMA.1688.F32.TF32 R80, R8, R38, R248 ;  /* 0x000000260850723c */ /* 0x004fe200000810f8 */
[----:B------:R-:W-:Y:S04]  /*f4c0*/  STL [R1+0xfc8], R77 ;  /* 0x000fc84d01007387 */ /* 0x000fe80000100800 */
[----:B------:R-:W-:Y:S11]  /*f4d0*/  STL [R1+0xfc4], R76 ;  /* 0x000fc44c01007387 */ /* 0x000ff60000100800 */
[----:B------:R-:W-:-:S02]  /*f4e0*/  IMAD.MOV.U32 R69, RZ, RZ, R16 ;  /* 0x000000ffff457224 */ /* 0x000fc400078e0010 */
[----:B------:R-:W-:Y:S02]  /*f4f0*/  IMAD.MOV.U32 R65, RZ, RZ, R17 ;  /* 0x000000ffff417224 */ /* 0x000fe400078e0011 */
[----:B------:R-:W-:-:S03]  /*f500*/  IMAD.MOV.U32 R64, RZ, RZ, R18 ;  /* 0x000000ffff407224 */ /* 0x000fc600078e0012 */
[----:B------:R-:W-:Y:S04]  /*f510*/  STL.64 [R1+0x70], R80 ;  /* 0x0000705001007387 */ /* 0x000fe80000100a00 */
[----:B------:R2:W-:Y:S01]  /*f520*/  STL.64 [R1+0x78], R82 ;  /* 0x0000785201007387 */ /* 0x0005e20000100a00 */
[----:B------:R-:W-:Y:S02]  /*f530*/  IMAD.MOV.U32 R68, RZ, RZ, R19 ;  /* 0x000000ffff447224 */ /* 0x000fe400078e0013 */
[C---:B------:R-:W-:Y:S08]  /*f540*/  HMMA.1688.F32.TF32 R16, R8.reuse, R54, R108 ;  /* 0x000000360810723c */ /* 0x040ff0000008106c */
[----:B--2---:R-:W-:Y:S01]  /*f550*/  HMMA.1688.F32.TF32 R80, R8, R46, R100 ;  /* 0x0000002e0850723c */ /* 0x004fe20000081064 */
[----:B------:R-:W-:Y:S04]  /*f560*/  STL [R1+0xfc0], R45 ;  /* 0x000fc02d01007387 */ /* 0x000fe80000100800 */
[----:B------:R-:W-:Y:S04]  /*f570*/  STL [R1+0xfbc], R48 ;  /* 0x000fbc3001007387 */ /* 0x000fe80000100800 */
[----:B------:R-:W-:Y:S04]  /*f580*/  STL [R1+0xfb8], R49 ;  /* 0x000fb83101007387 */ /* 0x000fe80000100800 */
[----:B------:R-:W-:Y:S03]  /*f590*/  STL [R1+0xfb4], R52 ;  /* 0x000fb43401007387 */ /* 0x000fe60000100800 */
[----:B------:R-:W-:-:S02]  /*f5a0*/  IMAD.MOV.U32 R61, RZ, RZ, R18 ;  /* 0x000000ffff3d7224 */ /* 0x000fc400078e0012 */
[----:B------:R-:W-:Y:S01]  /*f5b0*/  IMAD.MOV.U32 R60, RZ, RZ, R19 ;  /* 0x000000ffff3c7224 */ /* 0x000fe200078e0013 */
[----:B------:R-:W-:Y:S04]  /*f5c0*/  LDS R100, [R139+0x4300] ;  /* 0x004300008b647984 */ /* 0x000fe80000000800 */
[----:B------:R-:W-:Y:S04]  /*f5d0*/  LDS R102, [R139+0x6300] ;  /* 0x006300008b667984 */ /* 0x000fe80000000800 */
[----:B------:R-:W-:Y:S04]  /*f5e0*/  STL.64 [R1+0x820], R80 ;  /* 0x0008205001007387 */ /* 0x000fe80000100a00 */
[----:B------:R-:W-:Y:S04]  /*f5f0*/  STL.64 [R1+0x828], R82 ;  /* 0x0008285201007387 */ /* 0x000fe80000100a00 */
[----:B------:R-:W-:Y:S04]  /*f600*/  STL [R1+0xed4], R68 ;  /* 0x000ed44401007387 */ /* 0x000fe80000100800 */
[----:B------:R-:W-:Y:S04]  /*f610*/  STL [R1+0xed0], R64 ;  /* 0x000ed04001007387 */ /* 0x000fe80000100800 */
[----:B------:R-:W-:Y:S04]  /*f620*/  STL [R1+0xecc], R69 ;  /* 0x000ecc4501007387 */ /* 0x000fe80000100800 */
[----:B------:R-:W-:Y:S04]  /*f630*/  STL [R1+0xec8], R65 ;  /* 0x000ec84101007387 */ /* 0x000fe80000100800 */
[----:B------:R2:W-:Y:S04]  /*f640*/  STL.64 [R1+0x800], R16 ;  /* 0x0008001001007387 */ /* 0x0005e80000100a00 */
[----:B------:R-:W-:Y:S04]  /*f650*/  LDS R101, [R252+0x4300] ;  /* 0x00430000fc657984 */ /* 0x000fe80000000800 */
[----:B------:R-:W3:Y:S01]  /*f660*/  LDS R103, [R252+0x6300] ;  /* 0x00630000fc677984 */ /* 0x000ee20000000800 */
[C---:B--2---:R-:W-:Y:S03]  /*f670*/  HMMA.1688.F32.TF32 R16, R8.reuse, R58, R112 ;  /* 0x0000003a0810723c */ /* 0x044fe60000081070 */
[----:B------:R-:W-:Y:S11]  /*f680*/  STL [R1+0xedc], R60 ;  /* 0x000edc3c01007387 */ /* 0x000ff60000100800 */
[----:B------:R-:W-:Y:S10]  /*f690*/  @!UPT UIADD3 URZ, URZ, URZ, URZ ;  /* 0x0000003f3f3ff290 */ /* 0x000ff4000fffe03f */
[----:B------:R-:W-:Y:S02]  /*f6a0*/  IMAD.MOV.U32 R68, RZ, RZ, R16 ;  /* 0x000000ffff447224 */ /* 0x000fe400078e0010 */
[----:B------:R-:W-:Y:S02]  /*f6b0*/  IMAD.MOV.U32 R64, RZ, RZ, R17 ;  /* 0x000000ffff407224 */ /* 0x000fe400078e0011 */
[----:B------:R-:W-:Y:S02]  /*f6c0*/  IMAD.MOV.U32 R69, RZ, RZ, R18 ;  /* 0x000000ffff457224 */ /* 0x000fe400078e0012 */
[----:B------:R-:W-:Y:S02]  /*f6d0*/  IMAD.MOV.U32 R65, RZ, RZ, R19 ;  /* 0x000000ffff417224 */ /* 0x000fe400078e0013 */
[C---:B------:R-:W-:Y:S01]  /*f6e0*/  HMMA.1688.F32.TF32 R16, R8.reuse, R66, R120 ;  /* 0x000000420810723c */ /* 0x040fe20000081078 */
[----:B------:R-:W-:Y:S04]  /*f6f0*/  STL [R1+0xed8], R61 ;  /* 0x000ed83d01007387 */ /* 0x000fe80000100800 */
[----:B------:R-:W-:Y:S03]  /*f700*/  STL [R1+0xeec], R68 ;  /* 0x000eec4401007387 */ /* 0x000fe60000100800 */
[----:B------:R-:W-:Y:S01]  /*f710*/  HMMA.1688.F32.TF32 R80, R8, R62, R116 ;  /* 0x0000003e0850723c */ /* 0x000fe20000081074 */
[----:B------:R-:W-:Y:S04]  /*f720*/  STL [R1+0xee8], R64 ;  /* 0x000ee84001007387 */ /* 0x000fe80000100800 */
[----:B------:R2:W-:Y:S04]  /*f730*/  STL [R1+0xee4], R69 ;  /* 0x000ee44501007387 */ /* 0x0005e80000100800 */
[----:B------:R4:W-:Y:S04]  /*f740*/  STL [R1+0xee0], R65 ;  /* 0x000ee04101007387 */ /* 0x0009e80000100800 */
[----:B------:R-:W-:Y:S03]  /*f750*/  LDS R117, [R252+0x4500] ;  /* 0x00450000fc757984 */ /* 0x000fe60000000800 */
[----:B--2---:R-:W-:Y:S01]  /*f760*/  IMAD.MOV.U32 R69, RZ, RZ, R16 ;  /* 0x000000ffff457224 */ /* 0x004fe200078e0010 */
[----:B------:R-:W-:Y:S01]  /*f770*/  LDS R119, [R252+0x6500] ;  /* 0x00650000fc777984 */ /* 0x000fe20000000800 */
[----:B------:R-:W-:-:S02]  /*f780*/  IMAD.MOV.U32 R60, RZ, RZ, R18 ;  /* 0x000000ffff3c7224 */ /* 0x000fc400078e0012 */
[----:B----4-:R-:W-:Y:S02]  /*f790*/  IMAD.MOV.U32 R65, RZ, RZ, R17 ;  /* 0x000000ffff417224 */ /* 0x010fe400078e0011 */
[----:B------:R-:W-:Y:S02]  /*f7a0*/  IMAD.MOV.U32 R61, RZ, RZ, R19 ;  /* 0x000000ffff3d7224 */ /* 0x000fe400078e0013 */
[----:B------:R-:W-:Y:S01]  /*f7b0*/  HMMA.1688.F32.TF32 R16, R8, R70, R124 ;  /* 0x000000460810723c */ /* 0x000fe2000008107c */
[----:B------:R2:W-:Y:S04]  /*f7c0*/  STL.64 [R1+0x7e0], R80 ;  /* 0x0007e05001007387 */ /* 0x0005e80000100a00 */
[----:B------:R4:W-:Y:S04]  /*f7d0*/  STL.64 [R1+0x7e8], R82 ;  /* 0x0007e85201007387 */ /* 0x0009e80000100a00 */
[----:B------:R-:W-:Y:S04]  /*f7e0*/  STL [R1+0xefc], R61 ;  /* 0x000efc3d01007387 */ /* 0x000fe80000100800 */
[----:B------:R-:W-:Y:S04]  /*f7f0*/  STL [R1+0xef8], R60 ;  /* 0x000ef83c01007387 */ /* 0x000fe80000100800 */
[----:B------:R-:W-:Y:S04]  /*f800*/  STL [R1+0xef4], R69 ;  /* 0x000ef44501007387 */ /* 0x000fe80000100800 */
[----:B------:R-:W-:Y:S04]  /*f810*/  STL [R1+0xef0], R65 ;  /* 0x000ef04101007387 */ /* 0x000fe80000100800 */
[----:B------:R1:W-:Y:S04]  /*f820*/  STL.64 [R1+0x7c0], R16 ;  /* 0x0007c01001007387 */ /* 0x0003e80000100a00 */
[----:B--2---:R-:W2:Y:S04]  /*f830*/  LDL.LU R80, [R1+0x60] ;  /* 0x0000600001507983 */ /* 0x004ea80000300800 */
[----:B------:R-:W2:Y:S04]  /*f840*/  LDL.LU R81, [R1+0x64] ;  /* 0x0000640001517983 */ /* 0x000ea80000300800 */
[----:B----4-:R-:W2:Y:S04]  /*f850*/  LDL.LU R82, [R1+0x68] ;  /* 0x0000680001527983 */ /* 0x010ea80000300800 */
[----:B------:R-:W2:Y:S04]  /*f860*/  LDL.LU R83, [R1+0x6c] ;  /* 0x00006c0001537983 */ /* 0x000ea80000300800 */
[----:B------:R-:W4:Y:S04]  /*f870*/  LDL.LU R84, [R1+0x110] ;  /* 0x0001100001547983 */ /* 0x000f280000300800 */
[----:B------:R-:W4:Y:S04]  /*f880*/  LDL.LU R85, [R1+0x114] ;  /* 0x0001140001557983 */ /* 0x000f280000300800 */
[----:B------:R-:W4:Y:S04]  /*f890*/  LDL.LU R86, [R1+0x118] ;  /* 0x0001180001567983 */ /* 0x000f280000300800 */
[----:B------:R-:W4:Y:S04]  /*f8a0*/  LDL.LU R87, [R1+0x11c] ;  /* 0x00011c0001577983 */ /* 0x000f280000300800 */
[----:B------:R-:W2:Y:S04]  /*f8b0*/  LDL.LU R96, [R1+0x410] ;  /* 0x0004100001607983 */ /* 0x000ea80000300800 */
[----:B------:R-:W2:Y:S04]  /*f8c0*/  LDL.LU R97, [R1+0x414] ;  /* 0x0004140001617983 */ /* 0x000ea80000300800 */
[----:B------:R-:W2:Y:S04]  /*f8d0*/  LDL.LU R98, [R1+0x418] ;  /* 0x0004180001627983 */ /* 0x000ea80000300800 */
[----:B------:R-:W2:Y:S04]  /*f8e0*/  LDL.LU R99, [R1+0x41c] ;  /* 0x00041c0001637983 */ /* 0x000ea80000300800 */
[----:B------:R-:W3:Y:S04]  /*f8f0*/  LDL.LU R92, [R1+0x360] ;  /* 0x00036000015c7983 */ /* 0x000ee80000300800 */
        /* <DEDUP_REMOVED lines=8> */
[----:B------:R-:W4:Y:S04]  /*f980*/  LDL.LU R89, [R1+0x1a4] ;  /* 0x0001a40001597983 */ /* 0x000f280000300800 */
[----:B------:R-:W4:Y:S04]  /*f990*/  LDL.LU R90, [R1+0x1a8] ;  /* 0x0001a800015a7983 */ /* 0x000f280000300800 */
[----:B------:R-:W4:Y:S01]  /*f9a0*/  LDL.LU R91, [R1+0x1ac] ;  /* 0x0001ac00015b7983 */ /* 0x000f220000300800 */
[----:B------:R-:W-:-:S02]  /*f9b0*/  IMAD.MOV.U32 R68, RZ, RZ, R18 ;  /* 0x000000ffff447224 */ /* 0x000fc400078e0012 */
[----:B------:R-:W-:Y:S02]  /*f9c0*/  IMAD.MOV.U32 R64, RZ, RZ, R19 ;  /* 0x000000ffff407224 */ /* 0x000fe400078e0013 */
[C---:B-1----:R-:W-:Y:S03]  /*f9d0*/  HMMA.1688.F32.TF32 R16, R8.reuse, R74, R128 ;  /* 0x0000004a0810723c */ /* 0x042fe60000081080 */
[----:B------:R-:W-:Y:S04]  /*f9e0*/  STL [R1+0xf04], R64 ;  /* 0x000f044001007387 */ /* 0x000fe80000100800 */
[----:B------:R-:W-:Y:S01]  /*f9f0*/  STL [R1+0xf00], R68 ;  /* 0x000f004401007387 */ /* 0x000fe20000100800 */
[----:B------:R-:W-:Y:S11]  /*fa00*/  HMMA.1688.F32.TF32 R8, R8, R78, R132 ;  /* 0x0000004e0808723c */ /* 0x000ff60000081084 */
[----:B------:R-:W-:Y:S05]  /*fa10*/  @!UPT UIADD3 URZ, URZ, URZ, URZ ;  /* 0x0000003f3f3ff290 */ /* 0x000fea000fffe03f */
[----:B------:R-:W-:Y:S02]  /*fa20*/  IMAD.MOV.U32 R61, RZ, RZ, R16 ;  /* 0x000000ffff3d7224 */ /* 0x000fe400078e0010 */
[----:B------:R-:W-:Y:S01]  /*fa30*/  IMAD.MOV.U32 R60, RZ, RZ, R17 ;  /* 0x000000ffff3c7224 */ /* 0x000fe200078e0011 */
[----:B------:R-:W4:Y:S01]  /*fa40*/  LDL.LU R16, [R1+0x30] ;  /* 0x0000300001107983 */ /* 0x000f220000300800 */
[----:B------:R-:W-:Y:S02]  /*fa50*/  IMAD.MOV.U32 R69, RZ, RZ, R18 ;  /* 0x000000ffff457224 */ /* 0x000fe400078e0012 */
[----:B------:R-:W-:Y:S01]  /*fa60*/  IMAD.MOV.U32 R65, RZ, RZ, R19 ;  /* 0x000000ffff417224 */ /* 0x000fe200078e0013 */
[----:B------:R-:W4:Y:S04]  /*fa70*/  LDL.LU R17, [R1+0x34] ;  /* 0x0000340001117983 */ /* 0x000f280000300800 */
[----:B------:R-:W4:Y:S04]  /*fa80*/  LDL.LU R18, [R1+0x38] ;  /* 0x0000380001127983 */ /* 0x000f280000300800 */
[----:B------:R-:W4:Y:S04]  /*fa90*/  LDL.LU R19, [R1+0x3c] ;  /* 0x00003c0001137983 */ /* 0x000f280000300800 */
[----:B------:R-:W-:Y:S04]  /*faa0*/  STL [R1+0xf14], R61 ;  /* 0x000f143d01007387 */ /* 0x000fe80000100800 */
[----:B------:R-:W-:Y:S04]  /*fab0*/  STL [R1+0xf10], R60 ;  /* 0x000f103c01007387 */ /* 0x000fe80000100800 */
[----:B------:R-:W-:Y:S04]  /*fac0*/  STL [R1+0xf0c], R69 ;  /* 0x000f0c4501007387 */ /* 0x000fe80000100800 */
[----:B------:R-:W-:Y:S04]  /*fad0*/  STL [R1+0xf08], R65 ;  /* 0x000f084101007387 */ /* 0x000fe80000100800 */
[----:B------:R-:W-:Y:S04]  /*fae0*/  STL.64 [R1+0x7a0], R8 ;  /* 0x0007a00801007387 */ /* 0x000fe80000100a00 */
[----:B------:R2:W-:Y:S04]  /*faf0*/  STL.64 [R1+0x7a8], R10 ;  /* 0x0007a80a01007387 */ /* 0x0005e80000100a00 */
[----:B------:R-:W4:Y:S01]  /*fb00*/  LDL.LU R139, [R1+0x116c] ;  /* 0x00116c00018b7983 */ /* 0x000f220000300800 */
[C---:B--2---:R-:W-:Y:S11]  /*fb10*/  HMMA.1688.F32.TF32 R8, R4.reuse, R14, R96 ;  /* 0x0000000e0408723c */ /* 0x044ff60000081060 */
[----:B------:R-:W-:Y:S11]  /*fb20*/  @!UPT UIADD3 URZ, URZ, URZ, URZ ;  /* 0x0000003f3f3ff290 */ /* 0x000ff6000fffe03f */
[----:B------:R-:W-:Y:S01]  /*fb30*/  @!UPT UIADD3 URZ, URZ, URZ, URZ ;  /* 0x0000003f3f3ff290 */ /* 0x000fe2000fffe03f */
[----:B------:R-:W-:Y:S01]  /*fb40*/  STL [R1+0x10], R8 ;  /* 0x0000100801007387 */ /* 0x000fe20000100800 */
[----:B------:R-:W-:Y:S02]  /*fb50*/  IMAD.MOV.U32 R72, RZ, RZ, R9 ;  /* 0x000000ffff487224 */ /* 0x000fe400078e0009 */
[----:B------:R-:W-:Y:S01]  /*fb60*/  IMAD.MOV.U32 R73, RZ, RZ, R10 ;  /* 0x000000ffff497224 */ /* 0x000fe200078e000a */
[----:B------:R3:W-:Y:S02]  /*fb70*/  STL [R1+0x1c], R11 ;  /* 0x00001c0b01007387 */ /* 0x0007e40000100800 */
[C---:B---3--:R-:W-:Y:S08]  /*fb80*/  HMMA.1688.F32.TF32 R8, R4.reuse, R22, R92 ;  /* 0x000000160408723c */ /* 0x048ff0000008105c */
[C---:B------:R-:W-:Y:S08]  /*fb90*/  HMMA.1688.F32.TF32 R248, R4.reuse, R26, R248 ;  /* 0x0000001a04f8723c */ /* 0x040ff000000810f8 */
[----:B----4-:R-:W-:Y:S08]  /*fba0*/  HMMA.1688.F32.TF32 R88, R4, R30, R88 ;  /* 0x0000001e0458723c */ /* 0x010ff00000081058 */
[----:B------:R-:W-:-:S02]  /*fbb0*/  IMAD.MOV.U32 R24, RZ, RZ, R8 ;  /* 0x000000ffff187224 */ /* 0x000fc400078e0008 */
[----:B------:R-:W-:Y:S02]  /*fbc0*/  IMAD.MOV.U32 R28, RZ, RZ, R9 ;  /* 0x000000ffff1c7224 */ /* 0x000fe400078e0009 */
[----:B------:R-:W-:Y:S02]  /*fbd0*/  IMAD.MOV.U32 R29, RZ, RZ, R10 ;  /* 0x000000ffff1d7224 */ /* 0x000fe400078e000a */
[----:B------:R-:W-:Y:S02]  /*fbe0*/  IMAD.MOV.U32 R25, RZ, RZ, R11 ;  /* 0x000000ffff197224 */ /* 0x000fe400078e000b */
[----:B------:R-:W-:Y:S01]  /*fbf0*/  HMMA.1688.F32.TF32 R8, R4, R34, R84 ;  /* 0x000000220408723c */ /* 0x000fe20000081054 */
[----:B------:R-:W-:Y:S04]  /*fc00*/  STL [R1+0xfdc], R28 ;  /* 0x000fdc1c01007387 */ /* 0x000fe80000100800 */
[----:B------:R-:W-:Y:S04]  /*fc10*/  STL.64 [R1+0x1000], R250 ;  /* 0x001000fa01007387 */ /* 0x000fe80000100a00 */
[----:B------:R-:W-:Y:S04]  /*fc20*/  STL.64 [R1+0xff8], R248 ;  /* 0x000ff8f801007387 */ /* 0x000fe80000100a00 */
[----:B------:R-:W-:Y:S04]  /*fc30*/  STL.64 [R1+0x40], R88 ;  /* 0x0000405801007387 */ /* 0x000fe80000100a00 */
[----:B------:R-:W-:Y:S06]  /*fc40*/  STL.64 [R1+0x48], R90 ;  /* 0x0000485a01007387 */ /* 0x000fec0000100a00 */
[----:B------:R-:W-:Y:S01]  /*fc50*/  STL [R1+0x50], R8 ;  /* 0x0000500801007387 */ /* 0x000fe20000100800 */
[----:B------:R-:W-:-:S02]  /*fc60*/  IMAD.MOV.U32 R77, RZ, RZ, R9 ;  /* 0x000000ffff4d7224 */ /* 0x000fc400078e0009 */
[----:B------:R-:W-:Y:S01]  /*fc70*/  IMAD.MOV.U32 R76, RZ, RZ, R10 ;  /* 0x000000ffff4c7224 */ /* 0x000fe200078e000a */
[----:B------:R1:W-:Y:S02]  /*fc80*/  STL [R1+0x5c], R11 ;  /* 0x00005c0b01007387 */ /* 0x0003e40000100800 */
[C---:B-1----:R-:W-:Y:S11]  /*fc90*/  HMMA.1688.F32.TF32 R8, R4.reuse, R38, R80 ;  /* 0x000000260408723c */ /* 0x042ff60000081050 */
[----:B------:R-:W-:Y:S11]  /*fca0*/  @!UPT UIADD3 URZ, URZ, URZ, URZ ;  /* 0x0000003f3f3ff290 */ /* 0x000ff6000fffe03f */
[----:B------:R-:W-:Y:S02]  /*fcb0*/  @!UPT UIADD3 URZ, URZ, URZ, URZ ;  /* 0x0000003f3f3ff290 */ /* 0x000fe4000fffe03f */
[----:B------:R-:W-:Y:S02]  /*fcc0*/  IMAD.MOV.U32 R45, RZ, RZ, R8 ;  /* 0x000000ffff2d7224 */ /* 0x000fe400078e0008 */
[----:B------:R-:W-:Y:S02]  /*fcd0*/  IMAD.MOV.U32 R48, RZ, RZ, R9 ;  /* 0x000000ffff307224 */ /* 0x000fe400078e0009 */
[----:B------:R-:W-:Y:S02]  /*fce0*/  IMAD.MOV.U32 R49, RZ, RZ, R10 ;  /* 0x000000ffff317224 */ /* 0x000fe400078e000a */
[----:B------:R-:W-:Y:S02]  /*fcf0*/  IMAD.MOV.U32 R52, RZ, RZ, R11 ;  /* 0x000000ffff347224 */ /* 0x000fe400078e000b */
[C---:B------:R-:W-:Y:S11]  /*fd00*/  HMMA.1688.F32.TF32 R8, R4.reuse, R42, R16 ;  /* 0x0000002a0408723c */ /* 0x040ff60000081010 */
        /* <DEDUP_REMOVED lines=13> */
[----:B------:R-:W-:Y:S03]  /*fde0*/  HMMA.1688.F32.TF32 R8, R4, R50, R140 ;  /* 0x000000320408723c */ /* 0x000fe6000008108c */
[----:B------:R-:W-:Y:S04]  /*fdf0*/  STL [R1+0xf24], R68 ;  /* 0x000f244401007387 */ /* 0x000fe80000100800 */
[----:B------:R-:W-:Y:S04]  /*fe00*/  STL [R1+0xf20], R64 ;  /* 0x000f204001007387 */ /* 0x000fe80000100800 */
[----:B------:R-:W-:Y:S04]  /*fe10*/  STL [R1+0xf1c], R69 ;  /* 0x000f1c4501007387 */ /* 0x000fe80000100800 */
[----:B------:R-:W-:Y:S08]  /*fe20*/  STL [R1+0xf18], R65 ;  /* 0x000f184101007387 */ /* 0x000ff00000100800 */
[----:B------:R1:W-:Y:S01]  /*fe30*/  STL.64 [R1+0x770], R8 ;  /* 0x0007700801007387 */ /* 0x0003e20000100a00 */
[----:B------:R-:W-:-:S02]  /*fe40*/  IMAD.MOV.U32 R61, RZ, RZ, R10 ;  /* 0x000000ffff3d7224 */ /* 0x000fc400078e000a */
[----:B------:R-:W-:Y:S02]  /*fe50*/  IMAD.MOV.U32 R60, RZ, RZ, R11 ;  /* 0x000000ffff3c7224 */ /* 0x000fe400078e000b */
[C---:B-1----:R-:W-:Y:S03]  /*fe60*/  HMMA.1688.F32.TF32 R8, R4.reuse, R54, R144 ;  /* 0x000000360408723c */ /* 0x042fe60000081090 */
        /* <DEDUP_REMOVED lines=13> */
[----:B------:R-:W3:Y:S03]  /*ff40*/  LDL R28, [R1+0x440] ;  /* 0x00044000011c7983 */ /* 0x000ee60000100800 */
[----:B-1----:R-:W-:-:S02]  /*ff50*/  IMAD.MOV.U32 R69, RZ, RZ, R8 ;  /* 0x000000ffff457224 */ /* 0x002fc400078e0008 */
[----:B------:R-:W-:Y:S02]  /*ff60*/  IMAD.MOV.U32 R60, RZ, RZ, R10 ;  /* 0x000000ffff3c7224 */ /* 0x000fe400078e000a */
[----:B--2---:R-:W-:Y:S02]  /*ff70*/  IMAD.MOV.U32 R65, RZ, RZ, R9 ;  /* 0x000000ffff417224 */ /* 0x004fe400078e0009 */
[----:B------:R-:W-:Y:S02]  /*ff80*/  IMAD.MOV.U32 R61, RZ, RZ, R11 ;  /* 0x000000ffff3d7224 */ /* 0x000fe400078e000b */
[----:B------:R-:W-:Y:S01]  /*ff90*/  HMMA.1688.F32.TF32 R8, R4, R66, R156 ;  /* 0x000000420408723c */ /* 0x000fe2000008109c */
[----:B------:R-:W-:Y:S04]  /*ffa0*/  STL.64 [R1+0x750], R16 ;  /* 0x0007501001007387 */ /* 0x000fe80000100a00 */
[----:B------:R-:W-:Y:S04]  /*ffb0*/  STL.64 [R1+0x758], R18 ;  /* 0x0007581201007387 */ /* 0x000fe80000100a00 */
[----:B------:R-:W-:Y:S04]  /*ffc0*/  STL [R1+0xf4c], R61 ;  /* 0x000f4c3d01007387 */ /* 0x000fe80000100800 */
[----:B------:R-:W-:Y:S04]  /*ffd0*/  STL [R1+0xf48], R60 ;  /* 0x000f483c01007387 */ /* 0x000fe80000100800 */
[----:B------:R-:W-:Y:S04]  /*ffe0*/  STL [R1+0xf44], R69 ;  /* 0x000f444501007387 */ /* 0x000fe80000100800 */
[----:B------:R-:W-:Y:S03]  /*fff0*/  STL [R1+0xf40], R65 ;  /* 0x000f404101007387 */ /* 0x000fe60000100800 */
[----:B------:R-:W-:Y:S01]  /*10000*/  IMAD.MOV.U32 R68, RZ, RZ, R10 ;  /* 0x000000ffff447224 */ /* 0x000fe200078e000a */
[----:B------:R1:W-:Y:S01]  /*10010*/  STL.64 [R1+0x730], R8 ;  /* 0x0007300801007387 */ /* 0x0003e20000100a00 */
[----:B------:R-:W-:-:S02]  /*10020*/  IMAD.MOV.U32 R64, RZ, RZ, R11 ;  /* 0x000000ffff407224 */ /* 0x000fc400078e000b */
[C---:B-1----:R-:W-:Y:S03]  /*10030*/  HMMA.1688.F32.TF32 R8, R4.reuse, R70, R160 ;  /* 0x000000460408723c */ /* 0x042fe600000810a0 */
[----:B------:R-:W-:Y:S04]  /*10040*/  STL [R1+0xf54], R64 ;  /* 0x000f544001007387 */ /* 0x000fe80000100800 */
[----:B------:R1:W-:Y:S11]  /*10050*/  STL [R1+0xf50], R68 ;  /* 0x000f504401007387 */ /* 0x0003f60000100800 */
[----:B------:R-:W-:Y:S06]  /*10060*/  @!UPT UIADD3 URZ, URZ, URZ, URZ ;  /* 0x0000003f3f3ff290 */ /* 0x000fec000fffe03f */
[----:B------:R-:W-:Y:S02]  /*10070*/  IMAD.MOV.U32 R61, RZ, RZ, R8 ;  /* 0x000000ffff3d7224 */ /* 0x000fe400078e0008 */
[----:B------:R-:W-:Y:S02]  /*10080*/  IMAD.MOV.U32 R60, RZ, RZ, R9 ;  /* 0x000000ffff3c7224 */ /* 0x000fe400078e0009 */
[----:B------:R-:W-:Y:S02]  /*10090*/  IMAD.MOV.U32 R69, RZ, RZ, R10 ;  /* 0x000000ffff457224 */ /* 0x000fe400078e000a */
[----:B------:R-:W-:Y:S02]  /*100a0*/  IMAD.MOV.U32 R65, RZ, RZ, R11 ;  /* 0x000000ffff417224 */ /* 0x000fe400078e000b */
[C---:B------:R-:W-:Y:S01]  /*100b0*/  HMMA.1688.F32.TF32 R8, R4.reuse, R74, R164 ;  /* 0x0000004a0408723c */ /* 0x040fe200000810a4 */
[----:B------:R-:W-:Y:S04]  /*100c0*/  STL [R1+0xf64], R61 ;  /* 0x000f643d01007387 */ /* 0x000fe80000100800 */
[----:B------:R-:W-:Y:S04]  /*100d0*/  STL [R1+0xf60], R60 ;  /* 0x000f603c01007387 */ /* 0x000fe80000100800 */
[----:B------:R2:W-:Y:S04]  /*100e0*/  STL [R1+0xf5c], R69 ;  /* 0x000f5c4501007387 */ /* 0x0005e80000100800 */
[----:B------:R4:W-:Y:S04]  /*100f0*/  STL [R1+0xf58], R65 ;  /* 0x000f584101007387 */ /* 0x0009e80000100800 */
[----:B------:R-:W3:Y:S06]  /*10100*/  LDL.LU R88, [R1+0x190] ;  /* 0x0001900001587983 */ /* 0x000eec0000300800 */
[----:B------:R-:W-:Y:S04]  /*10110*/  STL.64 [R1+0x710], R8 ;  /* 0x0007100801007387 */ /* 0x000fe80000100a00 */
[----:B------:R1:W-:Y:S04]  /*10120*/  STL.64 [R1+0x718], R10 ;  /* 0x0007180a01007387 */ /* 0x0003e80000100a00 */
        /* <DEDUP_REMOVED lines=26> */
[----:B------:R-:W3:Y:S01]  /*102d0*/  LDL.LU R87, [R1+0x2c] ;  /* 0x00002c0001577983 */ /* 0x000ee20000300800 */
[----:B------:R-:W-:Y:S11]  /*102e0*/  HMMA.1688.F32.TF32 R4, R4, R78, R168 ;  /* 0x0000004e0404723c */ /* 0x000ff600000810a8 */
[----:B------:R-:W-:Y:S11]  /*102f0*/  @!UPT UIADD3 URZ, URZ, URZ, URZ ;  /* 0x0000003f3f3ff290 */ /* 0x000ff6000fffe03f */
[----:B------:R-:W-:Y:S02]  /*10300*/  @!UPT UIADD3 URZ, URZ, URZ, URZ ;  /* 0x0000003f3f3ff290 */ /* 0x000fe4000fffe03f */
[----:B-1----:R-:W-:Y:S02]  /*10310*/  IMAD.MOV.U32 R68, RZ, RZ, R7 ;  /* 0x000000ffff447224 */ /* 0x002fe400078e0007 */
[----:B------:R-:W-:Y:S01]  /*10320*/  IMAD.MOV.U32 R64, RZ, RZ, R6 ;  /* 0x000000ffff407224 */ /* 0x000fe200078e0006 */
[----:B------:R-:W-:Y:S01]  /*10330*/  LDS R7, [R252+0x6400] ;  /* 0x00640000fc077984 */ /* 0x000fe20000000800 */
[----:B--2---:R-:W-:Y:S02]  /*10340*/  IMAD.MOV.U32 R69, RZ, RZ, R4 ;  /* 0x000000ffff457224 */ /* 0x004fe400078e0004 */
[----:B----4-:R-:W-:Y:S01]  /*10350*/  IMAD.MOV.U32 R65, RZ, RZ, R5 ;  /* 0x000000ffff417224 */ /* 0x010fe200078e0005 */
[----:B------:R-:W-:Y:S04]  /*10360*/  STL [R1+0xf74], R68 ;  /* 0x000f744401007387 */ /* 0x000fe80000100800 */
[----:B------:R-:W-:Y:S04]  /*10370*/  STL [R1+0xf70], R64 ;  /* 0x000f704001007387 */ /* 0x000fe80000100800 */
[----:B------:R-:W-:Y:S04]  /*10380*/  STL [R1+0xf6c], R69 ;  /* 0x000f6c4501007387 */ /* 0x000fe80000100800 */
[----:B------:R-:W-:Y:S04]  /*10390*/  STL [R1+0xf68], R65 ;  /* 0x000f684101007387 */ /* 0x000fe80000100800 */
[----:B------:R-:W-:Y:S04]  /*103a0*/  LDS R5, [R252+0x4400] ;  /* 0x00440000fc057984 */ /* 0x000fe80000000800 */
[----:B---3--:R-:W-:Y:S04]  /*103b0*/  LDS R4, [R28+0x4400] ;  /* 0x004400001c047984 */ /* 0x008fe80000000800 */
[----:B------:R-:W1:Y:S01]  /*103c0*/  LDS R6, [R28+0x6400] ;  /* 0x006400001c067984 */ /* 0x000e620000000800 */
[----:B------:R-:W-:-:S02]  /*103d0*/  IMAD.MOV.U32 R152, RZ, RZ, R233 ;  /* 0x000000ffff987224 */ /* 0x000fc400078e00e9 */
[----:B------:R-:W-:Y:S01]  /*103e0*/  IMAD.MOV.U32 R153, RZ, RZ, R234 ;  /* 0x000000ffff997224 */ /* 0x000fe200078e00ea */
[----:B------:R-:W-:Y:S01]  /*103f0*/  LDS R116, [R28+0x4500] ;  /* 0x004500001c747984 */ /* 0x000fe20000000800 */
[----:B------:R-:W-:Y:S02]  /*10400*/  IMAD.MOV.U32 R154, RZ, RZ, R235 ;  /* 0x000000ffff9a7224 */ /* 0x000fe400078e00eb */
[----:B------:R-:W-:Y:S01]  /*10410*/  IMAD.MOV.U32 R155, RZ, RZ, R243 ;  /* 0x000000ffff9b7224 */ /* 0x000fe200078e00f3 */
[----:B------:R-:W2:Y:S01]  /*10420*/  LDS R118, [R28+0x6500] ;  /* 0x006500001c767984 */ /* 0x000ea20000000800 */
[C---:B------:R-:W-:Y:S08]  /*10430*/  HMMA.1688.F32.TF32 R96, R100.reuse, R14, R96 ;  /* 0x0000000e6460723c */ /* 0x040ff00000081060 */
[C---:B------:R-:W-:Y:S08]  /*10440*/  HMMA.1688.F32.TF32 R8, R100.reuse, R22, R244 ;  /* 0x000000166408723c */ /* 0x040ff000000810f4 */
[C---:B------:R-:W-:Y:S07]  /*10450*/  HMMA.1688.F32.TF32 R88, R100.reuse, R34, R88 ;  /* 0x000000226458723c */ /* 0x040fee0000081058 */
[----:B------:R-:W-:Y:S01]  /*10460*/  STL.64 [R1+0x1010], R98 ;  /* 0x0010106201007387 */ /* 0x000fe20000100a00 */
[C---:B------:R-:W-:Y:S03]  /*10470*/  HMMA.1688.F32.TF32 R16, R100.reuse, R26, R16 ;  /* 0x0000001a6410723c */ /* 0x040fe60000081010 */
[----:B------:R-:W-:Y:S04]  /*10480*/  STL.64 [R1+0x1008], R96 ;  /* 0x0010086001007387 */ /* 0x000fe80000100a00 */
[----:B------:R-:W-:Y:S01]  /*10490*/  STL.64 [R1+0x1020], R10 ;  /* 0x0010200a01007387 */ /* 0x000fe20000100a00 */
[C---:B------:R-:W-:Y:S03]  /*104a0*/  HMMA.1688.F32.TF32 R92, R100.reuse, R30, R92 ;  /* 0x0000001e645c723c */ /* 0x040fe6000008105c */
[----:B------:R3:W-:Y:S05]  /*104b0*/  STL.64 [R1+0x1018], R8 ;  /* 0x0010180801007387 */ /* 0x0007ea0000100a00 */
[C---:B------:R-:W-:Y:S08]  /*104c0*/  HMMA.1688.F32.TF32 R80, R100.reuse, R38, R80 ;  /* 0x000000266450723c */ /* 0x040ff00000081050 */
[C---:B---3--:R-:W-:Y:S08]  /*104d0*/  HMMA.1688.F32.TF32 R8, R100.reuse, R46, R172 ;  /* 0x0000002e6408723c */ /* 0x048ff000000810ac */
[----:B------:R-:W-:Y:S01]  /*104e0*/  HMMA.1688.F32.TF32 R84, R100, R42, R84 ;  /* 0x0000002a6454723c */ /* 0x000fe20000081054 */
[----:B------:R-:W-:Y:S04]  /*104f0*/  STL.64 [R1+0x1030], R18 ;  /* 0x0010301201007387 */ /* 0x000fe80000100a00 */
        /* <DEDUP_REMOVED lines=9> */
[----:B------:R3:W-:Y:S04]  /*10590*/  STL.64 [R1+0x6e0], R8 ;  /* 0x0006e00801007387 */ /* 0x0007e80000100a00 */
        /* <DEDUP_REMOVED lines=23> */
[----:B------:R-:W2:Y:S01]  /*10710*/  LDL.LU R131, [R1+0x4fc] ;  /* 0x0004fc0001837983 */ /* 0x000ea20000300800 */
[----:B------:R-:W-:-:S02]  /*10720*/  IMAD.MOV.U32 R61, RZ, RZ, R10 ;  /* 0x000000ffff3d7224 */ /* 0x000fc400078e000a */
[----:B------:R-:W-:Y:S01]  /*10730*/  IMAD.MOV.U32 R60, RZ, RZ, R11 ;  /* 0x000000ffff3c7224 */ /* 0x000fe200078e000b */
[----:B------:R-:W4:Y:S01]  /*10740*/  LDL.LU R120, [R1+0x490] ;  /* 0x0004900001787983 */ /* 0x000f220000300800 */
[C---:B---3--:R-:W-:Y:S03]  /*10750*/  HMMA.1688.F32.TF32 R8, R100.reuse, R50, R176 ;  /* 0x000000326408723c */ /* 0x048fe600000810b0 */
[----:B------:R-:W3:Y:S04]  /*10760*/  LDL.LU R121, [R1+0x494] ;  /* 0x0004940001797983 */ /* 0x000ee80000300800 */
[----:B------:R-:W3:Y:S04]  /*10770*/  LDL.LU R122, [R1+0x498] ;  /* 0x00049800017a7983 */ /* 0x000ee80000300800 */
[----:B------:R-:W3:Y:S11]  /*10780*/  LDL.LU R123, [R1+0x49c] ;  /* 0x00049c00017b7983 */ /* 0x000ef60000300800 */
[----:B------:R-:W-:Y:S02]  /*10790*/  @!UPT UIADD3 URZ, URZ, URZ, URZ ;  /* 0x0000003f3f3ff290 */ /* 0x000fe4000fffe03f */
[----:B------:R-:W-:Y:S02]  /*107a0*/  IMAD.MOV.U32 R68, RZ, RZ, R8 ;  /* 0x000000ffff447224 */ /* 0x000fe400078e0008 */
[----:B------:R-:W-:Y:S02]  /*107b0*/  IMAD.MOV.U32 R64, RZ, RZ, R9 ;  /* 0x000000ffff407224 */ /* 0x000fe400078e0009 */
[----:B------:R-:W-:Y:S02]  /*107c0*/  IMAD.MOV.U32 R69, RZ, RZ, R10 ;  /* 0x000000ffff457224 */ /* 0x000fe400078e000a */
[----:B------:R-:W-:Y:S02]  /*107d0*/  IMAD.MOV.U32 R65, RZ, RZ, R11 ;  /* 0x000000ffff417224 */ /* 0x000fe400078e000b */
[C---:B------:R-:W-:Y:S01]  /*107e0*/  HMMA.1688.F32.TF32 R8, R100.reuse, R58, R184 ;  /* 0x0000003a6408723c */ /* 0x040fe200000810b8 */
[----:B------:R1:W-:Y:S04]  /*107f0*/  STL [R1+0xf7c], R60 ;  /* 0x000f7c3c01007387 */ /* 0x0003e80000100800 */
[----:B------:R1:W-:Y:S04]  /*10800*/  STL [R1+0xf78], R61 ;  /* 0x000f783d01007387 */ /* 0x0003e80000100800 */
[----:B------:R-:W-:Y:S01]  /*10810*/  STL [R1+0xf8c], R68 ;  /* 0x000f8c4401007387 */ /* 0x000fe20000100800 */
[----:B------:R-:W-:Y:S03]  /*10820*/  HMMA.1688.F32.TF32 R16, R100, R54, R180 ;  /* 0x000000366410723c */ /* 0x000fe600000810b4 */
[----:B------:R-:W-:Y:S04]  /*10830*/  STL [R1+0xf88], R64 ;  /* 0x000f884001007387 */ /* 0x000fe80000100800 */
[----:B------:R1:W-:Y:S04]  /*10840*/  STL [R1+0xf84], R69 ;  /* 0x000f844501007387 */ /* 0x0003e80000100800 */
[----:B------:R1:W-:Y:S03]  /*10850*/  STL [R1+0xf80], R65 ;  /* 0x000f804101007387 */ /* 0x0003e60000100800 */
[----:B-1----:R-:W-:-:S02]  /*10860*/  IMAD.MOV.U32 R60, RZ, RZ, R10 ;  /* 0x000000ffff3c7224 */ /* 0x002fc400078e000a */
[----:B------:R-:W-:Y:S02]  /*10870*/  IMAD.MOV.U32 R61, RZ, RZ, R11 ;  /* 0x000000ffff3d7224 */ /* 0x000fe400078e000b */
[----:B------:R-:W-:Y:S02]  /*10880*/  IMAD.MOV.U32 R69, RZ, RZ, R8 ;  /* 0x000000ffff457224 */ /* 0x000fe400078e0008 */
[----:B------:R-:W-:Y:S02]  /*10890*/  IMAD.MOV.U32 R65, RZ, RZ, R9 ;  /* 0x000000ffff417224 */ /* 0x000fe400078e0009 */
[C---:B------:R-:W-:Y:S01]  /*108a0*/  HMMA.1688.F32.TF32 R8, R100.reuse, R62, R188 ;  /* 0x0000003e6408723c */ /* 0x040fe200000810bc */
[----:B------:R-:W-:Y:S04]  /*108b0*/  STL.64 [R1+0x6c0], R16 ;  /* 0x0006c01001007387 */ /* 0x000fe80000100a00 */
[----:B------:R-:W-:Y:S11]  /*108c0*/  STL.64 [R1+0x6c8], R18 ;  /* 0x0006c81201007387 */ /* 0x000ff60000100a00 */
[----:B------:R-:W-:Y:S07]  /*108d0*/  @!UPT UIADD3 URZ, URZ, URZ, URZ ;  /* 0x0000003f3f3ff290 */ /* 0x000fee000fffe03f */
[----:B------:R1:W-:Y:S01]  /*108e0*/  STL.64 [R1+0x6a0], R8 ;  /* 0x0006a00801007387 */ /* 0x0003e20000100a00 */
[----:B------:R-:W-:Y:S02]  /*108f0*/  IMAD.MOV.U32 R68, RZ, RZ, R10 ;  /* 0x000000ffff447224 */ /* 0x000fe400078e000a */
[----:B------:R-:W-:Y:S02]  /*10900*/  IMAD.MOV.U32 R64, RZ, RZ, R11 ;  /* 0x000000ffff407224 */ /* 0x000fe400078e000b */
[C---:B-1----:R-:W-:Y:S08]  /*10910*/  HMMA.1688.F32.TF32 R8, R100.reuse, R66, R192 ;  /* 0x000000426408723c */ /* 0x042ff000000810c0 */
[C---:B------:R-:W-:Y:S08]  /*10920*/  HMMA.1688.F32.TF32 R80, R100.reuse, R70, R196 ;  /* 0x000000466450723c */ /* 0x040ff000000810c4 */
[C---:B------:R-:W-:Y:S07]  /*10930*/  HMMA.1688.F32.TF32 R16, R100.reuse, R74, R200 ;  /* 0x0000004a6410723c */ /* 0x040fee00000810c8 */
[----:B------:R-:W-:Y:S04]  /*10940*/  STL.64 [R1+0x690], R8 ;  /* 0x0006900801007387 */ /* 0x000fe80000100a00 */
[----:B------:R1:W-:Y:S02]  /*10950*/  STL.64 [R1+0x698], R10 ;  /* 0x0006980a01007387 */ /* 0x0003e40000100a00 */
[----:B-1----:R-:W-:Y:S02]  /*10960*/  HMMA.1688.F32.TF32 R8, R100, R78, R204 ;  /* 0x0000004e6408723c */ /* 0x002fe400000810cc */
[----:B------:R-:W-:Y:S04]  /*10970*/  STL.64 [R1+0x680], R80 ;  /* 0x0006805001007387 */ /* 0x000fe80000100a00 */
[----:B------:R1:W-:Y:S04]  /*10980*/  STL.64 [R1+0x688], R82 ;  /* 0x0006885201007387 */ /* 0x0003e80000100a00 */
[----:B------:R-:W-:Y:S04]  /*10990*/  STL.64 [R1+0x670], R16 ;  /* 0x0006701001007387 */ /* 0x000fe80000100a00 */
[----:B------:R1:W-:Y:S02]  /*109a0*/  STL.64 [R1+0x678], R18 ;  /* 0x0006781201007387 */ /* 0x0003e40000100a00 */
[C---:B-1----:R-:W-:Y:S07]  /*109b0*/  HMMA.1688.F32.TF32 R80, R4.reuse, R46, R208 ;  /* 0x0000002e0450723c */ /* 0x042fee00000810d0 */
[----:B------:R-:W-:Y:S01]  /*109c0*/  STL.64 [R1+0x660], R8 ;  /* 0x0006600801007387 */ /* 0x000fe20000100a00 */
[C---:B------:R-:W-:Y:S03]  /*109d0*/  HMMA.1688.F32.TF32 R16, R4.reuse, R50, R212 ;  /* 0x000000320410723c */ /* 0x040fe600000810d4 */
[----:B------:R1:W-:Y:S05]  /*109e0*/  STL.64 [R1+0x668], R10 ;  /* 0x0006680a01007387 */ /* 0x0003ea0000100a00 */
[----:B-1----:R-:W-:Y:S01]  /*109f0*/  HMMA.1688.F32.TF32 R8, R4, R54, R216 ;  /* 0x000000360408723c */ /* 0x002fe200000810d8 */
[----:B------:R-:W-:-:S02]  /*10a00*/  IMAD.MOV.U32 R164, RZ, RZ, R236 ;  /* 0x000000ffffa47224 */ /* 0x000fc400078e00ec */
[----:B------:R-:W-:Y:S02]  /*10a10*/  IMAD.MOV.U32 R165, RZ, RZ, R240 ;  /* 0x000000ffffa57224 */ /* 0x000fe400078e00f0 */
[----:B------:R-:W-:-:S03]  /*10a20*/  IMAD.MOV.U32 R166, RZ, RZ, R241 ;  /* 0x000000ffffa67224 */ /* 0x000fc600078e00f1 */
[C---:B--2---:R-:W-:Y:S11]  /*10a30*/  HMMA.1688.F32.TF32 R136, R4.reuse, R14, R128 ;  /* 0x0000000e0488723c */ /* 0x044ff60000081080 */
[----:B------:R-:W-:Y:S11]  /*10a40*/  @!UPT UIADD3 URZ, URZ, URZ, URZ ;  /* 0x0000003f3f3ff290 */ /* 0x000ff6000fffe03f */
[----:B------:R-:W-:Y:S01]  /*10a50*/  @!UPT UIADD3 URZ, URZ, URZ, URZ ;  /* 0x0000003f3f3ff290 */ /* 0x000fe2000fffe03f */
[----:B------:R-:W-:Y:S04]  /*10a60*/  STL.64 [R1+0x1080], R138 ;  /* 0x0010808a01007387 */ /* 0x000fe80000100a00 */
[----:B------:R-:W-:Y:S04]  /*10a70*/  STL.64 [R1+0x1078], R136 ;  /* 0x0010788801007387 */ /* 0x000fe80000100a00 */
[----:B------:R-:W-:Y:S04]  /*10a80*/  STL.64 [R1+0x630], R80 ;  /* 0x0006305001007387 */ /* 0x000fe80000100a00 */
[----:B------:R1:W-:Y:S04]  /*10a90*/  STL.64 [R1+0x638], R82 ;  /* 0x0006385201007387 */ /* 0x0003e80000100a00 */
[----:B------:R-:W-:Y:S04]  /*10aa0*/  STL.64 [R1+0x620], R16 ;  /* 0x0006201001007387 */ /* 0x000fe80000100a00 */
[----:B------:R2:W-:Y:S01]  /*10ab0*/  STL.64 [R1+0x628], R18 ;  /* 0x0006281201007387 */ /* 0x0005e20000100a00 */
[C---:B-1----:R-:W-:Y:S03]  /*10ac0*/  HMMA.1688.F32.TF32 R80, R4.reuse, R58, R220 ;  /* 0x0000003a0450723c */ /* 0x042fe600000810dc */
[----:B------:R-:W-:Y:S04]  /*10ad0*/  STL.64 [R1+0x610], R8 ;  /* 0x0006100801007387 */ /* 0x000fe80000100a00 */
[----:B------:R1:W-:Y:S01]  /*10ae0*/  STL.64 [R1+0x618], R10 ;  /* 0x0006180a01007387 */ /* 0x0003e20000100a00 */
[C---:B--2---:R-:W-:Y:S08]  /*10af0*/  HMMA.1688.F32.TF32 R16, R4.reuse, R62, R224 ;  /* 0x0000003e0410723c */ /* 0x044ff000000810e0 */
[----:B-1----:R-:W-:Y:S07]  /*10b00*/  HMMA.1688.F32.TF32 R8, R4, R66, R228 ;  /* 0x000000420408723c */ /* 0x002fee00000810e4 */
[----:B------:R-:W-:Y:S04]  /*10b10*/  STL.64 [R1+0x600], R80 ;  /* 0x0006005001007387 */ /* 0x000fe80000100a00 */
[----:B------:R-:W-:Y:S04]  /*10b20*/  STL.64 [R1+0x608], R82 ;  /* 0x0006085201007387 */ /* 0x000fe80000100a00 */
[----:B------:R-:W2:Y:S04]  /*10b30*/  LDL.LU R128, [R1+0x500] ;  /* 0x0005000001807983 */ /* 0x000ea80000300800 */
[----:B------:R-:W-:Y:S04]  /*10b40*/  STL.64 [R1+0x5f0], R16 ;  /* 0x0005f01001007387 */ /* 0x000fe80000100a00 */
[----:B------:R-:W-:Y:S04]  /*10b50*/  STL.64 [R1+0x5f8], R18 ;  /* 0x0005f81201007387 */ /* 0x000fe80000100a00 */
[----:B------:R1:W-:Y:S04]  /*10b60*/  STL.64 [R1+0x20], R8 ;  /* 0x0000200801007387 */ /* 0x0003e80000100a00 */
[----:B------:R1:W-:Y:S04]  /*10b70*/  STL.64 [R1+0x28], R10 ;  /* 0x0000280a01007387 */ /* 0x0003e80000100a00 */
        /* <DEDUP_REMOVED lines=12> */
[----:B------:R-:W1:Y:S04]  /*10c40*/  LDL.LU R240, [R1+0x1164] ;  /* 0x0011640001f07983 */ /* 0x000e680000300800 */
[----:B------:R-:W2:Y:S01]  /*10c50*/  LDL.LU R241, [R1+0x1160] ;  /* 0x0011600001f17983 */ /* 0x000ea20000300800 */
[----:B------:R-:W-:-:S02]  /*10c60*/  IMAD.MOV.U32 R167, RZ, RZ, R232 ;  /* 0x000000ffffa77224 */ /* 0x000fc400078e00e8 */
[----:B------:R-:W-:Y:S01]  /*10c70*/  IMAD.MOV.U32 R96, RZ, RZ, R239 ;  /* 0x000000ffff607224 */ /* 0x000fe200078e00ef */
        /* <DEDUP_REMOVED lines=8> */
[----:B-1----:R-:W-:Y:S02]  /*10d00*/  IMAD.MOV.U32 R9, RZ, RZ, R240 ;  /* 0x000000ffff097224 */ /* 0x002fe400078e00f0 */
[----:B--2---:R-:W-:-:S02]  /*10d10*/  IMAD.MOV.U32 R8, RZ, RZ, R241 ;  /* 0x000000ffff087224 */ /* 0x004fc400078e00f1 */
[----:B------:R-:W2:Y:S04]  /*10d20*/  LDL.LU R241, [R1+0x1148] ;  /* 0x0011480001f17983 */ /* 0x000ea80000300800 */
[----:B------:R-:W4:Y:S01]  /*10d30*/  LDL.LU R240, [R1+0x1144] ;  /* 0x0011440001f07983 */ /* 0x000f220000300800 */
[----:B------:R-:W-:-:S03]  /*10d40*/  IMAD.MOV.U32 R11, RZ, RZ, R236 ;  /* 0x000000ffff0b7224 */ /* 0x000fc600078e00ec */
[----:B------:R-:W4:Y:S04]  /*10d50*/  LDL.LU R10, [R1+0xf8] ;  /* 0x0000f800010a7983 */ /* 0x000f280000300800 */
[----:B------:R-:W4:Y:S04]  /*10d60*/  LDL.LU R236, [R1+0x1140] ;  /* 0x0011400001ec7983 */ /* 0x000f280000300800 */
[----:B------:R-:W4:Y:S01]  /*10d70*/  LDL.LU R92, [R1+0x130] ;  /* 0x00013000015c7983 */ /* 0x000f220000300800 */
[----:B---3--:R-:W-:-:S03]  /*10d80*/  IMAD.MOV.U32 R93, RZ, RZ, R242 ;  /* 0x000000ffff5d7224 */ /* 0x008fc600078e00f2 */
[----:B------:R-:W3:Y:S01]  /*10d90*/  LDL.LU R242, [R1+0x113c] ;  /* 0x00113c0001f27983 */ /* 0x000ee20000300800 */
[----:B--2---:R-:W-:-:S03]  /*10da0*/  IMAD.MOV.U32 R94, RZ, RZ, R241 ;  /* 0x000000ffff5e7224 */ /* 0x004fc600078e00f1 */
[----:B------:R-:W2:Y:S01]  /*10db0*/  LDL.LU R241, [R1+0x1138] ;  /* 0x0011380001f17983 */ /* 0x000ea20000300800 */
[----:B----4-:R-:W-:-:S03]  /*10dc0*/  IMAD.MOV.U32 R95, RZ, RZ, R240 ;  /* 0x000000ffff5f7224 */ /* 0x010fc600078e00f0 */
[----:B------:R-:W4:Y:S04]  /*10dd0*/  LDL.LU R240, [R1+0x1134] ;  /* 0x0011340001f07983 */ /* 0x000f280000300800 */
[----:B------:R-:W4:Y:S01]  /*10de0*/  LDL.LU R88, [R1+0x140] ;  /* 0x0001400001587983 */ /* 0x000f220000300800 */
[----:B------:R-:W-:-:S03]  /*10df0*/  IMAD.MOV.U32 R91, RZ, RZ, R236 ;  /* 0x000000ffff5b7224 */ /* 0x000fc600078e00ec */
[----:B------:R-:W4:Y:S04]  /*10e00*/  LDL.LU R89, [R1+0x144] ;  /* 0x0001440001597983 */ /* 0x000f280000300800 */
[----:B------:R-:W4:Y:S04]  /*10e10*/  LDL.LU R90, [R1+0x148] ;  /* 0x00014800015a7983 */ /* 0x000f280000300800 */
[----:B------:R-:W4:Y:S01]  /*10e20*/  LDL.LU R236, [R1+0x1130] ;  /* 0x0011300001ec7983 */ /* 0x000f220000300800 */
[----:B---3--:R-:W-:-:S03]  /*10e30*/  IMAD.MOV.U32 R83, RZ, RZ, R242 ;  /* 0x000000ffff537224 */ /* 0x008fc600078e00f2 */
[----:B------:R-:W3:Y:S01]  /*10e40*/  LDL.LU R80, [R1+0x160] ;  /* 0x0001600001507983 */ /* 0x000ee20000300800 */
[----:B------:R-:W-:Y:S01]  /*10e50*/  HMMA.1688.F32.TF32 R132, R4, R26, R124 ;  /* 0x0000001a0484723c */ /* 0x000fe2000008107c */
[----:B------:R-:W-:Y:S02]  /*10e60*/  IMAD.MOV.U32 R16, RZ, RZ, R237 ;  /* 0x000000ffff107224 */ /* 0x000fe400078e00ed */
[----:B------:R-:W-:Y:S02]  /*10e70*/  IMAD.MOV.U32 R17, RZ, RZ, R238 ;  /* 0x000000ffff117224 */ /* 0x000fe400078e00ee */
[----:B------:R-:W-:Y:S02]  /*10e80*/  IMAD.MOV.U32 R18, RZ, RZ, R239 ;  /* 0x000000ffff127224 */ /* 0x000fe400078e00ef */
[----:B------:R-:W-:Y:S02]  /*10e90*/  IMAD.MOV.U32 R19, RZ, RZ, R232 ;  /* 0x000000ffff137224 */ /* 0x000fe400078e00e8 */
[----:B--2---:R-:W-:-:S02]  /*10ea0*/  IMAD.MOV.U32 R82, RZ, RZ, R241 ;  /* 0x000000ffff527224 */ /* 0x004fc400078e00f1 */
[----:B----4-:R-:W-:Y:S02]  /*10eb0*/  IMAD.MOV.U32 R81, RZ, RZ, R240 ;  /* 0x000000ffff517224 */ /* 0x010fe400078e00f0 */
[----:B------:R-:W2:Y:S04]  /*10ec0*/  LDL.LU R240, [R1+0x112c] ;  /* 0x00112c0001f07983 */ /* 0x000ea80000300800 */
[----:B------:R-:W2:Y:S04]  /*10ed0*/  LDL.LU R241, [R1+0x1128] ;  /* 0x0011280001f17983 */ /* 0x000ea80000300800 */
        /* <DEDUP_REMOVED lines=25> */
[----:B------:R-:W3:Y:S04]  /*11070*/  LDL.LU R160, [R1+0x450] ;  /* 0x0004500001a07983 */ /* 0x000ee80000300800 */
[----:B------:R-:W3:Y:S04]  /*11080*/  LDL.LU R161, [R1+0x454] ;  /* 0x0004540001a17983 */ /* 0x000ee80000300800 */
[----:B------:R-:W3:Y:S01]  /*11090*/  LDL.LU R162, [R1+0x458] ;  /* 0x0004580001a27983 */ /* 0x000ee20000300800 */
[----:B------:R-:W-:-:S03]  /*110a0*/  IMAD.MOV.U32 R87, RZ, RZ, R236 ;  /* 0x000000ffff577224 */ /* 0x000fc600078e00ec */
        /* <DEDUP_REMOVED lines=12> */
[----:B------:R-:W4:Y:S01]  /*11170*/  LDL.LU R243, [R1+0x1100] ;  /* 0x0011000001f37983 */ /* 0x000f220000300800 */
[C---:B------:R-:W-:Y:S03]  /*11180*/  HMMA.1688.F32.TF32 R100, R4.reuse, R42, R244 ;  /* 0x0000002a0464723c */ /* 0x040fe600000810f4 */
[----:B------:R-:W4:Y:S04]  /*11190*/  LDL.LU R244, [R1+0x4c0] ;  /* 0x0004c00001f47983 */ /* 0x000f280000300800 */
[----:B------:R-:W4:Y:S01]  /*111a0*/  LDL.LU R245, [R1+0x4c4] ;  /* 0x0004c40001f57983 */ /* 0x000f220000300800 */
[C---:B------:R-:W-:Y:S03]  /*111b0*/  HMMA.1688.F32.TF32 R120, R4.reuse, R22, R120 ;  /* 0x000000160478723c */ /* 0x040fe60000081078 */
[----:B------:R-:W4:Y:S04]  /*111c0*/  LDL.LU R246, [R1+0x4c8] ;  /* 0x0004c80001f67983 */ /* 0x000f280000300800 */
[----:B------:R-:W4:Y:S01]  /*111d0*/  LDL.LU R247, [R1+0x4cc] ;  /* 0x0004cc0001f77983 */ /* 0x000f220000300800 */
[C---:B------:R-:W-:Y:S08]  /*111e0*/  HMMA.1688.F32.TF32 R112, R4.reuse, R30, R112 ;  /* 0x0000001e0470723c */ /* 0x040ff00000081070 */
[C---:B------:R-:W-:Y:S08]  /*111f0*/  HMMA.1688.F32.TF32 R108, R4.reuse, R34, R108 ;  /* 0x00000022046c723c */ /* 0x040ff0000008106c */
[----:B------:R-:W-:Y:S08]  /*11200*/  HMMA.1688.F32.TF32 R104, R4, R38, R104 ;  /* 0x000000260468723c */ /* 0x000ff00000081068 */
[C---:B------:R-:W-:Y:S08]  /*11210*/  HMMA.1688.F32.TF32 R16, R116.reuse, R62, R16 ;  /* 0x0000003e7410723c */ /* 0x040ff00000081010 */
[----:B------:R-:W-:Y:S01]  /*11220*/  HMMA.1688.F32.TF32 R8, R116, R66, R8 ;  /* 0x000000427408723c */ /* 0x000fe20000081008 */
[----:B------:R-:W-:-:S02]  /*11230*/  IMAD.MOV.U32 R200, RZ, RZ, R0 ;  /* 0x000000ffffc87224 */ /* 0x000fc400078e0000 */
[----:B------:R-:W-:-:S05]  /*11240*/  IMAD.MOV.U32 R201, RZ, RZ, R2 ;  /* 0x000000ffffc97224 */ /* 0x000fca00078e0002 */
[----:B--2---:R-:W-:Y:S08]  /*11250*/  HMMA.1688.F32.TF32 R188, R116, R22, R176 ;  /* 0x0000001674bc723c */ /* 0x004ff000000810b0 */
[C---:B---3--:R-:W-:Y:S08]  /*11260*/  HMMA.1688.F32.TF32 R136, R4.reuse, R74, R236 ;  /* 0x0000004a0488723c */ /* 0x048ff000000810ec */
[C---:B----4-:R-:W-:Y:S08]  /*11270*/  HMMA.1688.F32.TF32 R156, R4.reuse, R70, R232 ;  /* 0x00000046049c723c */ /* 0x050ff000000810e8 */
[----:B------:R-:W-:Y:S08]  /*11280*/  HMMA.1688.F32.TF32 R4, R4, R78, R240 ;  /* 0x0000004e0404723c */ /* 0x000ff000000810f0 */
[C---:B------:R-:W-:Y:S07]  /*11290*/  HMMA.1688.F32.TF32 R176, R116.reuse, R46, R84 ;  /* 0x0000002e74b0723c */ /* 0x040fee0000081054 */
[----:B------:R-:W-:Y:S04]  /*112a0*/  STL.64 [R1+0x5e0], R156 ;  /* 0x0005e09c01007387 */ /* 0x000fe80000100a00 */
[----:B------:R-:W-:Y:S04]  /*112b0*/  STL.64 [R1+0x5e8], R158 ;  /* 0x0005e89e01007387 */ /* 0x000fe80000100a00 */
[----:B------:R-:W-:Y:S01]  /*112c0*/  STL.64 [R1+0x5d0], R136 ;  /* 0x0005d08801007387 */ /* 0x000fe20000100a00 */
[----:B------:R-:W-:Y:S03]  /*112d0*/  HMMA.1688.F32.TF32 R84, R116, R54, R88 ;  /* 0x000000367454723c */ /* 0x000fe60000081058 */
[----:B------:R1:W-:Y:S01]  /*112e0*/  STL.64 [R1+0x5d8], R138 ;  /* 0x0005d88a01007387 */ /* 0x0003e20000100a00 */
[----:B------:R-:W-:-:S02]  /*112f0*/  IMAD.MOV.U32 R202, RZ, RZ, R33 ;  /* 0x000000ffffca7224 */ /* 0x000fc400078e0021 */
[----:B------:R-:W-:Y:S01]  /*11300*/  IMAD.MOV.U32 R203, RZ, RZ, R36 ;  /* 0x000000ffffcb7224 */ /* 0x000fe200078e0024 */
[----:B------:R-:W-:Y:S01]  /*11310*/  LDS R156, [R28+0x4600] ;  /* 0x004600001c9c7984 */ /* 0x000fe20000000800 */
[----:B------:R-:W-:Y:S02]  /*11320*/  IMAD.MOV.U32 R208, RZ, RZ, R37 ;  /* 0x000000ffffd07224 */ /* 0x000fe400078e0025 */
[----:B------:R-:W-:Y:S01]  /*11330*/  IMAD.MOV.U32 R209, RZ, RZ, R40 ;  /* 0x000000ffffd17224 */ /* 0x000fe200078e0028 */
[----:B------:R-:W-:Y:S01]  /*11340*/  LDS R158, [R28+0x6600] ;  /* 0x006600001c9e7984 */ /* 0x000fe20000000800 */
[----:B-1----:R-:W-:Y:S01]  /*11350*/  HMMA.1688.F32.TF32 R136, R116, R50, R80 ;  /* 0x000000327488723c */ /* 0x002fe20000081050 */
[----:B------:R-:W-:Y:S02]  /*11360*/  IMAD.MOV.U32 R210, RZ, RZ, R13 ;  /* 0x000000ffffd27224 */ /* 0x000fe400078e000d */
[----:B------:R-:W-:Y:S01]  /*11370*/  LDS R157, [R252+0x4600] ;  /* 0x00460000fc9d7984 */ /* 0x000fe20000000800 */
[----:B------:R-:W-:-:S02]  /*11380*/  IMAD.MOV.U32 R211, RZ, RZ, R12 ;  /* 0x000000ffffd37224 */ /* 0x000fc400078e000c */
[----:B------:R-:W-:Y:S01]  /*11390*/  IMAD.MOV.U32 R215, RZ, RZ, R41 ;  /* 0x000000ffffd77224 */ /* 0x000fe200078e0029 */
[----:B------:R-:W1:Y:S01]  /*113a0*/  LDS R159, [R252+0x6600] ;  /* 0x00660000fc9f7984 */ /* 0x000e620000000800 */
[C---:B------:R-:W-:Y:S03]  /*113b0*/  HMMA.1688.F32.TF32 R80, R116.reuse, R58, R92 ;  /* 0x0000003a7450723c */ /* 0x040fe6000008105c */
        /* <DEDUP_REMOVED lines=10> */
[----:B------:R-:W-:Y:S04]  /*11460*/  STL.64 [R1+0x160], R16 ;  /* 0x0001601001007387 */ /* 0x000fe80000100a00 */
[----:B------:R3:W-:Y:S01]  /*11470*/  STL.64 [R1+0x168], R18 ;  /* 0x0001681201007387 */ /* 0x0007e20000100a00 */
[C---:B--2---:R-:W-:Y:S03]  /*11480*/  HMMA.1688.F32.TF32 R80, R116.reuse, R70, R96 ;  /* 0x000000467450723c */ /* 0x044fe60000081060 */
[----:B------:R-:W-:Y:S04]  /*11490*/  STL.64 [R1+0x580], R8 ;  /* 0x0005800801007387 */ /* 0x000fe80000100a00 */
[----:B------:R2:W-:Y:S01]  /*114a0*/  STL.64 [R1+0x588], R10 ;  /* 0x0005880a01007387 */ /* 0x0005e20000100a00 */
[----:B---3--:R-:W-:Y:S01]  /*114b0*/  HMMA.1688.F32.TF32 R16, R116, R74, R164 ;  /* 0x0000004a7410723c */ /* 0x008fe200000810a4 */
[----:B------:R-:W-:-:S02]  /*114c0*/  IMAD.MOV.U32 R207, RZ, RZ, R3 ;  /* 0x000000ffffcf7224 */ /* 0x000fc400078e0003 */
[----:B------:R-:W-:Y:S04]  /*114d0*/  LDS R4, [R28+0x4700] ;  /* 0x004700001c047984 */ /* 0x000fe80000000800 */
[----:B------:R-:W-:Y:S01]  /*114e0*/  LDS R6, [R28+0x6700] ;  /* 0x006700001c067984 */ /* 0x000fe20000000800 */
[----:B--2---:R-:W-:Y:S03]  /*114f0*/  HMMA.1688.F32.TF32 R8, R116, R78, R152 ;  /* 0x0000004e7408723c */ /* 0x004fe60000081098 */
[----:B------:R-:W-:Y:S04]  /*11500*/  LDS R5, [R252+0x4700] ;  /* 0x00470000fc057984 */ /* 0x000fe80000000800 */
[----:B------:R-:W2:Y:S04]  /*11510*/  LDS R7, [R252+0x6700] ;  /* 0x00670000fc077984 */ /* 0x000ea80000000800 */
[----:B------:R-:W-:Y:S04]  /*11520*/  STL.64 [R1+0x140], R80 ;  /* 0x0001405001007387 */ /* 0x000fe80000100a00 */
[----:B------:R-:W-:Y:S04]  /*11530*/  STL.64 [R1+0x148], R82 ;  /* 0x0001485201007387 */ /* 0x000fe80000100a00 */
[----:B------:R3:W-:Y:S04]  /*11540*/  STL.64 [R1+0x120], R16 ;  /* 0x0001201001007387 */ /* 0x0007e80000100a00 */
[----:B------:R4:W-:Y:S04]  /*11550*/  STL.64 [R1+0x128], R18 ;  /* 0x0001281201007387 */ /* 0x0009e80000100a00 */
[----:B------:R1:W-:Y:S04]  /*11560*/  STL.64 [R1+0x110], R8 ;  /* 0x0001100801007387 */ /* 0x0003e80000100a00 */
[----:B------:R1:W-:Y:S04]  /*11570*/  STL.64 [R1+0x118], R10 ;  /* 0x0001180a01007387 */ /* 0x0003e80000100a00 */
[----:B------:R-:W2:Y:S04]  /*11580*/  LDL.LU R0, [R1+0x10fc] ;  /* 0x0010fc0001007983 */ /* 0x000ea80000300800 */
[----:B------:R-:W3:Y:S04]  /*11590*/  LDL.LU R2, [R1+0x10f8] ;  /* 0x0010f80001027983 */ /* 0x000ee80000300800 */
[----:B------:R-:W4:Y:S04]  /*115a0*/  LDL.LU R33, [R1+0x10f4] ;  /* 0x0010f40001217983 */ /* 0x000f280000300800 */
[----:B------:R-:W4:Y:S04]  /*115b0*/  LDL.LU R36, [R1+0x10f0] ;  /* 0x0010f00001247983 */ /* 0x000f280000300800 */
[----:B------:R-:W4:Y:S04]  /*115c0*/  LDL.LU R37, [R1+0x10ec] ;  /* 0x0010ec0001257983 */ /* 0x000f280000300800 */
[----:B------:R-:W4:Y:S04]  /*115d0*/  LDL.LU R40, [R1+0x10e8] ;  /* 0x0010e80001287983 */ /* 0x000f280000300800 */
[----:B------:R-:W4:Y:S04]  /*115e0*/  LDL.LU R13, [R1+0x10e4] ;  /* 0x0010e400010d7983 */ /* 0x000f280000300800 */
[----:B------:R-:W4:Y:S01]  /*115f0*/  LDL.LU R12, [R1+0x10e0] ;  /* 0x0010e000010c7983 */ /* 0x000f220000300800 */
[----:B--2---:R-:W-:-:S02]  /*11600*/  IMAD.MOV.U32 R213, RZ, RZ, R0 ;  /* 0x000000ffffd57224 */ /* 0x004fc400078e0000 */
[----:B---3--:R-:W-:Y:S02]  /*11610*/  IMAD.MOV.U32 R212, RZ, RZ, R2 ;  /* 0x000000ffffd47224 */ /* 0x008fe400078e0002 */
[----:B------:R-:W2:Y:S04]  /*11620*/  LDL.LU R2, [R1+0x10dc] ;  /* 0x0010dc0001027983 */ /* 0x000ea80000300800 */
[----:B------:R-:W3:Y:S04]  /*11630*/  LDL.LU R0, [R1+0x10d8] ;  /* 0x0010d80001007983 */ /* 0x000ee80000300800 */
[----:B------:R-:W3:Y:S04]  /*11640*/  LDL.LU R214, [R1+0x228] ;  /* 0x0002280001d67983 */ /* 0x000ee80000300800 */
[----:B------:R-:W3:Y:S01]  /*11650*/  LDL.LU R41, [R1+0x10d4] ;  /* 0x0010d40001297983 */ /* 0x000ee20000300800 */
[----:B----4-:R-:W-:-:S03]  /*11660*/  IMAD.MOV.U32 R220, RZ, RZ, R13 ;  /* 0x000000ffffdc7224 */ /* 0x010fc600078e000d */
[----:B------:R-:W4:Y:S01]  /*11670*/  LDL.LU R13, [R1+0x10d0] ;  /* 0x0010d000010d7983 */ /* 0x000f220000300800 */
[----:B------:R-:W-:-:S03]  /*11680*/  IMAD.MOV.U32 R221, RZ, RZ, R12 ;  /* 0x000000ffffdd7224 */ /* 0x000fc600078e000c */
[----:B------:R-:W4:Y:S01]  /*11690*/  LDL.LU R12, [R1+0x10cc] ;  /* 0x0010cc00010c7983 */ /* 0x000f220000300800 */
[----:B--2---:R-:W-:-:S03]  /*116a0*/  IMAD.MOV.U32 R222, RZ, RZ, R2 ;  /* 0x000000ffffde7224 */ /* 0x004fc600078e0002 */
[----:B------:R-:W2:Y:S01]  /*116b0*/  LDL.LU R2, [R1+0x10c8] ;  /* 0x0010c80001027983 */ /* 0x000ea20000300800 */
[----:B---3--:R-:W-:-:S03]  /*116c0*/  IMAD.MOV.U32 R223, RZ, RZ, R0 ;  /* 0x000000ffffdf7224 */ /* 0x008fc600078e0000 */
        /* <DEDUP_REMOVED lines=21> */
[----:B-1----:R-:W-:Y:S03]  /*11820*/  HMMA.1688.F32.TF32 R180, R156, R22, R248 ;  /* 0x000000169cb4723c */ /* 0x002fe600000810f8 */
[----:B------:R-:W3:Y:S04]  /*11830*/  LDL.LU R195, [R1+0x57c] ;  /* 0x00057c0001c37983 */ /* 0x000ee80000300800 */
[----:B------:R-:W3:Y:S04]  /*11840*/  LDL.LU R196, [R1+0x5a0] ;  /* 0x0005a00001c47983 */ /* 0x000ee80000300800 */
[----:B------:R-:W3:Y:S01]  /*11850*/  LDL.LU R197, [R1+0x5a4] ;  /* 0x0005a40001c57983 */ /* 0x000ee20000300800 */
[----:B----4-:R-:W-:-:S03]  /*11860*/  IMAD.MOV.U32 R250, RZ, RZ, R12 ;  /* 0x000000fffffa7224 */ /* 0x010fc600078e000c */
[----:B------:R-:W4:Y:S01]  /*11870*/  LDL.LU R198, [R1+0x5a8] ;  /* 0x0005a80001c67983 */ /* 0x000f220000300800 */
[----:B------:R-:W-:-:S03]  /*11880*/  IMAD.MOV.U32 R251, RZ, RZ, R13 ;  /* 0x000000fffffb7224 */ /* 0x000fc600078e000d */
[----:B------:R-:W4:Y:S01]  /*11890*/  LDL.LU R199, [R1+0x5ac] ;  /* 0x0005ac0001c77983 */ /* 0x000f220000300800 */
[----:B--2---:R-:W-:Y:S02]  /*118a0*/  IMAD.MOV.U32 R249, RZ, RZ, R2 ;  /* 0x000000fffff97224 */ /* 0x004fe400078e0002 */
[----:B---3--:R-:W-:Y:S02]  /*118b0*/  IMAD.MOV.U32 R248, RZ, RZ, R0 ;  /* 0x000000fffff87224 */ /* 0x008fe400078e0000 */
[----:B------:R-:W2:Y:S04]  /*118c0*/  LDL.LU R0, [R1+0x10bc] ;  /* 0x0010bc0001007983 */ /* 0x000ea80000300800 */
[----:B------:R-:W3:Y:S04]  /*118d0*/  LDL.LU R2, [R1+0x10b8] ;  /* 0x0010b80001027983 */ /* 0x000ee80000300800 */
[----:B------:R-:W2:Y:S04]  /*118e0*/  LDL.LU R12, [R1+0x10b4] ;  /* 0x0010b400010c7983 */ /* 0x000ea80000300800 */
[----:B------:R-:W2:Y:S01]  /*118f0*/  LDL.LU R13, [R1+0x10b0] ;  /* 0x0010b000010d7983 */ /* 0x000ea20000300800 */
[----:B------:R-:W-:-:S03]  /*11900*/  IMAD.MOV.U32 R97, RZ, RZ, R41 ;  /* 0x000000ffff617224 */ /* 0x000fc600078e0029 */
[----:B------:R-:W2:Y:S04]  /*11910*/  LDL.LU R96, [R1+0x270] ;  /* 0x0002700001607983 */ /* 0x000ea80000300800 */
[----:B------:R-:W2:Y:S04]  /*11920*/  LDL.LU R41, [R1+0x10ac] ;  /* 0x0010ac0001297983 */ /* 0x000ea80000300800 */
[----:B------:R-:W3:Y:S04]  /*11930*/  LDL.LU R98, [R1+0x278] ;  /* 0x0002780001627983 */ /* 0x000ee80000300800 */
[----:B------:R-:W3:Y:S04]  /*11940*/  LDL.LU R99, [R1+0x27c] ;  /* 0x00027c0001637983 */ /* 0x000ee80000300800 */
[----:B------:R-:W3:Y:S04]  /*11950*/  LDL.LU R16, [R1+0x290] ;  /* 0x0002900001107983 */ /* 0x000ee80000300800 */
[----:B------:R-:W3:Y:S04]  /*11960*/  LDL.LU R17, [R1+0x294] ;  /* 0x0002940001117983 */ /* 0x000ee80000300800 */
[----:B------:R-:W3:Y:S01]  /*11970*/  LDL.LU R18, [R1+0x298] ;  /* 0x0002980001127983 */ /* 0x000ee20000300800 */
[----:B--2---:R-:W-:-:S03]  /*11980*/  IMAD.MOV.U32 R19, RZ, RZ, R41 ;  /* 0x000000ffff137224 */ /* 0x004fc600078e0029 */
[----:B------:R-:W2:Y:S04]  /*11990*/  LDL.LU R41, [R1+0x10a8] ;  /* 0x0010a80001297983 */ /* 0x000ea80000300800 */
[----:B------:R-:W4:Y:S04]  /*119a0*/  LDL.LU R92, [R1+0x2a0] ;  /* 0x0002a000015c7983 */ /* 0x000f280000300800 */
[----:B------:R-:W4:Y:S04]  /*119b0*/  LDL.LU R93, [R1+0x2a4] ;  /* 0x0002a400015d7983 */ /* 0x000f280000300800 */
[----:B------:R-:W4:Y:S04]  /*119c0*/  LDL.LU R94, [R1+0x2a8] ;  /* 0x0002a800015e7983 */ /* 0x000f280000300800 */
[----:B------:R-:W4:Y:S04]  /*119d0*/  LDL.LU R95, [R1+0x2ac] ;  /* 0x0002ac00015f7983 */ /* 0x000f280000300800 */
[----:B------:R-:W4:Y:S04]  /*119e0*/  LDL.LU R88, [R1+0x2b0] ;  /* 0x0002b00001587983 */ /* 0x000f280000300800 */
[----:B------:R-:W4:Y:S04]  /*119f0*/  LDL.LU R89, [R1+0x2b4] ;  /* 0x0002b40001597983 */ /* 0x000f280000300800 */
[----:B------:R-:W4:Y:S01]  /*11a00*/  LDL.LU R90, [R1+0x2b8] ;  /* 0x0002b800015a7983 */ /* 0x000f220000300800 */
[C---:B------:R-:W-:Y:S08]  /*11a10*/  HMMA.1688.F32.TF32 R184, R156.reuse, R26, R128 ;  /* 0x0000001a9cb8723c */ /* 0x040ff00000081080 */
[----:B------:R-:W-:Y:S01]  /*11a20*/  HMMA.1688.F32.TF32 R176, R156, R14, R144 ;  /* 0x0000000e9cb0723c */ /* 0x000fe20000081090 */
[----:B------:R-:W-:-:S02]  /*11a30*/  IMAD.MOV.U32 R8, RZ, RZ, R13 ;  /* 0x000000ffff087224 */ /* 0x000fc400078e000d */
[----:B------:R-:W-:Y:S02]  /*11a40*/  IMAD.MOV.U32 R9, RZ, RZ, R12 ;  /* 0x000000ffff097224 */ /* 0x000fe400078e000c */
[----:B---3--:R-:W-:Y:S02]  /*11a50*/  IMAD.MOV.U32 R10, RZ, RZ, R2 ;  /* 0x000000ffff0a7224 */ /* 0x008fe400078e0002 */
[----:B--2---:R-:W-:Y:S02]  /*11a60*/  IMAD.MOV.U32 R91, RZ, RZ, R41 ;  /* 0x000000ffff5b7224 */ /* 0x004fe400078e0029 */
[----:B------:R-:W2:Y:S04]  /*11a70*/  LDL.LU R41, [R1+0x10a4] ;  /* 0x0010a40001297983 */ /* 0x000ea80000300800 */
[----:B------:R-:W3:Y:S04]  /*11a80*/  LDL.LU R84, [R1+0x2d0] ;  /* 0x0002d00001547983 */ /* 0x000ee80000300800 */
[----:B------:R-:W3:Y:S04]  /*11a90*/  LDL.LU R85, [R1+0x2d4] ;  /* 0x0002d40001557983 */ /* 0x000ee80000300800 */
[----:B------:R-:W3:Y:S04]  /*11aa0*/  LDL.LU R86, [R1+0x2d8] ;  /* 0x0002d80001567983 */ /* 0x000ee80000300800 */
[----:B------:R-:W3:Y:S04]  /*11ab0*/  LDL.LU R87, [R1+0x2dc] ;  /* 0x0002dc0001577983 */ /* 0x000ee80000300800 */
        /* <DEDUP_REMOVED lines=22> */
[----:B------:R-:W4:Y:S01]  /*11c20*/  LDL.LU R2, [R1+0x1098] ;  /* 0x0010980001027983 */ /* 0x000f220000300800 */
[----:B------:R-:W-:Y:S01]  /*11c30*/  IMAD.MOV.U32 R11, RZ, RZ, R0 ;  /* 0x000000ffff0b7224 */ /* 0x000fe200078e0000 */
[----:B------:R-:W-:Y:S02]  /*11c40*/  HMMA.1688.F32.TF32 R164, R156, R30, R244 ;  /* 0x0000001e9ca4723c */ /* 0x000fe400000810f4 */
[----:B------:R-:W4:Y:S04]  /*11c50*/  LDL.LU R0, [R1+0x1094] ;  /* 0x0010940001007983 */ /* 0x000f280000300800 */
[----:B------:R-:W4:Y:S02]  /*11c60*/  LDL.LU R244, [R1+0x8d0] ;  /* 0x0008d00001f47983 */ /* 0x000f240000300800 */
[C---:B------:R-:W-:Y:S02]  /*11c70*/  HMMA.1688.F32.TF32 R168, R116.reuse, R14, R168 ;  /* 0x0000000e74a8723c */ /* 0x040fe400000810a8 */
[----:B------:R-:W4:Y:S04]  /*11c80*/  LDL.LU R245, [R1+0x8d4] ;  /* 0x0008d40001f57983 */ /* 0x000f280000300800 */
[----:B------:R-:W4:Y:S02]  /*11c90*/  LDL.LU R246, [R1+0x8d8] ;  /* 0x0008d80001f67983 */ /* 0x000f240000300800 */
[C---:B------:R-:W-:Y:S02]  /*11ca0*/  HMMA.1688.F32.TF32 R172, R116.reuse, R26, R172 ;  /* 0x0000001a74ac723c */ /* 0x040fe400000810ac */
[----:B------:R-:W4:Y:S06]  /*11cb0*/  LDL.LU R247, [R1+0x8dc] ;  /* 0x0008dc0001f77983 */ /* 0x000f2c0000300800 */
[C---:B------:R-:W-:Y:S08]  /*11cc0*/  HMMA.1688.F32.TF32 R160, R116.reuse, R30, R160 ;  /* 0x0000001e74a0723c */ /* 0x040ff000000810a0 */
[C---:B------:R-:W-:Y:S08]  /*11cd0*/  HMMA.1688.F32.TF32 R148, R116.reuse, R34, R148 ;  /* 0x000000227494723c */ /* 0x040ff00000081094 */
[C---:B------:R-:W-:Y:S08]  /*11ce0*/  HMMA.1688.F32.TF32 R140, R116.reuse, R38, R140 ;  /* 0x00000026748c723c */ /* 0x040ff0000008108c */
[----:B------:R-:W-:Y:S01]  /*11cf0*/  HMMA.1688.F32.TF32 R124, R116, R42, R124 ;  /* 0x0000002a747c723c */ /* 0x000fe2000008107c */
[----:B------:R-:W4:Y:S04]  /*11d00*/  LDL.LU R116, [R1+0x8c0] ;  /* 0x0008c00001747983 */ /* 0x000f280000300800 */
[----:B------:R-:W4:Y:S04]  /*11d10*/  LDL.LU R117, [R1+0x8c4] ;  /* 0x0008c40001757983 */ /* 0x000f280000300800 */
[----:B------:R-:W4:Y:S04]  /*11d20*/  LDL.LU R118, [R1+0x8c8] ;  /* 0x0008c80001767983 */ /* 0x000f280000300800 */
[----:B------:R-:W4:Y:S01]  /*11d30*/  LDL.LU R119, [R1+0x8cc] ;  /* 0x0008cc0001777983 */ /* 0x000f220000300800 */
[----:B--2---:R-:W-:-:S02]  /*11d40*/  IMAD.MOV.U32 R230, RZ, RZ, R13 ;  /* 0x000000ffffe67224 */ /* 0x004fc400078e000d */
[----:B---3--:R-:W-:Y:S02]  /*11d50*/  IMAD.MOV.U32 R229, RZ, RZ, R12 ;  /* 0x000000ffffe57224 */ /* 0x008fe400078e000c */
[----:B----4-:R-:W-:Y:S02]  /*11d60*/  IMAD.MOV.U32 R228, RZ, RZ, R2 ;  /* 0x000000ffffe47224 */ /* 0x010fe400078e0002 */
[----:B------:R-:W2:Y:S04]  /*11d70*/  LDL.LU R2, [R1+0x1090] ;  /* 0x0010900001027983 */ /* 0x000ea80000300800 */
[----:B------:R-:W3:Y:S04]  /*11d80*/  LDL.LU R12, [R1+0x108c] ;  /* 0x00108c00010c7983 */ /* 0x000ee80000300800 */
[----:B------:R-:W4:Y:S01]  /*11d90*/  LDL.LU R13, [R1+0x1088] ;  /* 0x00108800010d7983 */ /* 0x000f220000300800 */
[C---:B------:R-:W-:Y:S03]  /*11da0*/  HMMA.1688.F32.TF32 R136, R156.reuse, R46, R136 ;  /* 0x0000002e9c88723c */ /* 0x040fe60000081088 */
[----:B------:R-:W4:Y:S05]  /*11db0*/  LDL R3, [R1+0x970] ;  /* 0x0009700001037983 */ /* 0x000f2a0000100800 */
[C---:B------:R-:W-:Y:S08]  /*11dc0*/  HMMA.1688.F32.TF32 R84, R156.reuse, R50, R84 ;  /* 0x000000329c54723c */ /* 0x040ff00000081054 */
[C---:B------:R-:W-:Y:S08]  /*11dd0*/  HMMA.1688.F32.TF32 R80, R156.reuse, R54, R80 ;  /* 0x000000369c50723c */ /* 0x040ff00000081050 */
[C---:B------:R-:W-:Y:S01]  /*11de0*/  HMMA.1688.F32.TF32 R88, R156.reuse, R58, R88 ;  /* 0x0000003a9c58723c */ /* 0x040fe20000081058 */
[----:B------:R-:W-:Y:S07]  /*11df0*/  STL.64 [R1+0x550], R136 ;  /* 0x0005508801007387 */ /* 0x000fee0000100a00 */
[C---:B------:R-:W-:Y:S01]  /*11e00*/  HMMA.1688.F32.TF32 R92, R156.reuse, R62, R92 ;  /* 0x0000003e9c5c723c */ /* 0x040fe2000008105c */
[----:B------:R1:W-:Y:S07]  /*11e10*/  STL.64 [R1+0x558], R138 ;  /* 0x0005588a01007387 */ /* 0x0003ee0000100a00 */
[C---:B------:R-:W-:Y:S01]  /*11e20*/  HMMA.1688.F32.TF32 R16, R156.reuse, R66, R16 ;  /* 0x000000429c10723c */ /* 0x040fe20000081010 */
[----:B-1----:R-:W4:Y:S07]  /*11e30*/  LDL.LU.64 R138, [R1+0x1080] ;  /* 0x00108000018a7983 */ /* 0x002f2e0000300a00 */
[C---:B------:R-:W-:Y:S01]  /*11e40*/  HMMA.1688.F32.TF32 R8, R156.reuse, R70, R8 ;  /* 0x000000469c08723c */ /* 0x040fe20000081008 */
[----:B------:R-:W4:Y:S04]  /*11e50*/  LDL.LU.64 R136, [R1+0x1078] ;  /* 0x0010780001887983 */ /* 0x000f280000300a00 */
[----:B------:R-:W-:Y:S03]  /*11e60*/  STL.64 [R1+0x540], R84 ;  /* 0x0005405401007387 */ /* 0x000fe60000100a00 */
[C---:B------:R-:W-:Y:S01]  /*11e70*/  HMMA.1688.F32.TF32 R96, R156.reuse, R74, R96 ;  /* 0x0000004a9c60723c */ /* 0x040fe20000081060 */
[----:B------:R1:W-:Y:S07]  /*11e80*/  STL.64 [R1+0x548], R86 ;  /* 0x0005485601007387 */ /* 0x0003ee0000100a00 */
[C---:B------:R-:W-:Y:S01]  /*11e90*/  HMMA.1688.F32.TF32 R152, R156.reuse, R34, R152 ;  /* 0x000000229c98723c */ /* 0x040fe20000081098 */
[----:B-1----:R-:W4:Y:S04]  /*11ea0*/  LDL.LU.64 R86, [R1+0x1070] ;  /* 0x0010700001567983 */ /* 0x002f280000300a00 */
[----:B------:R-:W4:Y:S03]  /*11eb0*/  LDL.LU.64 R84, [R1+0x1068] ;  /* 0x0010680001547983 */ /* 0x000f260000300a00 */
[C---:B------:R-:W-:Y:S01]  /*11ec0*/  HMMA.1688.F32.TF32 R144, R156.reuse, R38, R144 ;  /* 0x000000269c90723c */ /* 0x040fe20000081090 */
[----:B------:R-:W-:Y:S04]  /*11ed0*/  STL.64 [R1+0x530], R80 ;  /* 0x0005305001007387 */ /* 0x000fe80000100a00 */
[----:B------:R1:W-:Y:S03]  /*11ee0*/  STL.64 [R1+0x538], R82 ;  /* 0x0005385201007387 */ /* 0x0003e60000100a00 */
[C---:B------:R-:W-:Y:S08]  /*11ef0*/  HMMA.1688.F32.TF32 R128, R156.reuse, R42, R128 ;  /* 0x0000002a9c80723c */ /* 0x040ff00000081080 */
[----:B------:R-:W-:Y:S01]  /*11f00*/  HMMA.1688.F32.TF32 R156, R156, R78, R248 ;  /* 0x0000004e9c9c723c */ /* 0x000fe200000810f8 */
[----:B-1----:R-:W4:Y:S04]  /*11f10*/  LDL.LU.64 R82, [R1+0x1060] ;  /* 0x0010600001527983 */ /* 0x002f280000300a00 */
[----:B------:R-:W4:Y:S04]  /*11f20*/  LDL.LU.64 R80, [R1+0x1058] ;  /* 0x0010580001507983 */ /* 0x000f280000300a00 */
[----:B------:R-:W-:Y:S04]  /*11f30*/  STL.64 [R1+0x520], R88 ;  /* 0x0005205801007387 */ /* 0x000fe80000100a00 */
[----:B------:R1:W-:Y:S04]  /*11f40*/  STL.64 [R1+0x528], R90 ;  /* 0x0005285a01007387 */ /* 0x0003e80000100a00 */
        /* <DEDUP_REMOVED lines=18> */
[----:B------:R-:W4:Y:S04]  /*12070*/  LDL.LU.64 R250, [R1+0x1000] ;  /* 0x0010000001fa7983 */ /* 0x000f280000300a00 */
[----:B------:R-:W4:Y:S04]  /*12080*/  LDL.LU.64 R248, [R1+0xff8] ;  /* 0x000ff80001f87983 */ /* 0x000f280000300a00 */
[----:B------:R-:W-:Y:S04]  /*12090*/  STL.64 [R1+0x1e0], R156 ;  /* 0x0001e09c01007387 */ /* 0x000fe80000100a00 */
[----:B------:R1:W-:Y:S01]  /*120a0*/  STL.64 [R1+0x1e8], R158 ;  /* 0x0001e89e01007387 */ /* 0x0003e20000100a00 */
[----:B------:R-:W-:-:S02]  /*120b0*/  IMAD.MOV.U32 R219, RZ, RZ, R33 ;  /* 0x000000ffffdb7224 */ /* 0x000fc400078e0021 */
[----:B------:R-:W-:Y:S02]  /*120c0*/  IMAD.MOV.U32 R204, RZ, RZ, R32 ;  /* 0x000000ffffcc7224 */ /* 0x000fe400078e0020 */
[----:B-1----:R-:W-:Y:S02]  /*120d0*/  IMAD.MOV.U32 R159, RZ, RZ, R0 ;  /* 0x000000ffff9f7224 */ /* 0x002fe400078e0000 */
[----:B------:R-:W-:Y:S02]  /*120e0*/  IMAD.MOV.U32 R231, RZ, RZ, R41 ;  /* 0x000000ffffe77224 */ /* 0x000fe400078e0029 */
[----:B------:R-:W-:Y:S02]  /*120f0*/  IMAD.MOV.U32 R205, RZ, RZ, R21 ;  /* 0x000000ffffcd7224 */ /* 0x000fe400078e0015 */
[----:B------:R-:W-:Y:S02]  /*12100*/  IMAD.MOV.U32 R206, RZ, RZ, R20 ;  /* 0x000000ffffce7224 */ /* 0x000fe400078e0014 */
[----:B------:R-:W-:Y:S01]  /*12110*/  HMMA.1688.F32.TF32 R20, R4, R22, R116 ;  /* 0x000000160414723c */ /* 0x000fe20000081074 */
[----:B------:R-:W-:Y:S01]  /*12120*/  IMAD.MOV.U32 R216, RZ, RZ, R40 ;  /* 0x000000ffffd87224 */ /* 0x000fe200078e0028 */
[----:B------:R-:W-:Y:S01]  /*12130*/  LDS R118, [R28+0xa100] ;  /* 0x00a100001c767984 */ /* 0x000fe20000000800 */
[----:B------:R-:W-:-:S02]  /*12140*/  IMAD.MOV.U32 R217, RZ, RZ, R37 ;  /* 0x000000ffffd97224 */ /* 0x000fc400078e0025 */
[----:B------:R-:W-:Y:S01]  /*12150*/  IMAD.MOV.U32 R218, RZ, RZ, R36 ;  /* 0x000000ffffda7224 */ /* 0x000fe200078e0024 */
[----:B------:R-:W-:Y:S02]  /*12160*/  LDS R117, [R252+0x8100] ;  /* 0x00810000fc757984 */ /* 0x000fe40000000800 */
[----:B------:R-:W-:Y:S02]  /*12170*/  HMMA.1688.F32.TF32 R228, R4, R50, R228 ;  /* 0x0000003204e4723c */ /* 0x000fe400000810e4 */
[----:B------:R-:W-:Y:S01]  /*12180*/  LDS R119, [R252+0xa100] ;  /* 0x00a10000fc777984 */ /* 0x000fe20000000800 */
[----:B--2---:R-:W-:Y:S02]  /*12190*/  IMAD.MOV.U32 R158, RZ, RZ, R2 ;  /* 0x000000ffff9e7224 */ /* 0x004fe400078e0002 */
[----:B---3--:R-:W-:Y:S02]  /*121a0*/  IMAD.MOV.U32 R157, RZ, RZ, R12 ;  /* 0x000000ffff9d7224 */ /* 0x008fe400078e000c */
[----:B----4-:R-:W-:-:S07]  /*121b0*/  IMAD.MOV.U32 R156, RZ, RZ, R13 ;  /* 0x000000ffff9c7224 */ /* 0x010fce00078e000d */
[C---:B------:R-:W-:Y:S08]  /*121c0*/  HMMA.1688.F32.TF32 R32, R4.reuse, R34, R156 ;  /* 0x000000220420723c */ /* 0x040ff0000008109c */
[C---:B------:R-:W-:Y:S01]  /*121d0*/  HMMA.1688.F32.TF32 R156, R4.reuse, R46, R232 ;  /* 0x0000002e049c723c */ /* 0x040fe200000810e8 */
[----:B------:R-:W-:Y:S04]  /*121e0*/  LDS R232, [R28+0x8600] ;  /* 0x008600001ce87984 */ /* 0x000fe80000000800 */
[----:B------:R-:W-:Y:S03]  /*121f0*/  LDS R234, [R28+0xa600] ;  /* 0x00a600001cea7984 */ /* 0x000fe60000000800 */
[C---:B------:R-:W-:Y:S01]  /*12200*/  HMMA.1688.F32.TF32 R12, R4.reuse, R14, R244 ;  /* 0x0000000e040c723c */ /* 0x040fe200000810f4 */
[----:B------:R-:W2:Y:S04]  /*12210*/  LDL.LU.64 R246, [R1+0xff0] ;  /* 0x000ff00001f67983 */ /* 0x000ea80000300a00 */
[----:B------:R-:W2:Y:S04]  /*12220*/  LDL.LU.64 R244, [R1+0xfe8] ;  /* 0x000fe80001f47983 */ /* 0x000ea80000300a00 */
[----:B------:R-:W4:Y:S01]  /*12230*/  LDL R116, [R1+0xc94] ;  /* 0x000c940001747983 */ /* 0x000f220000100800 */
[C---:B------:R-:W-:Y:S03]  /*12240*/  HMMA.1688.F32.TF32 R224, R4.reuse, R54, R224 ;  /* 0x0000003604e0723c */ /* 0x040fe600000810e0 */
[----:B------:R-:W-:Y:S04]  /*12250*/  LDS R233, [R252+0x8600] ;  /* 0x00860000fce97984 */ /* 0x000fe80000000800 */
[----:B------:R-:W-:Y:S04]  /*12260*/  STL.64 [R1+0x310], R156 ;  /* 0x0003109c01007387 */ /* 0x000fe80000100a00 */
[----:B------:R1:W-:Y:S01]  /*12270*/  STL.64 [R1+0x318], R158 ;  /* 0x0003189e01007387 */ /* 0x0003e20000100a00 */
[C---:B------:R-:W-:Y:S03]  /*12280*/  HMMA.1688.F32.TF32 R212, R4.reuse, R66, R212 ;  /* 0x0000004204d4723c */ /* 0x040fe600000810d4 */
[----:B------:R-:W-:Y:S05]  /*12290*/  LDS R235, [R252+0xa600] ;  /* 0x00a60000fceb7984 */ /* 0x000fea0000000800 */
[----:B-1----:R-:W-:Y:S01]  /*122a0*/  HMMA.1688.F32.TF32 R156, R4, R58, R220 ;  /* 0x0000003a049c723c */ /* 0x002fe200000810dc */
[----:B------:R-:W-:Y:S04]  /*122b0*/  STL.64 [R1+0x350], R228 ;  /* 0x000350e401007387 */ /* 0x000fe80000100a00 */
[----:B------:R-:W-:Y:S04]  /*122c0*/  STL.64 [R1+0x358], R230 ;  /* 0x000358e601007387 */ /* 0x000fe80000100a00 */
[----:B------:R-:W-:Y:S04]  /*122d0*/  STL.64 [R1+0x360], R224 ;  /* 0x000360e001007387 */ /* 0x000fe80000100a00 */
[----:B------:R-:W-:Y:S10]  /*122e0*/  STL.64 [R1+0x368], R226 ;  /* 0x000368e201007387 */ /* 0x000ff40000100a00 */
[----:B------:R1:W-:Y:S01]  /*122f0*/  STL.64 [R1+0x3a0], R156 ;  /* 0x0003a09c01007387 */ /* 0x0003e20000100a00 */
[----:B------:R-:W-:-:S02]  /*12300*/  IMAD.MOV.U32 R2, RZ, RZ, R158 ;  /* 0x000000ffff027224 */ /* 0x000fc400078e009e */
[----:B------:R-:W-:Y:S02]  /*12310*/  IMAD.MOV.U32 R0, RZ, RZ, R159 ;  /* 0x000000ffff007224 */ /* 0x000fe400078e009f */
[C---:B-1----:R-:W-:Y:S08]  /*12320*/  HMMA.1688.F32.TF32 R156, R4.reuse, R62, R216 ;  /* 0x0000003e049c723c */ /* 0x042ff000000810d8 */
[C---:B------:R-:W-:Y:S08]  /*12330*/  HMMA.1688.F32.TF32 R208, R4.reuse, R70, R208 ;  /* 0x0000004604d0723c */ /* 0x040ff000000810d0 */
[C---:B------:R-:W-:Y:S07]  /*12340*/  HMMA.1688.F32.TF32 R196, R4.reuse, R26, R196 ;  /* 0x0000001a04c4723c */ /* 0x040fee00000810c4 */
[----:B------:R-:W-:Y:S01]  /*12350*/  STL.64 [R1+0x410], R156 ;  /* 0x0004109c01007387 */ /* 0x000fe20000100a00 */
[C---:B------:R-:W-:Y:S03]  /*12360*/  HMMA.1688.F32.TF32 R192, R4.reuse, R30, R192 ;  /* 0x0000001e04c0723c */ /* 0x040fe600000810c0 */
[----:B------:R1:W-:Y:S05]  /*12370*/  STL.64 [R1+0x418], R158 ;  /* 0x0004189e01007387 */ /* 0x0003ea0000100a00 */
[C---:B------:R-:W-:Y:S08]  /*12380*/  HMMA.1688.F32.TF32 R36, R4.reuse, R38, R240 ;  /* 0x000000260424723c */ /* 0x040ff000000810f0 */
[C---:B-1----:R-:W-:Y:S08]  /*12390*/  HMMA.1688.F32.TF32 R156, R4.reuse, R74, R204 ;  /* 0x0000004a049c723c */ /* 0x042ff000000810cc */
[C---:B------:R-:W-:Y:S01]  /*123a0*/  HMMA.1688.F32.TF32 R40, R4.reuse, R42, R236 ;  /* 0x0000002a0428723c */ /* 0x040fe200000810ec */
[----:B------:R1:W-:Y:S04]  /*123b0*/  STL.64 [R1+0x3e0], R212 ;  /* 0x0003e0d401007387 */ /* 0x0003e80000100a00 */
[----:B------:R-:W-:Y:S03]  /*123c0*/  LDS R74, [R28+0xa000] ;  /* 0x00a000001c4a7984 */ /* 0x000fe60000000800 */
[----:B------:R-:W-:Y:S01]  /*123d0*/  HMMA.1688.F32.TF32 R4, R4, R78, R200 ;  /* 0x0000004e0404723c */ /* 0x000fe200000810c8 */
[----:B------:R-:W-:Y:S04]  /*123e0*/  STL.64 [R1+0x3e8], R214 ;  /* 0x0003e8d601007387 */ /* 0x000fe80000100a00 */
[----:B------:R2:W-:Y:S04]  /*123f0*/  STL.64 [R1+0x3d0], R208 ;  /* 0x0003d0d001007387 */ /* 0x0005e80000100a00 */
[----:B------:R2:W-:Y:S04]  /*12400*/  STL.64 [R1+0x3d8], R210 ;  /* 0x0003d8d201007387 */ /* 0x0005e80000100a00 */
[----:B------:R-:W-:Y:S01]  /*12410*/  STL.64 [R1+0x380], R156 ;  /* 0x0003809c01007387 */ /* 0x000fe20000100a00 */
[----:B------:R-:W-:-:S03]  /*12420*/  IMAD.MOV.U32 R205, RZ, RZ, R72 ;  /* 0x000000ffffcd7224 */ /* 0x000fc600078e0048 */
[----:B------:R-:W-:Y:S04]  /*12430*/  STL.64 [R1+0x388], R158 ;  /* 0x0003889e01007387 */ /* 0x000fe80000100a00 */
[----:B------:R-:W3:Y:S04]  /*12440*/  LDL.LU R204, [R1+0x10] ;  /* 0x0000100001cc7983 */ /* 0x000ee80000300800 */
[----:B------:R-:W-:Y:S04]  /*12450*/  STL.64 [R1+0x330], R4 ;  /* 0x0003300401007387 */ /* 0x000fe80000100a00 */
[----:B------:R-:W-:Y:S04]  /*12460*/  STL.64 [R1+0x338], R6 ;  /* 0x0003380601007387 */ /* 0x000fe80000100a00 */
[----:B------:R-:W3:Y:S01]  /*12470*/  LDL.LU R72, [R1+0xfe4] ;  /* 0x000fe40001487983 */ /* 0x000ee20000300800 */
[----:B------:R-:W-:-:S03]  /*12480*/  IMAD.MOV.U32 R206, RZ, RZ, R73 ;  /* 0x000000ffffce7224 */ /* 0x000fc600078e0049 */
[----:B------:R-:W3:Y:S04]  /*12490*/  LDL.LU R73, [R1+0xfe0] ;  /* 0x000fe00001497983 */ /* 0x000ee80000300800 */
[----:B------:R-:W3:Y:S04]  /*124a0*/  LDL.LU R207, [R1+0x1c] ;  /* 0x00001c0001cf7983 */ /* 0x000ee80000300800 */
[----:B-1----:R-:W3:Y:S04]  /*124b0*/  LDL.LU R212, [R1+0x470] ;  /* 0x0004700001d47983 */ /* 0x002ee80000300800 */
[----:B------:R-:W3:Y:S04]  /*124c0*/  LDL.LU R213, [R1+0x474] ;  /* 0x0004740001d57983 */ /* 0x000ee80000300800 */
[----:B------:R-:W-:Y:S04]  /*124d0*/  LDS R156, [R28+0x8200] ;  /* 0x008200001c9c7984 */ /* 0x000fe80000000800 */
[----:B------:R-:W-:Y:S04]  /*124e0*/  LDS R158, [R28+0xa200] ;  /* 0x00a200001c9e7984 */ /* 0x000fe80000000800 */
[----:B------:R-:W-:Y:S04]  /*124f0*/  LDS R240, [R28+0x8400] ;  /* 0x008400001cf07984 */ /* 0x000fe80000000800 */
[----:B------:R-:W-:Y:S04]  /*12500*/  LDS R242, [R28+0xa400] ;  /* 0x00a400001cf27984 */ /* 0x000fe80000000800 */
[----:B------:R-:W-:Y:S04]  /*12510*/  LDS R236, [R28+0x8500] ;  /* 0x008500001cec7984 */ /* 0x000fe80000000800 */
[----:B------:R-:W-:Y:S04]  /*12520*/  LDS R238, [R28+0xa500] ;  /* 0x00a500001cee7984 */ /* 0x000fe80000000800 */
[----:B------:R-:W-:Y:S04]  /*12530*/  LDS R200, [R28+0x8700] ;  /* 0x008700001cc87984 */ /* 0x000fe80000000800 */
[----:B------:R-:W-:Y:S01]  /*12540*/  LDS R202, [R28+0xa700] ;  /* 0x00a700001cca7984 */ /* 0x000fe20000000800 */
[----:B----4-:R-:W-:-:S03]  /*12550*/  IMAD R3, R3, 0x8000, R116 ;  /* 0x0000800003037824 */ /* 0x010fc600078e0274 */
[----:B------:R-:W-:Y:S04]  /*12560*/  LDS R75, [R252+0xa000] ;  /* 0x00a00000fc4b7984 */ /* 0x000fe80000000800 */
[----:B------:R-:W1:Y:S01]  /*12570*/  LDSM.16.M88.4 R4, [R3+0x20000] ;  /* 0x020000000304783b */ /* 0x000e620000000200 */
[----:B--2---:R-:W-:Y:S02]  /*12580*/  IMAD.MOV.U32 R209, RZ, RZ, R246 ;  /* 0x000000ffffd17224 */ /* 0x004fe400078e00f6 */
[----:B------:R-:W-:Y:S01]  /*12590*/  IMAD.MOV.U32 R211, RZ, RZ, R244 ;  /* 0x000000ffffd37224 */ /* 0x000fe200078e00f4 */
[----:B------:R-:W-:Y:S04]  /*125a0*/  LDS R116, [R28+0x8100] ;  /* 0x008100001c747984 */ /* 0x000fe80000000800 */
[----:B------:R-:W-:Y:S04]  /*125b0*/  LDS R244, [R28+0x8300] ;  /* 0x008300001cf47984 */ /* 0x000fe80000000800 */
[----:B------:R-:W-:Y:S01]  /*125c0*/  LDS R246, [R28+0xa300] ;  /* 0x00a300001cf67984 */ /* 0x000fe20000000800 */
[----:B------:R-:W-:-:S02]  /*125d0*/  IMAD.MOV.U32 R224, RZ, RZ, R24 ;  /* 0x000000ffffe07224 */ /* 0x000fc400078e0018 */
[----:B------:R-:W-:Y:S01]  /*125e0*/  IMAD.MOV.U32 R226, RZ, RZ, R29 ;  /* 0x000000ffffe27224 */ /* 0x000fe200078e001d */
[----:B------:R-:W-:Y:S01]  /*125f0*/  LDS R157, [R252+0x8200] ;  /* 0x00820000fc9d7984 */ /* 0x000fe20000000800 */
[----:B------:R-:W-:Y:S02]  /*12600*/  IMAD.MOV.U32 R208, RZ, RZ, R247 ;  /* 0x000000ffffd07224 */ /* 0x000fe400078e00f7 */
[----:B------:R-:W-:Y:S01]  /*12610*/  IMAD.MOV.U32 R210, RZ, RZ, R245 ;  /* 0x000000ffffd27224 */ /* 0x000fe200078e00f5 */
[----:B------:R-:W-:Y:S04]  /*12620*/  LDS R159, [R252+0xa200] ;  /* 0x00a20000fc9f7984 */ /* 0x000fe80000000800 */
[----:B------:R-:W-:Y:S04]  /*12630*/  LDS R245, [R252+0x8300] ;  /* 0x00830000fcf57984 */ /* 0x000fe80000000800 */
[----:B------:R-:W-:Y:S01]  /*12640*/  LDS R247, [R252+0xa300] ;  /* 0x00a30000fcf77984 */ /* 0x000fe20000000800 */
[----:B------:R-:W-:-:S03]  /*12650*/  IMAD.MOV.U32 R227, RZ, RZ, R25 ;  /* 0x000000ffffe37224 */ /* 0x000fc600078e0019 */
[----:B------:R-:W-:Y:S04]  /*12660*/  LDS R241, [R252+0x8400] ;  /* 0x00840000fcf17984 */ /* 0x000fe80000000800 */
[----:B------:R-:W-:Y:S04]  /*12670*/  LDS R243, [R252+0xa400] ;  /* 0x00a40000fcf37984 */ /* 0x000fe80000000800 */
[----:B-1----:R-:W-:Y:S04]  /*12680*/  STL [R1+0xdcc], R6 ;  /* 0x000dcc0601007387 */ /* 0x002fe80000100800 */
[----:B------:R-:W-:Y:S04]  /*12690*/  STL [R1+0xdc8], R7 ;  /* 0x000dc80701007387 */ /* 0x000fe80000100800 */
[----:B------:R-:W-:Y:S04]  /*126a0*/  LDS R237, [R252+0x8500] ;  /* 0x00850000fced7984 */ /* 0x000fe80000000800 */
[----:B------:R-:W-:Y:S04]  /*126b0*/  LDS R239, [R252+0xa500] ;  /* 0x00a50000fcef7984 */ /* 0x000fe80000000800 */
[----:B------:R-:W-:Y:S04]  /*126c0*/  LDS R201, [R252+0x8700] ;  /* 0x00870000fcc97984 */ /* 0x000fe80000000800 */
[----:B------:R-:W-:Y:S01]  /*126d0*/  LDS R203, [R252+0xa700] ;  /* 0x00a70000fccb7984 */ /* 0x000fe20000000800 */
[----:B---3--:R-:W-:-:S03]  /*126e0*/  IMAD.MOV.U32 R215, RZ, RZ, R72 ;  /* 0x000000ffffd77224 */ /* 0x008fc600078e0048 */
[----:B------:R1:W-:Y:S04]  /*126f0*/  LDS R72, [R28+0x8000] ;  /* 0x008000001c487984 */ /* 0x0003e80000000800 */
[----:B-1----:R-:W2:Y:S04]  /*12700*/  LDL.LU R28, [R1+0xfdc] ;  /* 0x000fdc00011c7983 */ /* 0x002ea80000300800 */
[----:B------:R-:W3:Y:S04]  /*12710*/  LDL.LU R216, [R1+0x80] ;  /* 0x0000800001d87983 */ /* 0x000ee80000300800 */
[----:B------:R-:W3:Y:S04]  /*12720*/  LDL.LU R217, [R1+0x84] ;  /* 0x0000840001d97983 */ /* 0x000ee80000300800 */
[----:B------:R-:W3:Y:S04]  /*12730*/  LDL.LU R218, [R1+0x88] ;  /* 0x0000880001da7983 */ /* 0x000ee80000300800 */
[----:B------:R-:W3:Y:S04]  /*12740*/  LDL.LU R219, [R1+0x8c] ;  /* 0x00008c0001db7983 */ /* 0x000ee80000300800 */
[----:B------:R-:W4:Y:S01]  /*12750*/  LDL.LU R24, [R1+0xfd8] ;  /* 0x000fd80001187983 */ /* 0x000f220000300800 */
[----:B--2---:R-:W-:-:S03]  /*12760*/  IMAD.MOV.U32 R225, RZ, RZ, R28 ;  /* 0x000000ffffe17224 */ /* 0x004fc600078e001c */
[----:B------:R-:W2:Y:S04]  /*12770*/  LDL.LU R28, [R1+0xfd4] ;  /* 0x000fd400011c7983 */ /* 0x000ea80000300800 */
[----:B------:R-:W3:Y:S01]  /*12780*/  LDL.LU R29, [R1+0xfd0] ;  /* 0x000fd000011d7983 */ /* 0x000ee20000300800 */
[----:B------:R-:W-:-:S03]  /*12790*/  IMAD.MOV.U32 R214, RZ, RZ, R73 ;  /* 0x000000ffffd67224 */ /* 0x000fc600078e0049 */
[----:B------:R-:W1:Y:S04]  /*127a0*/  LDS R73, [R252+0x8000] ;  /* 0x00800000fc497984 */ /* 0x000e680000000800 */
[----:B------:R-:W4:Y:S04]  /*127b0*/  LDL.LU R25, [R1+0xfcc] ;  /* 0x000fcc0001197983 */ /* 0x000f280000300800 */
[----:B------:R-:W4:Y:S04]  /*127c0*/  LDL.LU R228, [R1+0xa0] ;  /* 0x0000a00001e47983 */ /* 0x000f280000300800 */
[----:B------:R-:W4:Y:S04]  /*127d0*/  LDL.LU R229, [R1+0xa4] ;  /* 0x0000a40001e57983 */ /* 0x000f280000300800 */
[----:B------:R-:W4:Y:S04]  /*127e0*/  LDL.LU R230, [R1+0xa8] ;  /* 0x0000a80001e67983 */ /* 0x000f280000300800 */
[----:B------:R-:W4:Y:S01]  /*127f0*/  LDL.LU R231, [R1+0xac] ;  /* 0x0000ac0001e77983 */ /* 0x000f220000300800 */
[----:B-1----:R-:W-:Y:S01]  /*12800*/  HMMA.1688.F32.TF32 R212, R72, R4, R212 ;  /* 0x0000000448d4723c */ /* 0x002fe200000810d4 */
[----:B--2---:R-:W-:-:S02]  /*12810*/  IMAD.MOV.U32 R221, RZ, RZ, R28 ;  /* 0x000000ffffdd7224 */ /* 0x004fc400078e001c */
[----:B---3--:R-:W-:Y:S02]  /*12820*/  IMAD.MOV.U32 R220, RZ, RZ, R29 ;  /* 0x000000ffffdc7224 */ /* 0x008fe400078e001d */
[----:B------:R-:W1:Y:S04]  /*12830*/  LDSM.16.M88.4 R28, [R3+0x20800] ;  /* 0x02080000031c783b */ /* 0x000e680000000200 */
[----:B-1----:R-:W-:Y:S04]  /*12840*/  STL [R1+0xdd4], R30 ;  /* 0x000dd41e01007387 */ /* 0x002fe80000100800 */
[----:B------:R-:W-:Y:S10]  /*12850*/  STL [R1+0xdd0], R31 ;  /* 0x000dd01f01007387 */ /* 0x000ff40000100800 */
[----:B------:R-:W-:Y:S04]  /*12860*/  STL.64 [R1+0x340], R212 ;  /* 0x000340d401007387 */ /* 0x000fe80000100a00 */
[----:B------:R1:W-:Y:S02]  /*12870*/  STL.64 [R1+0x348], R214 ;  /* 0x000348d601007387 */ /* 0x0003e40000100a00 */
[-C--:B-1----:R-:W-:Y:S08]  /*12880*/  HMMA.1688.F32.TF32 R212, R116, R4.reuse, R208 ;  /* 0x0000000474d4723c */ /* 0x082ff000000810d0 */
[-C--:B------:R-:W-:Y:S08]  /*12890*/  HMMA.1688.F32.TF32 R208, R156, R4.reuse, R204 ;  /* 0x000000049cd0723c */ /* 0x080ff000000810cc */
[-C--:B------:R-:W-:Y:S07]  /*128a0*/  HMMA.1688.F32.TF32 R204, R244, R4.reuse, R96 ;  /* 0x00000004f4cc723c */ /* 0x080fee0000081060 */
[----:B------:R-:W-:Y:S04]  /*128b0*/  STL.64 [R1+0x370], R212 ;  /* 0x000370d401007387 */ /* 0x000fe80000100a00 */
[----:B------:R-:W-:Y:S04]  /*128c0*/  STL.64 [R1+0x378], R214 ;  /* 0x000378d601007387 */ /* 0x000fe80000100a00 */
[----:B------:R-:W2:Y:S04]  /*128d0*/  LDL.LU R96, [R1+0x4b0] ;  /* 0x0004b00001607983 */ /* 0x000ea80000300800 */
[----:B------:R-:W-:Y:S04]  /*128e0*/  STL.64 [R1+0x400], R208 ;  /* 0x000400d001007387 */ /* 0x000fe80000100a00 */
[----:B------:R-:W-:Y:S04]  /*128f0*/  STL.64 [R1+0x408], R210 ;  /* 0x000408d201007387 */ /* 0x000fe80000100a00 */
[----:B------:R-:W-:Y:S04]  /*12900*/  STL.64 [R1+0x460], R204 ;  /* 0x000460cc01007387 */ /* 0x000fe80000100a00 */
[----:B------:R1:W-:Y:S04]  /*12910*/  STL.64 [R1+0x468], R206 ;  /* 0x000468ce01007387 */ /* 0x0003e80000100a00 */
[----:B------:R-:W2:Y:S04]  /*12920*/  LDL.LU R97, [R1+0x4b4] ;  /* 0x0004b40001617983 */ /* 0x000ea80000300800 */
[----:B------:R-:W2:Y:S04]  /*12930*/  LDL.LU R98, [R1+0x4b8] ;  /* 0x0004b80001627983 */ /* 0x000ea80000300800 */
[----:B------:R-:W2:Y:S01]  /*12940*/  LDL.LU R99, [R1+0x4bc] ;  /* 0x0004bc0001637983 */ /* 0x000ea20000300800 */
[-C--:B-1----:R-:W-:Y:S03]  /*12950*/  HMMA.1688.F32.TF32 R204, R240, R4.reuse, R136 ;  /* 0x00000004f0cc723c */ /* 0x082fe60000081088 */
[----:B------:R-:W3:Y:S05]  /*12960*/  LDL.LU R212, [R1+0x5c0] ;  /* 0x0005c00001d47983 */ /* 0x000eea0000300800 */
[-C--:B------:R-:W-:Y:S11]  /*12970*/  HMMA.1688.F32.TF32 R136, R236, R4.reuse, R168 ;  /* 0x00000004ec88723c */ /* 0x080ff600000810a8 */
[----:B------:R-:W-:Y:S04]  /*12980*/  @!UPT UIADD3 URZ, URZ, URZ, URZ ;  /* 0x0000003f3f3ff290 */ /* 0x000fe8000fffe03f */
[----:B------:R1:W-:Y:S04]  /*12990*/  STL.64 [R1+0x4c0], R204 ;  /* 0x0004c0cc01007387 */ /* 0x0003e80000100a00 */
[----:B------:R1:W-:Y:S04]  /*129a0*/  STL.64 [R1+0x4c8], R206 ;  /* 0x0004c8ce01007387 */ /* 0x0003e80000100a00 */
        /* <DEDUP_REMOVED lines=9> */
[----:B-1----:R-:W3:Y:S04]  /*12a40*/  LDL.LU R204, [R1+0x40] ;  /* 0x0000400001cc7983 */ /* 0x002ee80000300800 */
[----:B------:R-:W3:Y:S04]  /*12a50*/  LDL.LU R205, [R1+0x44] ;  /* 0x0000440001cd7983 */ /* 0x000ee80000300800 */
[----:B------:R-:W3:Y:S04]  /*12a60*/  LDL.LU R206, [R1+0x48] ;  /* 0x0000480001ce7983 */ /* 0x000ee80000300800 */
[----:B------:R-:W3:Y:S01]  /*12a70*/  LDL.LU R207, [R1+0x4c] ;  /* 0x00004c0001cf7983 */ /* 0x000ee20000300800 */
[-C--:B------:R-:W-:Y:S08]  /*12a80*/  HMMA.1688.F32.TF32 R168, R232, R4.reuse, R176 ;  /* 0x00000004e8a8723c */ /* 0x080ff000000810b0 */
[----:B------:R-:W-:Y:S08]  /*12a90*/  HMMA.1688.F32.TF32 R136, R200, R4, R12 ;  /* 0x00000004c888723c */ /* 0x000ff0000008100c */
[----:B----4-:R-:W-:Y:S07]  /*12aa0*/  HMMA.1688.F32.TF32 R12, R116, R28, R228 ;  /* 0x0000001c740c723c */ /* 0x010fee00000810e4 */
[----:B------:R-:W-:Y:S04]  /*12ab0*/  STL.64 [R1+0x5a0], R168 ;  /* 0x0005a0a801007387 */ /* 0x000fe80000100a00 */
[----:B------:R-:W-:Y:S04]  /*12ac0*/  STL.64 [R1+0x5a8], R170 ;  /* 0x0005a8aa01007387 */ /* 0x000fe80000100a00 */
[----:B------:R-:W-:Y:S04]  /*12ad0*/  STL.64 [R1+0x8f0], R136 ;  /* 0x0008f08801007387 */ /* 0x000fe80000100a00 */
[----:B------:R-:W-:Y:S01]  /*12ae0*/  STL.64 [R1+0x8f8], R138 ;  /* 0x0008f88a01007387 */ /* 0x000fe20000100a00 */
[----:B------:R-:W-:-:S02]  /*12af0*/  IMAD.MOV.U32 R222, RZ, RZ, R25 ;  /* 0x000000ffffde7224 */ /* 0x000fc400078e0019 */
[----:B------:R-:W-:Y:S02]  /*12b00*/  IMAD.MOV.U32 R223, RZ, RZ, R24 ;  /* 0x000000ffffdf7224 */ /* 0x000fe400078e0018 */
[----:B------:R-:W1:Y:S01]  /*12b10*/  LDSM.16.M88.4 R24, [R3+0x21000] ;  /* 0x021000000318783b */ /* 0x000e620000000200 */
[-C--:B--2---:R-:W-:Y:S08]  /*12b20*/  HMMA.1688.F32.TF32 R4, R72, R28.reuse, R96 ;  /* 0x0000001c4804723c */ /* 0x084ff00000081060 */
[-C--:B------:R-:W-:Y:S11]  /*12b30*/  HMMA.1688.F32.TF32 R96, R156, R28.reuse, R224 ;  /* 0x0000001c9c60723c */ /* 0x080ff600000810e0 */
[----:B------:R-:W-:Y:S04]  /*12b40*/  @!UPT UIADD3 URZ, URZ, URZ, URZ ;  /* 0x0000003f3f3ff290 */ /* 0x000fe8000fffe03f */
[----:B------:R-:W-:Y:S04]  /*12b50*/  STL.64 [R1+0x100], R4 ;  /* 0x0001000401007387 */ /* 0x000fe80000100a00 */
[----:B------:R2:W-:Y:S02]  /*12b60*/  STL.64 [R1+0x108], R6 ;  /* 0x0001080601007387 */ /* 0x0005e40000100a00 */
[-C--:B--2---:R-:W-:Y:S02]  /*12b70*/  HMMA.1688.F32.TF32 R4, R244, R28.reuse, R8 ;  /* 0x0000001cf404723c */ /* 0x084fe40000081008 */
[----:B------:R-:W-:Y:S04]  /*12b80*/  STL.64 [R1+0x2c0], R12 ;  /* 0x0002c00c01007387 */ /* 0x000fe80000100a00 */
[----:B------:R2:W-:Y:S04]  /*12b90*/  STL.64 [R1+0x2c8], R14 ;  /* 0x0002c80e01007387 */ /* 0x0005e80000100a00 */
[----:B------:R-:W-:Y:S01]  /*12ba0*/  STL.64 [R1+0x300], R96 ;  /* 0x0003006001007387 */ /* 0x000fe20000100a00 */
[-C--:B------:R-:W-:Y:S03]  /*12bb0*/  HMMA.1688.F32.TF32 R8, R236, R28.reuse, R188 ;  /* 0x0000001cec08723c */ /* 0x080fe600000810bc */
[----:B------:R-:W-:Y:S05]  /*12bc0*/  STL.64 [R1+0x308], R98 ;  /* 0x0003086201007387 */ /* 0x000fea0000100a00 */
[-C--:B--2---:R-:W-:Y:S04]  /*12bd0*/  HMMA.1688.F32.TF32 R12, R240, R28.reuse, R120 ;  /* 0x0000001cf00c723c */ /* 0x084fe80000081078 */
[----:B------:R-:W-:Y:S04]  /*12be0*/  STL.64 [R1+0x3f0], R4 ;  /* 0x0003f00401007387 */ /* 0x000fe80000100a00 */
[----:B------:R2:W-:Y:S02]  /*12bf0*/  STL.64 [R1+0x3f8], R6 ;  /* 0x0003f80601007387 */ /* 0x0005e40000100a00 */
[-C--:B--2---:R-:W-:Y:S11]  /*12c00*/  HMMA.1688.F32.TF32 R4, R232, R28.reuse, R180 ;  /* 0x0000001ce804723c */ /* 0x084ff600000810b4 */
[----:B------:R-:W-:Y:S02]  /*12c10*/  @!UPT UIADD3 URZ, URZ, URZ, URZ ;  /* 0x0000003f3f3ff290 */ /* 0x000fe4000fffe03f */
[----:B------:R-:W-:Y:S04]  /*12c20*/  STL.64 [R1+0x490], R12 ;  /* 0x0004900c01007387 */ /* 0x000fe80000100a00 */
[----:B------:R2:W-:Y:S04]  /*12c30*/  STL.64 [R1+0x498], R14 ;  /* 0x0004980e01007387 */ /* 0x0005e80000100a00 */
[----:B------:R-:W-:Y:S04]  /*12c40*/  STL.64 [R1+0x4b0], R8 ;  /* 0x0004b00801007387 */ /* 0x000fe80000100a00 */
[----:B------:R1:W-:Y:S01]  /*12c50*/  STL.64 [R1+0x4b8], R10 ;  /* 0x0004b80a01007387 */ /* 0x0003e20000100a00 */
[----:B--2---:R-:W-:Y:S03]  /*12c60*/  HMMA.1688.F32.TF32 R12, R200, R28, R20 ;  /* 0x0000001cc80c723c */ /* 0x004fe60000081014 */
[----:B------:R-:W3:Y:S04]  /*12c70*/  LDSM.16.M88.4 R20, [R3+0x21800] ;  /* 0x021800000314783b */ /* 0x000ee80000000200 */
[----:B------:R-:W-:Y:S01]  /*12c80*/  STL.64 [R1+0x4e0], R4 ;  /* 0x0004e00401007387 */ /* 0x000fe20000100a00 */
[-C--:B-1----:R-:W-:Y:S03]  /*12c90*/  HMMA.1688.F32.TF32 R8, R72, R24.reuse, R220 ;  /* 0x000000184808723c */ /* 0x082fe600000810dc */
[----:B------:R1:W-:Y:S05]  /*12ca0*/  STL.64 [R1+0x4e8], R6 ;  /* 0x0004e80601007387 */ /* 0x0003ea0000100a00 */
[-C--:B-1----:R-:W-:Y:S07]  /*12cb0*/  HMMA.1688.F32.TF32 R4, R116, R24.reuse, R216 ;  /* 0x000000187404723c */ /* 0x082fee00000810d8 */
[----:B------:R-:W-:Y:S04]  /*12cc0*/  STL.64 [R1+0x960], R12 ;  /* 0x0009600c01007387 */ /* 0x000fe80000100a00 */
[----:B------:R1:W-:Y:S04]  /*12cd0*/  STL.64 [R1+0x968], R14 ;  /* 0x0009680e01007387 */ /* 0x0003e80000100a00 */
[----:B------:R-:W-:Y:S04]  /*12ce0*/  STL.64 [R1+0xe0], R8 ;  /* 0x0000e00801007387 */ /* 0x000fe80000100a00 */
[----:B------:R2:W-:Y:S01]  /*12cf0*/  STL.64 [R1+0xe8], R10 ;  /* 0x0000e80a01007387 */ /* 0x0005e20000100a00 */
[-C--:B-1----:R-:W-:Y:S03]  /*12d00*/  HMMA.1688.F32.TF32 R12, R156, R24.reuse, R248 ;  /* 0x000000189c0c723c */ /* 0x082fe600000810f8 */
[----:B------:R-:W-:Y:S05]  /*12d10*/  STL.64 [R1+0x1d0], R4 ;  /* 0x0001d00401007387 */ /* 0x000fea0000100a00 */
[----:B--2---:R-:W-:Y:S01]  /*12d20*/  HMMA.1688.F32.TF32 R8, R244, R24, R16 ;  /* 0x00000018f408723c */ /* 0x004fe20000081010 */
[----:B------:R1:W-:Y:S07]  /*12d30*/  STL.64 [R1+0x1d8], R6 ;  /* 0x0001d80601007387 */ /* 0x0003ee0000100a00 */
[----:B---3--:R-:W-:Y:S01]  /*12d40*/  HMMA.1688.F32.TF32 R96, R72, R20, R212 ;  /* 0x000000144860723c */ /* 0x008fe200000810d4 */
[----:B------:R-:W-:Y:S01]  /*12d50*/  IMAD.MOV.U32 R229, RZ, RZ, R77 ;  /* 0x000000ffffe57224 */ /* 0x000fe200078e004d */
[----:B------:R-:W-:Y:S06]  /*12d60*/  LDSM.16.M88.4 R16, [R3+0x22000] ;  /* 0x022000000310783b */ /* 0x000fec0000000200 */
[-C--:B-1----:R-:W-:Y:S01]  /*12d70*/  HMMA.1688.F32.TF32 R4, R240, R24.reuse, R132 ;  /* 0x00000018f004723c */ /* 0x082fe20000081084 */
[----:B------:R-:W-:Y:S04]  /*12d80*/  STL.64 [R1+0x290], R12 ;  /* 0x0002900c01007387 */ /* 0x000fe80000100a00 */
[----:B------:R1:W-:Y:S04]  /*12d90*/  STL.64 [R1+0x298], R14 ;  /* 0x0002980e01007387 */ /* 0x0003e80000100a00 */
[----:B------:R-:W-:Y:S04]  /*12da0*/  STL.64 [R1+0x2f0], R8 ;  /* 0x0002f00801007387 */ /* 0x000fe80000100a00 */
[----:B------:R2:W-:Y:S01]  /*12db0*/  STL.64 [R1+0x2f8], R10 ;  /* 0x0002f80a01007387 */ /* 0x0005e20000100a00 */
[-C--:B-1----:R-:W-:Y:S09]  /*12dc0*/  HMMA.1688.F32.TF32 R12, R236, R24.reuse, R172 ;  /* 0x00000018ec0c723c */ /* 0x082ff200000810ac */
[----:B------:R-:W-:Y:S01]  /*12dd0*/  STL.64 [R1+0x430], R4 ;  /* 0x0004300401007387 */ /* 0x000fe20000100a00 */
[-C--:B--2---:R-:W-:Y:S03]  /*12de0*/  HMMA.1688.F32.TF32 R8, R232, R24.reuse, R184 ;  /* 0x00000018e808723c */ /* 0x084fe600000810b8 */
[----:B------:R1:W-:Y:S05]  /*12df0*/  STL.64 [R1+0x438], R6 ;  /* 0x0004380601007387 */ /* 0x0003ea0000100a00 */
[----:B-1----:R-:W-:Y:S05]  /*12e00*/  HMMA.1688.F32.TF32 R4, R200, R24, R196 ;  /* 0x00000018c804723c */ /* 0x002fea00000810c4 */
[----:B------:R-:W-:Y:S04]  /*12e10*/  STL.64 [R1+0x480], R12 ;  /* 0x0004800c01007387 */ /* 0x000fe80000100a00 */
[----:B------:R-:W-:Y:S04]  /*12e20*/  STL.64 [R1+0x488], R14 ;  /* 0x0004880e01007387 */ /* 0x000fe80000100a00 */
[----:B------:R1:W-:Y:S04]  /*12e30*/  STL.64 [R1+0xd88], R26 ;  /* 0x000d881a01007387 */ /* 0x0003e80000100a00 */
[----:B------:R-:W-:Y:S04]  /*12e40*/  STL.64 [R1+0x4a0], R8 ;  /* 0x0004a00801007387 */ /* 0x000fe80000100a00 */
[----:B------:R-:W-:Y:S01]  /*12e50*/  STL.64 [R1+0x4a8], R10 ;  /* 0x0004a80a01007387 */ /* 0x000fe20000100a00 */
[----:B------:R-:W-:-:S02]  /*12e60*/  IMAD.MOV.U32 R30, RZ, RZ, R96 ;  /* 0x000000ffff1e7224 */ /* 0x000fc400078e0060 */
[----:B------:R-:W-:Y:S01]  /*12e70*/  IMAD.MOV.U32 R31, RZ, RZ, R97 ;  /* 0x000000ffff1f7224 */ /* 0x000fe200078e0061 */
[----:B-1----:R-:W-:Y:S01]  /*12e80*/  HMMA.1688.F32.TF32 R24, R244, R20, R92 ;  /* 0x00000014f418723c */ /* 0x002fe2000008105c */
[----:B------:R-:W-:Y:S01]  /*12e90*/  IMAD.MOV.U32 R230, RZ, RZ, R76 ;  /* 0x000000ffffe67224 */ /* 0x000fe200078e004c */
[----:B------:R-:W-:Y:S04]  /*12ea0*/  STL.64 [R1+0x900], R4 ;  /* 0x0009000401007387 */ /* 0x000fe80000100a00 */
[----:B------:R1:W-:Y:S01]  /*12eb0*/  STL.64 [R1+0x908], R6 ;  /* 0x0009080601007387 */ /* 0x0003e20000100a00 */
[----:B------:R-:W-:Y:S02]  /*12ec0*/  IMAD.MOV.U32 R216, RZ, RZ, R45 ;  /* 0x000000ffffd87224 */ /* 0x000fe400078e002d */
[----:B------:R-:W-:Y:S01]  /*12ed0*/  IMAD.MOV.U32 R217, RZ, RZ, R48 ;  /* 0x000000ffffd97224 */ /* 0x000fe200078e0030 */
[----:B------:R-:W-:Y:S01]  /*12ee0*/  LDSM.16.M88.4 R12, [R3+0x22800] ;  /* 0x02280000030c783b */ /* 0x000fe20000000200 */
[----:B------:R-:W-:-:S02]  /*12ef0*/  IMAD.MOV.U32 R218, RZ, RZ, R49 ;  /* 0x000000ffffda7224 */ /* 0x000fc400078e0031 */
[----:B------:R-:W-:Y:S01]  /*12f00*/  IMAD.MOV.U32 R219, RZ, RZ, R52 ;  /* 0x000000ffffdb7224 */ /* 0x000fe200078e0034 */
[----:B------:R-:W2:Y:S01]  /*12f10*/  LDSM.16.M88.4 R8, [R3+0x23000] ;  /* 0x023000000308783b */ /* 0x000ea20000000200 */
[----:B-1----:R-:W-:-:S03]  /*12f20*/  IMAD.MOV.U32 R6, RZ, RZ, R98 ;  /* 0x000000ffff067224 */ /* 0x002fc600078e0062 */
[----:B------:R-:W-:Y:S01]  /*12f30*/  LDSM.16.M88.4 R196, [R3+0x23800] ;  /* 0x0238000003c4783b */ /* 0x000fe20000000200 */
[----:B------:R-:W-:-:S05]  /*12f40*/  IMAD.MOV.U32 R7, RZ, RZ, R99 ;  /* 0x000000ffff077224 */ /* 0x000fca00078e0063 */
[----:B------:R1:W-:Y:S02]  /*12f50*/  STL.64 [R1+0xdd8], R6 ;  /* 0x000dd80601007387 */ /* 0x0003e40000100a00 */
[-C--:B-1----:R-:W-:Y:S08]  /*12f60*/  HMMA.1688.F32.TF32 R4, R116, R20.reuse, R208 ;  /* 0x000000147404723c */ /* 0x082ff000000810d0 */
[-C--:B------:R-:W-:Y:S11]  /*12f70*/  HMMA.1688.F32.TF32 R96, R156, R20.reuse, R204 ;  /* 0x000000149c60723c */ /* 0x080ff600000810cc */
[----:B------:R-:W-:Y:S04]  /*12f80*/  @!UPT UIADD3 URZ, URZ, URZ, URZ ;  /* 0x0000003f3f3ff290 */ /* 0x000fe8000fffe03f */
[----:B------:R-:W-:Y:S04]  /*12f90*/  STL.64 [R1+0xd0], R4 ;  /* 0x0000d00401007387 */ /* 0x000fe80000100a00 */
[----:B------:R1:W-:Y:S02]  /*12fa0*/  STL.64 [R1+0xd8], R6 ;  /* 0x0000d80601007387 */ /* 0x0003e40000100a00 */
[-C--:B-1----:R-:W-:Y:S02]  /*12fb0*/  HMMA.1688.F32.TF32 R4, R240, R20.reuse, R112 ;  /* 0x00000014f004723c */ /* 0x082fe40000081070 */
[----:B------:R-:W-:Y:S04]  /*12fc0*/  STL.64 [R1+0x130], R96 ;  /* 0x0001306001007387 */ /* 0x000fe80000100a00 */
[----:B------:R-:W-:Y:S02]  /*12fd0*/  STL.64 [R1+0x138], R98 ;  /* 0x0001386201007387 */ /* 0x000fe40000100a00 */
[-C--:B------:R-:W-:Y:S02]  /*12fe0*/  HMMA.1688.F32.TF32 R92, R236, R20.reuse, R160 ;  /* 0x00000014ec5c723c */ /* 0x080fe400000810a0 */
[----:B------:R-:W-:Y:S04]  /*12ff0*/  STL.64 [R1+0x2b0], R24 ;  /* 0x0002b01801007387 */ /* 0x000fe80000100a00 */
[----:B------:R1:W-:Y:S09]  /*13000*/  STL.64 [R1+0x2b8], R26 ;  /* 0x0002b81a01007387 */ /* 0x0003f20000100a00 */
[----:B------:R-:W-:Y:S01]  /*13010*/  STL.64 [R1+0x390], R4 ;  /* 0x0003900401007387 */ /* 0x000fe20000100a00 */
[-C--:B-1----:R-:W-:Y:S03]  /*13020*/  HMMA.1688.F32.TF32 R24, R232, R20.reuse, R164 ;  /* 0x00000014e818723c */ /* 0x082fe600000810a4 */
[----:B------:R1:W-:Y:S05]  /*13030*/  STL.64 [R1+0x398], R6 ;  /* 0x0003980601007387 */ /* 0x0003ea0000100a00 */
[----:B-1----:R-:W-:Y:S01]  /*13040*/  HMMA.1688.F32.TF32 R4, R200, R20, R192 ;  /* 0x00000014c804723c */ /* 0x002fe200000810c0 */
[----:B------:R-:W-:Y:S04]  /*13050*/  STL.64 [R1+0x420], R92 ;  /* 0x0004205c01007387 */ /* 0x000fe80000100a00 */
[----:B------:R-:W-:Y:S10]  /*13060*/  STL.64 [R1+0x428], R94 ;  /* 0x0004285e01007387 */ /* 0x000ff40000100a00 */
[----:B------:R-:W-:Y:S04]  /*13070*/  STL.64 [R1+0x470], R24 ;  /* 0x0004701801007387 */ /* 0x000fe80000100a00 */
[----:B------:R-:W-:Y:S01]  /*13080*/  STL.64 [R1+0x478], R26 ;  /* 0x0004781a01007387 */ /* 0x000fe20000100a00 */
[----:B------:R-:W-:-:S02]  /*13090*/  IMAD.MOV.U32 R204, RZ, RZ, R57 ;  /* 0x000000ffffcc7224 */ /* 0x000fc400078e0039 */
[----:B------:R-:W-:Y:S01]  /*130a0*/  IMAD.MOV.U32 R205, RZ, RZ, R56 ;  /* 0x000000ffffcd7224 */ /* 0x000fe200078e0038 */
[----:B------:R-:W-:Y:S04]  /*130b0*/  LDSM.16.M88.4 R192, [R3+0x24000] ;  /* 0x0240000003c0783b */ /* 0x000fe80000000200 */
[----:B------:R1:W-:Y:S04]  /*130c0*/  STL.64 [R1+0x8e0], R4 ;  /* 0x0008e00401007387 */ /* 0x0003e80000100a00 */
[----:B------:R-:W3:Y:S04]  /*130d0*/  LDL.LU R228, [R1+0x50] ;  /* 0x0000500001e47983 */ /* 0x000ee80000300800 */
[----:B------:R-:W1:Y:S04]  /*130e0*/  LDL.LU R77, [R1+0xfc8] ;  /* 0x000fc800014d7983 */ /* 0x000e680000300800 */
[----:B------:R-:W1:Y:S04]  /*130f0*/  LDL.LU R76, [R1+0xfc4] ;  /* 0x000fc400014c7983 */ /* 0x000e680000300800 */
[----:B------:R-:W3:Y:S04]  /*13100*/  LDL.LU R231, [R1+0x5c] ;  /* 0x00005c0001e77983 */ /* 0x000ee80000300800 */
[----:B------:R-:W4:Y:S04]  /*13110*/  LDL.LU R96, [R1+0x650] ;  /* 0x0006500001607983 */ /* 0x000f280000300800 */
[----:B------:R-:W4:Y:S04]  /*13120*/  LDL.LU R97, [R1+0x654] ;  /* 0x0006540001617983 */ /* 0x000f280000300800 */
[----:B------:R-:W4:Y:S04]  /*13130*/  LDL.LU R98, [R1+0x658] ;  /* 0x0006580001627983 */ /* 0x000f280000300800 */
[----:B------:R-:W4:Y:S04]  /*13140*/  LDL.LU R99, [R1+0x65c] ;  /* 0x00065c0001637983 */ /* 0x000f280000300800 */
[----:B------:R-:W1:Y:S04]  /*13150*/  LDL.LU R78, [R1+0x1c8] ;  /* 0x0001c800014e7983 */ /* 0x000e680000300800 */
[----:B------:R-:W1:Y:S04]  /*13160*/  LDL.LU R79, [R1+0x1cc] ;  /* 0x0001cc00014f7983 */ /* 0x000e680000300800 */
        /* <DEDUP_REMOVED lines=12> */
[----:B------:R-:W-:-:S03]  /*13230*/  IMAD.MOV.U32 R206, RZ, RZ, R44 ;  /* 0x000000ffffce7224 */ /* 0x000fc600078e002c */
        /* <DEDUP_REMOVED lines=8> */
[----:B------:R-:W3:Y:S01]  /*132c0*/  LDL.LU R215, [R1+0x79c] ;  /* 0x00079c0001d77983 */ /* 0x000ee20000300800 */
[----:B------:R-:W-:-:S02]  /*132d0*/  IMAD.MOV.U32 R29, RZ, RZ, R6 ;  /* 0x000000ffff1d7224 */ /* 0x000fc400078e0006 */
[----:B------:R-:W-:Y:S01]  /*132e0*/  IMAD.MOV.U32 R28, RZ, RZ, R7 ;  /* 0x000000ffff1c7224 */ /* 0x000fe200078e0007 */
[----:B--2---:R-:W-:Y:S01]  /*132f0*/  HMMA.1688.F32.TF32 R120, R156, R8, R204 ;  /* 0x000000089c78723c */ /* 0x004fe200000810cc */
[----:B------:R-:W-:Y:S01]  /*13300*/  IMAD.MOV.U32 R178, RZ, RZ, R68 ;  /* 0x000000ffffb27224 */ /* 0x000fe200078e0044 */
[----:B------:R-:W-:Y:S06]  /*13310*/  LDSM.16.M88.4 R204, [R3+0x27800] ;  /* 0x0278000003cc783b */ /* 0x000fec0000000200 */
[-C--:B----4-:R-:W-:Y:S08]  /*13320*/  HMMA.1688.F32.TF32 R248, R72, R16.reuse, R96 ;  /* 0x0000001048f8723c */ /* 0x090ff00000081060 */
[----:B-1----:R-:W-:Y:S01]  /*13330*/  HMMA.1688.F32.TF32 R4, R116, R16, R76 ;  /* 0x000000107404723c */ /* 0x002fe2000008104c */
[----:B---3--:R-:W-:-:S02]  /*13340*/  IMAD.MOV.U32 R211, RZ, RZ, R45 ;  /* 0x000000ffffd37224 */ /* 0x008fc400078e002d */
[----:B------:R-:W-:Y:S02]  /*13350*/  IMAD.MOV.U32 R210, RZ, RZ, R48 ;  /* 0x000000ffffd27224 */ /* 0x000fe400078e0030 */
[----:B------:R-:W-:Y:S02]  /*13360*/  IMAD.MOV.U32 R209, RZ, RZ, R49 ;  /* 0x000000ffffd17224 */ /* 0x000fe400078e0031 */
[----:B------:R-:W-:Y:S02]  /*13370*/  IMAD.MOV.U32 R208, RZ, RZ, R52 ;  /* 0x000000ffffd07224 */ /* 0x000fe400078e0034 */
[----:B------:R-:W2:Y:S04]  /*13380*/  LDL.LU R52, [R1+0xfa0] ;  /* 0x000fa00001347983 */ /* 0x000ea80000300800 */
[----:B------:R-:W3:Y:S01]  /*13390*/  LDL.LU R49, [R1+0xf9c] ;  /* 0x000f9c0001317983 */ /* 0x000ee20000300800 */
[-C--:B------:R-:W-:Y:S03]  /*133a0*/  HMMA.1688.F32.TF32 R24, R156, R16.reuse, R228 ;  /* 0x000000109c18723c */ /* 0x080fe600000810e4 */
[----:B------:R-:W3:Y:S04]  /*133b0*/  LDL.LU R48, [R1+0xf98] ;  /* 0x000f980001307983 */ /* 0x000ee80000300800 */
[----:B------:R-:W4:Y:S04]  /*133c0*/  LDL.LU R45, [R1+0xf94] ;  /* 0x000f9400012d7983 */ /* 0x000f280000300800 */
[----:B------:R1:W-:Y:S04]  /*133d0*/  STL.64 [R1+0xde0], R22 ;  /* 0x000de01601007387 */ /* 0x0003e80000100a00 */
[----:B------:R-:W-:Y:S04]  /*133e0*/  STL [R1+0xd34], R28 ;  /* 0x000d341c01007387 */ /* 0x000fe80000100800 */
[----:B------:R-:W-:Y:S04]  /*133f0*/  STL [R1+0xd30], R29 ;  /* 0x000d301d01007387 */ /* 0x000fe80000100800 */
[----:B------:R-:W-:Y:S01]  /*13400*/  STL.64 [R1+0xde8], R30 ;  /* 0x000de81e01007387 */ /* 0x000fe20000100a00 */
[----:B-1----:R-:W-:Y:S03]  /*13410*/  HMMA.1688.F32.TF32 R20, R244, R16, R88 ;  /* 0x00000010f414723c */ /* 0x002fe60000081058 */
[----:B------:R-:W-:Y:S04]  /*13420*/  STL.64 [R1+0xd60], R250 ;  /* 0x000d60fa01007387 */ /* 0x000fe80000100a00 */
[----:B------:R-:W-:Y:S04]  /*13430*/  STL.64 [R1+0xd58], R248 ;  /* 0x000d58f801007387 */ /* 0x000fe80000100a00 */
[----:B------:R-:W-:Y:S04]  /*13440*/  STL.64 [R1+0x90], R4 ;  /* 0x0000900401007387 */ /* 0x000fe80000100a00 */
[----:B------:R1:W-:Y:S01]  /*13450*/  STL.64 [R1+0x98], R6 ;  /* 0x0000980601007387 */ /* 0x0003e20000100a00 */
[----:B------:R-:W-:Y:S01]  /*13460*/  HMMA.1688.F32.TF32 R76, R116, R12, R220 ;  /* 0x0000000c744c723c */ /* 0x000fe200000810dc */
[----:B------:R-:W-:-:S02]  /*13470*/  IMAD.MOV.U32 R54, RZ, RZ, R44 ;  /* 0x000000ffff367224 */ /* 0x000fc400078e002c */
[----:B------:R-:W-:Y:S05]  /*13480*/  LDSM.16.M88.4 R228, [R3+0x24800] ;  /* 0x0248000003e4783b */ /* 0x000fea0000000200 */
[-C--:B-1----:R-:W-:Y:S01]  /*13490*/  HMMA.1688.F32.TF32 R4, R240, R16.reuse, R108 ;  /* 0x00000010f004723c */ /* 0x082fe2000008106c */
[----:B------:R-:W-:Y:S04]  /*134a0*/  STL.64 [R1+0xc0], R24 ;  /* 0x0000c01801007387 */ /* 0x000fe80000100a00 */
[----:B------:R1:W-:Y:S04]  /*134b0*/  STL.64 [R1+0xc8], R26 ;  /* 0x0000c81a01007387 */ /* 0x0003e80000100a00 */
[----:B------:R-:W-:Y:S04]  /*134c0*/  STL.64 [R1+0x1c0], R20 ;  /* 0x0001c01401007387 */ /* 0x000fe80000100a00 */
[----:B------:R1:W-:Y:S02]  /*134d0*/  STL.64 [R1+0x1c8], R22 ;  /* 0x0001c81601007387 */ /* 0x0003e40000100a00 */
[-C--:B-1----:R-:W-:Y:S01]  /*134e0*/  HMMA.1688.F32.TF32 R24, R236, R16.reuse, R148 ;  /* 0x00000010ec18723c */ /* 0x082fe20000081094 */
[----:B------:R-:W-:Y:S01]  /*134f0*/  IMAD.MOV.U32 R179, RZ, RZ, R64 ;  /* 0x000000ffffb37224 */ /* 0x000fe200078e0040 */
[----:B------:R-:W-:Y:S06]  /*13500*/  LDSM.16.M88.4 R220, [R3+0x25800] ;  /* 0x0258000003dc783b */ /* 0x000fec0000000200 */
[----:B------:R-:W-:Y:S01]  /*13510*/  STL.64 [R1+0x2d0], R4 ;  /* 0x0002d00401007387 */ /* 0x000fe20000100a00 */
[-C--:B------:R-:W-:Y:S03]  /*13520*/  HMMA.1688.F32.TF32 R20, R232, R16.reuse, R152 ;  /* 0x00000010e814723c */ /* 0x080fe60000081098 */
[----:B------:R1:W-:Y:S05]  /*13530*/  STL.64 [R1+0x2d8], R6 ;  /* 0x0002d80601007387 */ /* 0x0003ea0000100a00 */
[----:B-1----:R-:W-:Y:S06]  /*13540*/  HMMA.1688.F32.TF32 R4, R200, R16, R32 ;  /* 0x00000010c804723c */ /* 0x002fec0000081020 */
[----:B------:R-:W-:Y:S04]  /*13550*/  STL.64 [R1+0x3b0], R24 ;  /* 0x0003b01801007387 */ /* 0x000fe80000100a00 */
[----:B------:R-:W-:Y:S01]  /*13560*/  STL.64 [R1+0x3b8], R26 ;  /* 0x0003b81a01007387 */ /* 0x000fe20000100a00 */
[-C--:B------:R-:W-:Y:S03]  /*13570*/  HMMA.1688.F32.TF32 R32, R72, R12.reuse, R224 ;  /* 0x0000000c4820723c */ /* 0x080fe600000810e0 */
[----:B------:R1:W-:Y:S04]  /*13580*/  STL.64 [R1+0xdc0], R18 ;  /* 0x000dc01201007387 */ /* 0x0003e80000100a00 */
[----:B------:R-:W-:Y:S04]  /*13590*/  STL.64 [R1+0x450], R20 ;  /* 0x0004501401007387 */ /* 0x000fe80000100a00 */
[----:B------:R1:W-:Y:S02]  /*135a0*/  STL.64 [R1+0x458], R22 ;  /* 0x0004581601007387 */ /* 0x0003e40000100a00 */
[-C--:B-1----:R-:W-:Y:S02]  /*135b0*/  HMMA.1688.F32.TF32 R16, R244, R12.reuse, R80 ;  /* 0x0000000cf410723c */ /* 0x082fe40000081050 */
[----:B------:R-:W2:Y:S04]  /*135c0*/  LDSM.16.M88.4 R224, [R3+0x25000] ;  /* 0x0250000003e0783b */ /* 0x000ea80000000200 */
[----:B------:R-:W-:Y:S02]  /*135d0*/  STL.64 [R1+0x8d0], R4 ;  /* 0x0008d00401007387 */ /* 0x000fe40000100a00 */
[----:B------:R-:W-:Y:S02]  /*135e0*/  HMMA.1688.F32.TF32 R20, R156, R12, R216 ;  /* 0x0000000c9c14723c */ /* 0x000fe400000810d8 */
[----:B------:R1:W-:Y:S01]  /*135f0*/  STL.64 [R1+0x8d8], R6 ;  /* 0x0008d80601007387 */ /* 0x0003e20000100a00 */
[----:B------:R-:W-:-:S02]  /*13600*/  IMAD.MOV.U32 R188, RZ, RZ, R69 ;  /* 0x000000ffffbc7224 */ /* 0x000fc400078e0045 */
[----:B------:R-:W-:Y:S01]  /*13610*/  IMAD.MOV.U32 R189, RZ, RZ, R65 ;  /* 0x000000ffffbd7224 */ /* 0x000fe200078e0041 */
[----:B------:R-:W2:Y:S02]  /*13620*/  LDSM.16.M88.4 R216, [R3+0x26000] ;  /* 0x0260000003d8783b */ /* 0x000ea40000000200 */
[-C--:B-1----:R-:W-:Y:S02]  /*13630*/  HMMA.1688.F32.TF32 R4, R240, R12.reuse, R104 ;  /* 0x0000000cf004723c */ /* 0x082fe40000081068 */
[----:B------:R-:W-:Y:S04]  /*13640*/  STL.64 [R1+0xd70], R34 ;  /* 0x000d702201007387 */ /* 0x000fe80000100a00 */
[----:B------:R-:W-:Y:S04]  /*13650*/  STL.64 [R1+0xd68], R32 ;  /* 0x000d682001007387 */ /* 0x000fe80000100a00 */
[----:B------:R-:W-:Y:S04]  /*13660*/  STL.64 [R1+0xd80], R78 ;  /* 0x000d804e01007387 */ /* 0x000fe80000100a00 */
[----:B------:R-:W-:Y:S04]  /*13670*/  STL.64 [R1+0xd78], R76 ;  /* 0x000d784c01007387 */ /* 0x000fe80000100a00 */
[----:B------:R-:W-:Y:S04]  /*13680*/  STL.64 [R1+0x80], R20 ;  /* 0x0000801401007387 */ /* 0x000fe80000100a00 */
[----:B------:R1:W-:Y:S04]  /*13690*/  STL.64 [R1+0x88], R22 ;  /* 0x0000881601007387 */ /* 0x0003e80000100a00 */
[----:B------:R-:W-:Y:S04]  /*136a0*/  STL.64 [R1+0xf0], R16 ;  /* 0x0000f01001007387 */ /* 0x000fe80000100a00 */
[----:B------:R1:W-:Y:S02]  /*136b0*/  STL.64 [R1+0xf8], R18 ;  /* 0x0000f81201007387 */ /* 0x0003e40000100a00 */
[-C--:B-1----:R-:W-:Y:S02]  /*136c0*/  HMMA.1688.F32.TF32 R20, R236, R12.reuse, R140 ;  /* 0x0000000cec14723c */ /* 0x082fe4000008108c */
[----:B------:R-:W-:Y:S04]  /*136d0*/  STL.64 [R1+0x200], R4 ;  /* 0x0002000401007387 */ /* 0x000fe80000100a00 */
[----:B------:R1:W-:Y:S02]  /*136e0*/  STL.64 [R1+0x208], R6 ;  /* 0x0002080601007387 */ /* 0x0003e40000100a00 */
[-C--:B------:R-:W-:Y:S08]  /*136f0*/  HMMA.1688.F32.TF32 R16, R232, R12.reuse, R144 ;  /* 0x0000000ce810723c */ /* 0x080ff00000081090 */
[----:B-1----:R-:W-:Y:S08]  /*13700*/  HMMA.1688.F32.TF32 R4, R200, R12, R36 ;  /* 0x0000000cc804723c */ /* 0x002ff00000081024 */
[-C--:B------:R-:W-:Y:S01]  /*13710*/  HMMA.1688.F32.TF32 R36, R72, R8.reuse, R212 ;  /* 0x000000084824723c */ /* 0x080fe200000810d4 */
[----:B------:R-:W-:Y:S04]  /*13720*/  STL.64 [R1+0x2e0], R20 ;  /* 0x0002e01401007387 */ /* 0x000fe80000100a00 */
[----:B------:R-:W-:Y:S03]  /*13730*/  STL.64 [R1+0x2e8], R22 ;  /* 0x0002e81601007387 */ /* 0x000fe60000100a00 */
[----:B------:R-:W-:Y:S01]  /*13740*/  HMMA.1688.F32.TF32 R80, R116, R8, R208 ;  /* 0x000000087450723c */ /* 0x000fe200000810d0 */
[----:B------:R-:W-:Y:S04]  /*13750*/  STL.64 [R1+0x3c0], R16 ;  /* 0x0003c01001007387 */ /* 0x000fe80000100a00 */
[----:B------:R1:W-:Y:S01]  /*13760*/  STL.64 [R1+0x3c8], R18 ;  /* 0x0003c81201007387 */ /* 0x0003e20000100a00 */
[----:B------:R-:W-:-:S02]  /*13770*/  IMAD.MOV.U32 R190, RZ, RZ, R60 ;  /* 0x000000ffffbe7224 */ /* 0x000fc400078e003c */
[----:B------:R-:W-:Y:S01]  /*13780*/  IMAD.MOV.U32 R191, RZ, RZ, R61 ;  /* 0x000000ffffbf7224 */ /* 0x000fe200078e003d */
[----:B------:R-:W2:Y:S04]  /*13790*/  LDSM.16.M88.4 R212, [R3+0x26800] ;  /* 0x0268000003d4783b */ /* 0x000ea80000000200 */
[----:B------:R-:W2:Y:S04]  /*137a0*/  LDSM.16.M88.4 R208, [R3+0x27000] ;  /* 0x0270000003d0783b */ /* 0x000ea80000000200 */
[----:B------:R-:W-:Y:S01]  /*137b0*/  STL.64 [R1+0xd98], R38 ;  /* 0x000d982601007387 */ /* 0x000fe20000100a00 */
[-C--:B-1----:R-:W-:Y:S03]  /*137c0*/  HMMA.1688.F32.TF32 R16, R244, R8.reuse, R84 ;  /* 0x00000008f410723c */ /* 0x082fe60000081054 */
[----:B------:R-:W-:Y:S04]  /*137d0*/  STL.64 [R1+0x8c0], R4 ;  /* 0x0008c00401007387 */ /* 0x000fe80000100a00 */
[----:B------:R1:W-:Y:S02]  /*137e0*/  STL.64 [R1+0x8c8], R6 ;  /* 0x0008c80601007387 */ /* 0x0003e40000100a00 */
[-C--:B-1----:R-:W-:Y:S02]  /*137f0*/  HMMA.1688.F32.TF32 R4, R240, R8.reuse, R100 ;  /* 0x00000008f004723c */ /* 0x082fe40000081064 */
        /* <DEDUP_REMOVED lines=10> */
[----:B------:R1:W-:Y:S02]  /*138a0*/  STL.64 [R1+0x1b8], R6 ;  /* 0x0001b80601007387 */ /* 0x0003e40000100a00 */
[-C--:B-1----:R-:W-:Y:S11]  /*138b0*/  HMMA.1688.F32.TF32 R4, R236, R8.reuse, R124 ;  /* 0x00000008ec04723c */ /* 0x082ff6000008107c */
[----:B------:R-:W-:Y:S11]  /*138c0*/  @!UPT UIADD3 URZ, URZ, URZ, URZ ;  /* 0x0000003f3f3ff290 */ /* 0x000ff6000fffe03f */
[----:B------:R-:W-:Y:S01]  /*138d0*/  @!UPT UIADD3 URZ, URZ, URZ, URZ ;  /* 0x0000003f3f3ff290 */ /* 0x000fe2000fffe03f */
[----:B------:R-:W-:Y:S04]  /*138e0*/  STL.64 [R1+0x2a0], R4 ;  /* 0x0002a00401007387 */ /* 0x000fe80000100a00 */
[----:B------:R1:W-:Y:S04]  /*138f0*/  STL.64 [R1+0x2a8], R6 ;  /* 0x0002a80601007387 */ /* 0x0003e80000100a00 */
[----:B------:R-:W4:Y:S04]  /*13900*/  LDL.LU R44, [R1+0xf90] ;  /* 0x000f9000012c7983 */ /* 0x000f280000300800 */
        /* <DEDUP_REMOVED lines=8> */
[----:B------:R-:W4:Y:S01]  /*13990*/  LDL.LU R51, [R1+0x89c] ;  /* 0x00089c0001337983 */ /* 0x000f220000300800 */
[-C--:B-1----:R-:W-:Y:S03]  /*139a0*/  HMMA.1688.F32.TF32 R4, R232, R8.reuse, R128 ;  /* 0x00000008e804723c */ /* 0x082fe60000081080 */
[----:B------:R-:W4:Y:S04]  /*139b0*/  LDL.LU R58, [R1+0x878] ;  /* 0x00087800013a7983 */ /* 0x000f280000300800 */
[----:B------:R-:W4:Y:S04]  /*139c0*/  LDL.LU R59, [R1+0x87c] ;  /* 0x00087c00013b7983 */ /* 0x000f280000300800 */
[----:B------:R-:W-:Y:S04]  /*139d0*/  STL.64 [R1+0xe20], R238 ;  /* 0x000e20ee01007387 */ /* 0x000fe80000100a00 */
[----:B------:R-:W-:Y:S04]  /*139e0*/  STL.64 [R1+0xe18], R236 ;  /* 0x000e18ec01007387 */ /* 0x000fe80000100a00 */
[----:B------:R-:W-:Y:S04]  /*139f0*/  STL.64 [R1+0xdf8], R234 ;  /* 0x000df8ea01007387 */ /* 0x000fe80000100a00 */
[----:B------:R-:W-:Y:S04]  /*13a00*/  STL.64 [R1+0xdf0], R232 ;  /* 0x000df0e801007387 */ /* 0x000fe80000100a00 */
[----:B------:R-:W-:Y:S04]  /*13a10*/  STL.64 [R1+0x320], R4 ;  /* 0x0003200401007387 */ /* 0x000fe80000100a00 */
[----:B------:R1:W-:Y:S02]  /*13a20*/  STL.64 [R1+0x328], R6 ;  /* 0x0003280601007387 */ /* 0x0003e40000100a00 */
[----:B-1----:R-:W-:Y:S11]  /*13a30*/  HMMA.1688.F32.TF32 R4, R200, R8, R40 ;  /* 0x00000008c804723c */ /* 0x002ff60000081028 */
[----:B------:R-:W-:Y:S11]  /*13a40*/  @!UPT UIADD3 URZ, URZ, URZ, URZ ;  /* 0x0000003f3f3ff290 */ /* 0x000ff6000fffe03f */
[----:B------:R-:W-:Y:S01]  /*13a50*/  @!UPT UIADD3 URZ, URZ, URZ, URZ ;  /* 0x0000003f3f3ff290 */ /* 0x000fe2000fffe03f */
[----:B------:R1:W-:Y:S01]  /*13a60*/  STL.64 [R1+0x6f0], R4 ;  /* 0x0006f00401007387 */ /* 0x0003e20000100a00 */
[----:B------:R-:W-:-:S03]  /*13a70*/  IMAD.MOV.U32 R12, RZ, RZ, R7 ;  /* 0x000000ffff0c7224 */ /* 0x000fc600078e0007 */
[----:B------:R1:W-:Y:S04]  /*13a80*/  STL [R1+0x6f8], R6 ;  /* 0x0006f80601007387 */ /* 0x0003e80000100800 */
[----:B------:R-:W-:Y:S04]  /*13a90*/  STL.64 [R1+0xe08], R202 ;  /* 0x000e08ca01007387 */ /* 0x000fe80000100a00 */
[----:B------:R1:W-:Y:S04]  /*13aa0*/  STL.64 [R1+0xe00], R200 ;  /* 0x000e00c801007387 */ /* 0x0003e80000100a00 */
[----:B------:R-:W-:Y:S04]  /*13ab0*/  STL [R1+0xd38], R12 ;  /* 0x000d380c01007387 */ /* 0x000fe80000100800 */
[----:B------:R-:W-:Y:S01]  /*13ac0*/  STL.64 [R1+0xe10], R14 ;  /* 0x000e100e01007387 */ /* 0x000fe20000100a00 */
[C---:B--2---:R-:W-:Y:S08]  /*13ad0*/  HMMA.1688.F32.TF32 R52, R72.reuse, R224, R52 ;  /* 0x000000e04834723c */ /* 0x044ff00000081034 */
[C---:B---3--:R-:W-:Y:S08]  /*13ae0*/  HMMA.1688.F32.TF32 R40, R72.reuse, R196, R96 ;  /* 0x000000c44828723c */ /* 0x048ff00000081060 */
[C---:B----4-:R-:W-:Y:S08]  /*13af0*/  HMMA.1688.F32.TF32 R44, R72.reuse, R192, R44 ;  /* 0x000000c0482c723c */ /* 0x050ff0000008102c */
[----:B------:R-:W-:Y:S07]  /*13b00*/  HMMA.1688.F32.TF32 R48, R72, R228, R48 ;  /* 0x000000e44830723c */ /* 0x000fee0000081030 */
[----:B------:R-:W-:Y:S04]  /*13b10*/  STL.64 [R1+0xe30], R42 ;  /* 0x000e302a01007387 */ /* 0x000fe80000100a00 */
[----:B------:R2:W-:Y:S04]  /*13b20*/  STL.64 [R1+0xe28], R40 ;  /* 0x000e282801007387 */ /* 0x0005e80000100a00 */
[----:B------:R-:W-:Y:S04]  /*13b30*/  STL.64 [R1+0xe40], R46 ;  /* 0x000e402e01007387 */ /* 0x000fe80000100a00 */
[----:B------:R3:W-:Y:S04]  /*13b40*/  STL.64 [R1+0xe38], R44 ;  /* 0x000e382c01007387 */ /* 0x0007e80000100a00 */
[----:B------:R-:W-:Y:S04]  /*13b50*/  STL.64 [R1+0xe50], R50 ;  /* 0x000e503201007387 */ /* 0x000fe80000100a00 */
[----:B------:R-:W-:Y:S04]  /*13b60*/  STL.64 [R1+0xe48], R48 ;  /* 0x000e483001007387 */ /* 0x000fe80000100a00 */
[----:B------:R-:W-:Y:S04]  /*13b70*/  STL.64 [R1+0xe60], R54 ;  /* 0x000e603601007387 */ /* 0x000fe80000100a00 */
[----:B------:R4:W-:Y:S04]  /*13b80*/  STL.64 [R1+0xe58], R52 ;  /* 0x000e583401007387 */ /* 0x0009e80000100a00 */
[----:B------:R-:W2:Y:S04]  /*13b90*/  LDL.LU R176, [R1+0x6a0] ;  /* 0x0006a00001b07983 */ /* 0x000ea80000300800 */
[----:B------:R-:W2:Y:S04]  /*13ba0*/  LDL.LU R177, [R1+0x6a4] ;  /* 0x0006a40001b17983 */ /* 0x000ea80000300800 */
[----:B------:R-:W2:Y:S04]  /*13bb0*/  LDL.LU R68, [R1+0xf8c] ;  /* 0x000f8c0001447983 */ /* 0x000ea80000300800 */
[----:B------:R-:W3:Y:S04]  /*13bc0*/  LDL.LU R64, [R1+0xf88] ;  /* 0x000f880001407983 */ /* 0x000ee80000300800 */
[----:B------:R-:W4:Y:S04]  /*13bd0*/  LDL.LU R69, [R1+0xf84] ;  /* 0x000f840001457983 */ /* 0x000f280000300800 */
[----:B------:R-:W4:Y:S04]  /*13be0*/  LDL.LU R65, [R1+0xf80] ;  /* 0x000f800001417983 */ /* 0x000f280000300800 */
[----:B------:R-:W4:Y:S04]  /*13bf0*/  LDL.LU R60, [R1+0xf7c] ;  /* 0x000f7c00013c7983 */ /* 0x000f280000300800 */
[----:B------:R-:W4:Y:S01]  /*13c00*/  LDL.LU R61, [R1+0xf78] ;  /* 0x000f7800013d7983 */ /* 0x000f220000300800 */
[----:B--2---:R-:W-:-:S03]  /*13c10*/  IMAD.MOV.U32 R180, RZ, RZ, R68 ;  /* 0x000000ffffb47224 */ /* 0x004fc600078e0044 */
[----:B------:R-:W2:Y:S01]  /*13c20*/  LDL.LU R68, [R1+0xf74] ;  /* 0x000f740001447983 */ /* 0x000ea20000300800 */
[----:B---3--:R-:W-:-:S03]  /*13c30*/  IMAD.MOV.U32 R181, RZ, RZ, R64 ;  /* 0x000000ffffb57224 */ /* 0x008fc600078e0040 */
[----:B------:R-:W3:Y:S01]  /*13c40*/  LDL.LU R64, [R1+0xf70] ;  /* 0x000f700001407983 */ /* 0x000ee20000300800 */
[----:B----4-:R-:W-:-:S03]  /*13c50*/  IMAD.MOV.U32 R182, RZ, RZ, R69 ;  /* 0x000000ffffb67224 */ /* 0x010fc600078e0045 */
[----:B------:R-:W4:Y:S01]  /*13c60*/  LDL.LU R69, [R1+0xf6c] ;  /* 0x000f6c0001457983 */ /* 0x000f220000300800 */
[----:B------:R-:W-:-:S03]  /*13c70*/  IMAD.MOV.U32 R183, RZ, RZ, R65 ;  /* 0x000000ffffb77224 */ /* 0x000fc600078e0041 */
[----:B------:R-:W2:Y:S01]  /*13c80*/  LDL.LU R65, [R1+0xf68] ;  /* 0x000f680001417983 */ /* 0x000ea20000300800 */
[----:B------:R-:W-:-:S03]  /*13c90*/  IMAD.MOV.U32 R175, RZ, RZ, R60 ;  /* 0x000000ffffaf7224 */ /* 0x000fc600078e003c */
[----:B------:R-:W3:Y:S01]  /*13ca0*/  LDL.LU R172, [R1+0x6e0] ;  /* 0x0006e00001ac7983 */ /* 0x000ee20000300800 */
[----:B------:R-:W-:-:S03]  /*13cb0*/  IMAD.MOV.U32 R174, RZ, RZ, R61 ;  /* 0x000000ffffae7224 */ /* 0x000fc600078e003d */
[----:B------:R-:W3:Y:S04]  /*13cc0*/  LDL.LU R173, [R1+0x6e4] ;  /* 0x0006e40001ad7983 */ /* 0x000ee80000300800 */
[----:B------:R-:W1:Y:S04]  /*13cd0*/  LDL.LU R61, [R1+0xf64] ;  /* 0x000f6400013d7983 */ /* 0x000e680000300800 */
[----:B------:R-:W3:Y:S01]  /*13ce0*/  LDL.LU R60, [R1+0xf60] ;  /* 0x000f6000013c7983 */ /* 0x000ee20000300800 */
[----:B----4-:R-:W-:-:S03]  /*13cf0*/  IMAD.MOV.U32 R184, RZ, RZ, R69 ;  /* 0x000000ffffb87224 */ /* 0x010fc600078e0045 */
[----:B------:R-:W4:Y:S01]  /*13d00*/  LDL.LU R69, [R1+0xf5c] ;  /* 0x000f5c0001457983 */ /* 0x000f220000300800 */
[----:B--2---:R-:W-:-:S03]  /*13d10*/  IMAD.MOV.U32 R185, RZ, RZ, R65 ;  /* 0x000000ffffb97224 */ /* 0x004fc600078e0041 */
[----:B------:R-:W2:Y:S01]  /*13d20*/  LDL.LU R65, [R1+0xf58] ;  /* 0x000f580001417983 */ /* 0x000ea20000300800 */
[----:B---3--:R-:W-:Y:S02]  /*13d30*/  IMAD.MOV.U32 R186, RZ, RZ, R64 ;  /* 0x000000ffffba7224 */ /* 0x008fe400078e0040 */
[----:B------:R-:W-:Y:S01]  /*13d40*/  IMAD.MOV.U32 R187, RZ, RZ, R68 ;  /* 0x000000ffffbb7224 */ /* 0x000fe200078e0044 */
[----:B------:R-:W3:Y:S04]  /*13d50*/  LDL.LU R64, [R1+0xf54] ;  /* 0x000f540001407983 */ /* 0x000ee80000300800 */
[----:B------:R-:W3:Y:S01]  /*13d60*/  LDL.LU R68, [R1+0xf50] ;  /* 0x000f500001447983 */ /* 0x000ee20000300800 */
[----:B-1----:R-:W-:-:S03]  /*13d70*/  IMAD.MOV.U32 R4, RZ, RZ, R61 ;  /* 0x000000ffff047224 */ /* 0x002fc600078e003d */
[----:B------:R-:W3:Y:S01]  /*13d80*/  LDL.LU R61, [R1+0xf4c] ;  /* 0x000f4c00013d7983 */ /* 0x000ee20000300800 */
[----:B------:R-:W-:-:S03]  /*13d90*/  IMAD.MOV.U32 R5, RZ, RZ, R60 ;  /* 0x000000ffff057224 */ /* 0x000fc600078e003c */
[----:B------:R-:W3:Y:S01]  /*13da0*/  LDL.LU R60, [R1+0xf48] ;  /* 0x000f4800013c7983 */ /* 0x000ee20000300800 */
[----:B----4-:R-:W-:-:S03]  /*13db0*/  IMAD.MOV.U32 R6, RZ, RZ, R69 ;  /* 0x000000ffff067224 */ /* 0x010fc600078e0045 */
[----:B------:R-:W4:Y:S01]  /*13dc0*/  LDL.LU R69, [R1+0xf44] ;  /* 0x000f440001457983 */ /* 0x000f220000300800 */
[----:B--2---:R-:W-:-:S03]  /*13dd0*/  IMAD.MOV.U32 R7, RZ, RZ, R65 ;  /* 0x000000ffff077224 */ /* 0x004fc600078e0041 */
[----:B------:R-:W2:Y:S01]  /*13de0*/  LDL.LU R65, [R1+0xf40] ;  /* 0x000f400001417983 */ /* 0x000ea20000300800 */
[----:B---3--:R-:W-:-:S03]  /*13df0*/  IMAD.MOV.U32 R163, RZ, RZ, R64 ;  /* 0x000000ffffa37224 */ /* 0x008fc600078e0040 */
[----:B------:R-:W3:Y:S01]  /*13e00*/  LDL.LU R160, [R1+0x730] ;  /* 0x0007300001a07983 */ /* 0x000ee20000300800 */
[----:B------:R-:W-:-:S03]  /*13e10*/  IMAD.MOV.U32 R162, RZ, RZ, R68 ;  /* 0x000000ffffa27224 */ /* 0x000fc600078e0044 */
[----:B------:R-:W3:Y:S04]  /*13e20*/  LDL.LU R161, [R1+0x734] ;  /* 0x0007340001a17983 */ /* 0x000ee80000300800 */
[----:B------:R-:W3:Y:S04]  /*13e30*/  LDL.LU R68, [R1+0xf3c] ;  /* 0x000f3c0001447983 */ /* 0x000ee80000300800 */
[----:B------:R-:W3:Y:S01]  /*13e40*/  LDL.LU R64, [R1+0xf38] ;  /* 0x000f380001407983 */ /* 0x000ee20000300800 */
[----:B----4-:R-:W-:-:S03]  /*13e50*/  IMAD.MOV.U32 R164, RZ, RZ, R69 ;  /* 0x000000ffffa47224 */ /* 0x010fc600078e0045 */
[----:B------:R-:W4:Y:S01]  /*13e60*/  LDL.LU R69, [R1+0xf34] ;  /* 0x000f340001457983 */ /* 0x000f220000300800 */
[----:B--2---:R-:W-:-:S03]  /*13e70*/  IMAD.MOV.U32 R165, RZ, RZ, R65 ;  /* 0x000000ffffa57224 */ /* 0x004fc600078e0041 */
[----:B------:R-:W2:Y:S01]  /*13e80*/  LDL.LU R65, [R1+0xf30] ;  /* 0x000f300001417983 */ /* 0x000ea20000300800 */
[----:B------:R-:W-:Y:S02]  /*13e90*/  IMAD.MOV.U32 R166, RZ, RZ, R60 ;  /* 0x000000ffffa67224 */ /* 0x000fe400078e003c */
[----:B------:R-:W-:Y:S01]  /*13ea0*/  IMAD.MOV.U32 R167, RZ, RZ, R61 ;  /* 0x000000ffffa77224 */ /* 0x000fe200078e003d */
[----:B------:R-:W2:Y:S04]  /*13eb0*/  LDL.LU R60, [R1+0xf2c] ;  /* 0x000f2c00013c7983 */ /* 0x000ea80000300800 */
[----:B------:R-:W2:Y:S01]  /*13ec0*/  LDL.LU R61, [R1+0xf28] ;  /* 0x000f2800013d7983 */ /* 0x000ea20000300800 */
[----:B---3--:R-:W-:-:S03]  /*13ed0*/  IMAD.MOV.U32 R132, RZ, RZ, R68 ;  /* 0x000000ffff847224 */ /* 0x008fc600078e0044 */
[----:B------:R-:W3:Y:S01]  /*13ee0*/  LDL.LU R68, [R1+0xf24] ;  /* 0x000f240001447983 */ /* 0x000ee20000300800 */
[----:B------:R-:W-:-:S03]  /*13ef0*/  IMAD.MOV.U32 R133, RZ, RZ, R64 ;  /* 0x000000ffff857224 */ /* 0x000fc600078e0040 */
[----:B------:R-:W3:Y:S01]  /*13f00*/  LDL.LU R64, [R1+0xf20] ;  /* 0x000f200001407983 */ /* 0x000ee20000300800 */
[----:B----4-:R-:W-:-:S03]  /*13f10*/  IMAD.MOV.U32 R134, RZ, RZ, R69 ;  /* 0x000000ffff867224 */ /* 0x010fc600078e0045 */
[----:B------:R-:W4:Y:S01]  /*13f20*/  LDL.LU R69, [R1+0xf1c] ;  /* 0x000f1c0001457983 */ /* 0x000f220000300800 */
[----:B--2---:R-:W-:-:S03]  /*13f30*/  IMAD.MOV.U32 R135, RZ, RZ, R65 ;  /* 0x000000ffff877224 */ /* 0x004fc600078e0041 */
[----:B------:R-:W2:Y:S01]  /*13f40*/  LDL.LU R65, [R1+0xf18] ;  /* 0x000f180001417983 */ /* 0x000ea20000300800 */
[----:B------:R-:W-:-:S03]  /*13f50*/  IMAD.MOV.U32 R23, RZ, RZ, R60 ;  /* 0x000000ffff177224 */ /* 0x000fc600078e003c */
        /* <DEDUP_REMOVED lines=13> */
[----:B------:R-:W-:-:S03]  /*14030*/  IMAD.MOV.U32 R112, RZ, RZ, R61 ;  /* 0x000000ffff707224 */ /* 0x000fc600078e003d */
        /* <DEDUP_REMOVED lines=13> */
[----:B------:R-:W-:Y:S02]  /*14110*/  IMAD.MOV.U32 R150, RZ, RZ, R60 ;  /* 0x000000ffff967224 */ /* 0x000fe400078e003c */
[----:B------:R-:W-:-:S02]  /*14120*/  IMAD.MOV.U32 R151, RZ, RZ, R61 ;  /* 0x000000ffff977224 */ /* 0x000fc400078e003d */
[----:B----4-:R-:W-:Y:S02]  /*14130*/  IMAD.MOV.U32 R148, RZ, RZ, R69 ;  /* 0x000000ffff947224 */ /* 0x010fe400078e0045 */
[----:B------:R-:W4:Y:S01]  /*14140*/  LDL.LU R69, [R1+0xee4] ;  /* 0x000ee40001457983 */ /* 0x000f220000300800 */
[----:B--2---:R-:W-:-:S03]  /*14150*/  IMAD.MOV.U32 R149, RZ, RZ, R65 ;  /* 0x000000ffff957224 */ /* 0x004fc600078e0041 */
[----:B------:R-:W2:Y:S04]  /*14160*/  LDL.LU R65, [R1+0xee0] ;  /* 0x000ee00001417983 */ /* 0x000ea80000300800 */
        /* <DEDUP_REMOVED lines=11> */
[----:B------:R-:W2:Y:S01]  /*14220*/  LDL.LU R92, [R1+0x800] ;  /* 0x00080000015c7983 */ /* 0x000ea20000300800 */
[----:B------:R-:W-:-:S03]  /*14230*/  IMAD.MOV.U32 R94, RZ, RZ, R61 ;  /* 0x000000ffff5e7224 */ /* 0x000fc600078e003d */
[----:B------:R-:W2:Y:S04]  /*14240*/  LDL.LU R93, [R1+0x804] ;  /* 0x00080400015d7983 */ /* 0x000ea80000300800 */
[----:B------:R-:W2:Y:S04]  /*14250*/  LDL.LU R61, [R1+0xec4] ;  /* 0x000ec400013d7983 */ /* 0x000ea80000300800 */
[----:B------:R-:W2:Y:S01]  /*14260*/  LDL.LU R60, [R1+0xec0] ;  /* 0x000ec000013c7983 */ /* 0x000ea20000300800 */
[----:B---3--:R-:W-:Y:S02]  /*14270*/  IMAD.MOV.U32 R90, RZ, RZ, R64 ;  /* 0x000000ffff5a7224 */ /* 0x008fe400078e0040 */
[----:B------:R-:W-:-:S02]  /*14280*/  IMAD.MOV.U32 R91, RZ, RZ, R68 ;  /* 0x000000ffff5b7224 */ /* 0x000fc400078e0044 */
[----:B----4-:R-:W-:Y:S02]  /*14290*/  IMAD.MOV.U32 R88, RZ, RZ, R69 ;  /* 0x000000ffff587224 */ /* 0x010fe400078e0045 */
[----:B------:R-:W3:Y:S01]  /*142a0*/  LDL.LU R69, [R1+0xebc] ;  /* 0x000ebc0001457983 */ /* 0x000ee20000300800 */
[----:B--2---:R-:W-:-:S03]  /*142b0*/  IMAD.MOV.U32 R89, RZ, RZ, R65 ;  /* 0x000000ffff597224 */ /* 0x004fc600078e0041 */
[----:B------:R-:W2:Y:S04]  /*142c0*/  LDL.LU R65, [R1+0xeb8] ;  /* 0x000eb80001417983 */ /* 0x000ea80000300800 */
[----:B------:R-:W2:Y:S04]  /*142d0*/  LDL.LU R64, [R1+0xeb4] ;  /* 0x000eb40001407983 */ /* 0x000ea80000300800 */
[----:B------:R-:W3:Y:S01]  /*142e0*/  LDL.LU R68, [R1+0xeb0] ;  /* 0x000eb00001447983 */ /* 0x000ee20000300800 */
[----:B------:R-:W-:-:S03]  /*142f0*/  IMAD.MOV.U32 R32, RZ, RZ, R61 ;  /* 0x000000ffff207224 */ /* 0x000fc600078e003d */
[----:B------:R-:W4:Y:S01]  /*14300*/  LDL.LU R61, [R1+0xeac] ;  /* 0x000eac00013d7983 */ /* 0x000f220000300800 */
[----:B------:R-:W-:-:S03]  /*14310*/  IMAD.MOV.U32 R33, RZ, RZ, R60 ;  /* 0x000000ffff217224 */ /* 0x000fc600078e003c */
[----:B------:R-:W4:Y:S04]  /*14320*/  LDL.LU R60, [R1+0xea8] ;  /* 0x000ea800013c7983 */ /* 0x000f280000300800 */
[----:B------:R-:W2:Y:S04]  /*14330*/  LDL.LU R34, [R1+0x838] ;  /* 0x0008380001227983 */ /* 0x000ea80000300800 */
[----:B------:R-:W2:Y:S04]  /*14340*/  LDL.LU R35, [R1+0x83c] ;  /* 0x00083c0001237983 */ /* 0x000ea80000300800 */
[----:B------:R-:W2:Y:S04]  /*14350*/  LDL.LU R66, [R1+0x858] ;  /* 0x0008580001427983 */ /* 0x000ea80000300800 */
[----:B------:R-:W2:Y:S04]  /*14360*/  LDL.LU R67, [R1+0x85c] ;  /* 0x00085c0001437983 */ /* 0x000ea80000300800 */
[----:B------:R-:W4:Y:S04]  /*14370*/  LDL.LU R62, [R1+0x868] ;  /* 0x00086800013e7983 */ /* 0x000f280000300800 */
[----:B------:R-:W4:Y:S04]  /*14380*/  LDL.LU R63, [R1+0x86c] ;  /* 0x00086c00013f7983 */ /* 0x000f280000300800 */
        /* <DEDUP_REMOVED lines=22> */
[----:B------:R-:W-:Y:S03]  /*144f0*/  HMMA.1688.F32.TF32 R56, R72, R220, R56 ;  /* 0x000000dc4838723c */ /* 0x000fe60000081038 */
[----:B------:R-:W3:Y:S04]  /*14500*/  LDL.LU R168, [R1+0x6c0] ;  /* 0x0006c00001a87983 */ /* 0x000ee80000300800 */
[----:B------:R-:W3:Y:S04]  /*14510*/  LDL.LU R169, [R1+0x6c4] ;  /* 0x0006c40001a97983 */ /* 0x000ee80000300800 */
[----:B------:R-:W3:Y:S04]  /*14520*/  LDL.LU R170, [R1+0x6c8] ;  /* 0x0006c80001aa7983 */ /* 0x000ee80000300800 */
[----:B------:R-:W3:Y:S08]  /*14530*/  LDL.LU R171, [R1+0x6cc] ;  /* 0x0006cc0001ab7983 */ /* 0x000ef00000300800 */
[----:B------:R-:W-:Y:S04]  /*14540*/  STL.64 [R1+0xe70], R58 ;  /* 0x000e703a01007387 */ /* 0x000fe80000100a00 */
[----:B------:R1:W-:Y:S01]  /*14550*/  STL.64 [R1+0xe68], R56 ;  /* 0x000e683801007387 */ /* 0x0003e20000100a00 */
[----:B------:R-:W-:Y:S08]  /*14560*/  HMMA.1688.F32.TF32 R104, R116, R216, R148 ;  /* 0x000000d87468723c */ /* 0x000ff00000081094 */
[C---:B------:R-:W-:Y:S08]  /*14570*/  HMMA.1688.F32.TF32 R148, R156.reuse, R212, R4 ;  /* 0x000000d49c94723c */ /* 0x040ff00000081004 */
[C---:B------:R-:W-:Y:S08]  /*14580*/  HMMA.1688.F32.TF32 R124, R156.reuse, R196, R28 ;  /* 0x000000c49c7c723c */ /* 0x040ff0000008101c */
[----:B------:R-:W-:Y:S08]  /*14590*/  HMMA.1688.F32.TF32 R144, R156, R216, R160 ;  /* 0x000000d89c90723c */ /* 0x000ff000000810a0 */
[C---:B------:R-:W-:Y:S08]  /*145a0*/  HMMA.1688.F32.TF32 R160, R244.reuse, R196, R172 ;  /* 0x000000c4f4a0723c */ /* 0x040ff000000810ac */
[----:B------:R-:W-:Y:S08]  /*145b0*/  HMMA.1688.F32.TF32 R172, R244, R224, R188 ;  /* 0x000000e0f4ac723c */ /* 0x000ff000000810bc */
[----:B------:R-:W-:Y:S08]  /*145c0*/  HMMA.1688.F32.TF32 R140, R156, R220, R164 ;  /* 0x000000dc9c8c723c */ /* 0x000ff000000810a4 */
[-C--:B------:R-:W-:Y:S08]  /*145d0*/  HMMA.1688.F32.TF32 R164, R244, R192.reuse, R180 ;  /* 0x000000c0f4a4723c */ /* 0x080ff000000810b4 */
[C---:B------:R-:W-:Y:S08]  /*145e0*/  HMMA.1688.F32.TF32 R128, R156.reuse, R192, R20 ;  /* 0x000000c09c80723c */ /* 0x040ff00000081014 */
[----:B------:R-:W-:Y:S08]  /*145f0*/  HMMA.1688.F32.TF32 R132, R156, R228, R132 ;  /* 0x000000e49c84723c */ /* 0x000ff00000081084 */
[C---:B--2---:R-:W-:Y:S08]  /*14600*/  HMMA.1688.F32.TF32 R64, R72.reuse, R212, R64 ;  /* 0x000000d44840723c */ /* 0x044ff00000081040 */
[C---:B----4-:R-:W-:Y:S08]  /*14610*/  HMMA.1688.F32.TF32 R60, R72.reuse, R216, R60 ;  /* 0x000000d8483c723c */ /* 0x050ff0000008103c */
[C---:B---3--:R-:W-:Y:S08]  /*14620*/  HMMA.1688.F32.TF32 R68, R72.reuse, R208, R68 ;  /* 0x000000d04844723c */ /* 0x048ff00000081044 */
[----:B------:R-:W-:Y:S07]  /*14630*/  HMMA.1688.F32.TF32 R72, R72, R204, R32 ;  /* 0x000000cc4848723c */ /* 0x000fee0000081020 */
[----:B------:R-:W-:Y:S01]  /*14640*/  STL.64 [R1+0xe80], R62 ;  /* 0x000e803e01007387 */ /* 0x000fe20000100a00 */
[C---:B------:R-:W-:Y:S03]  /*14650*/  HMMA.1688.F32.TF32 R84, R116.reuse, R196, R16 ;  /* 0x000000c47454723c */ /* 0x040fe60000081010 */
[----:B------:R-:W-:Y:S04]  /*14660*/  STL.64 [R1+0xe78], R60 ;  /* 0x000e783c01007387 */ /* 0x000fe80000100a00 */
[----:B------:R-:W-:Y:S04]  /*14670*/  STL.64 [R1+0xe90], R66 ;  /* 0x000e904201007387 */ /* 0x000fe80000100a00 */
[----:B------:R2:W-:Y:S04]  /*14680*/  STL.64 [R1+0xe88], R64 ;  /* 0x000e884001007387 */ /* 0x0005e80000100a00 */
        /* <DEDUP_REMOVED lines=55> */
[----:B------:R-:W3:Y:S04]  /*14a00*/  LDL.LU R59, [R1+0x60c] ;  /* 0x00060c00013b7983 */ /* 0x000ee80000300800 */
[----:B--2---:R-:W2:Y:S04]  /*14a10*/  LDL.LU R64, [R1+0x630] ;  /* 0x0006300001407983 */ /* 0x004ea80000300800 */
        /* <DEDUP_REMOVED lines=9> */
[----:B------:R-:W-:Y:S03]  /*14ab0*/  HMMA.1688.F32.TF32 R100, R116, R220, R152 ;  /* 0x000000dc7464723c */ /* 0x000fe60000081098 */
[----:B------:R-:W2:Y:S04]  /*14ac0*/  LDL.LU R190, [R1+0x678] ;  /* 0x0006780001be7983 */ /* 0x000ea80000300800 */
[----:B------:R-:W2:Y:S01]  /*14ad0*/  LDL.LU R191, [R1+0x67c] ;  /* 0x00067c0001bf7983 */ /* 0x000ea20000300800 */
[C---:B------:R-:W-:Y:S03]  /*14ae0*/  HMMA.1688.F32.TF32 R136, R156.reuse, R224, R136 ;  /* 0x000000e09c88723c */ /* 0x040fe60000081088 */
[----:B------:R-:W3:Y:S04]  /*14af0*/  LDL.LU R180, [R1+0x690] ;  /* 0x0006900001b47983 */ /* 0x000ee80000300800 */
[----:B------:R-:W3:Y:S01]  /*14b00*/  LDL.LU R181, [R1+0x694] ;  /* 0x0006940001b57983 */ /* 0x000ee20000300800 */
[C---:B------:R-:W-:Y:S03]  /*14b10*/  HMMA.1688.F32.TF32 R152, R156.reuse, R208, R24 ;  /* 0x000000d09c98723c */ /* 0x040fe60000081018 */
[----:B------:R-:W3:Y:S04]  /*14b20*/  LDL.LU R182, [R1+0x698] ;  /* 0x0006980001b67983 */ /* 0x000ee80000300800 */
[----:B------:R-:W3:Y:S01]  /*14b30*/  LDL.LU R183, [R1+0x69c] ;  /* 0x00069c0001b77983 */ /* 0x000ee20000300800 */
[----:B------:R-:W-:Y:S03]  /*14b40*/  HMMA.1688.F32.TF32 R156, R156, R204, R184 ;  /* 0x000000cc9c9c723c */ /* 0x000fe600000810b8 */
        /* <DEDUP_REMOVED lines=29> */
[C---:B------:R-:W-:Y:S03]  /*14d20*/  HMMA.1688.F32.TF32 R96, R116.reuse, R224, R96 ;  /* 0x000000e07460723c */ /* 0x040fe60000081060 */
[----:B------:R-:W4:Y:S05]  /*14d30*/  LDL.LU R39, [R1+0x11c] ;  /* 0x00011c0001277983 */ /* 0x000f2a0000300800 */
[C---:B------:R-:W-:Y:S08]  /*14d40*/  HMMA.1688.F32.TF32 R108, R116.reuse, R212, R108 ;  /* 0x000000d4746c723c */ /* 0x040ff0000008106c */
[C---:B------:R-:W-:Y:S08]  /*14d50*/  HMMA.1688.F32.TF32 R112, R116.reuse, R208, R112 ;  /* 0x000000d07470723c */ /* 0x040ff00000081070 */
[----:B------:R-:W-:Y:S01]  /*14d60*/  HMMA.1688.F32.TF32 R116, R116, R204, R248 ;  /* 0x000000cc7474723c */ /* 0x000fe200000810f8 */
[----:B------:R-:W4:Y:S04]  /*14d70*/  LDL.LU R248, [R1+0x520] ;  /* 0x0005200001f87983 */ /* 0x000f280000300800 */
[----:B------:R-:W4:Y:S03]  /*14d80*/  LDL.LU R249, [R1+0x524] ;  /* 0x0005240001f97983 */ /* 0x000f260000300800 */
[C---:B------:R-:W-:Y:S01]  /*14d90*/  HMMA.1688.F32.TF32 R168, R244.reuse, R228, R168 ;  /* 0x000000e4f4a8723c */ /* 0x040fe200000810a8 */
[----:B------:R-:W4:Y:S04]  /*14da0*/  LDL.LU R250, [R1+0x528] ;  /* 0x0005280001fa7983 */ /* 0x000f280000300800 */
[----:B------:R-:W4:Y:S03]  /*14db0*/  LDL.LU R251, [R1+0x52c] ;  /* 0x00052c0001fb7983 */ /* 0x000f260000300800 */
[C---:B------:R-:W-:Y:S01]  /*14dc0*/  HMMA.1688.F32.TF32 R176, R244.reuse, R220, R176 ;  /* 0x000000dcf4b0723c */ /* 0x040fe200000810b0 */
[----:B------:R-:W4:Y:S07]  /*14dd0*/  LDL.LU R8, [R1+0x440] ;  /* 0x0004400001087983 */ /* 0x000f2e0000300800 */
[C---:B--2---:R-:W-:Y:S08]  /*14de0*/  HMMA.1688.F32.TF32 R188, R244.reuse, R208, R188 ;  /* 0x000000d0f4bc723c */ /* 0x044ff000000810bc */
[C---:B---3--:R-:W-:Y:S08]  /*14df0*/  HMMA.1688.F32.TF32 R180, R244.reuse, R216, R180 ;  /* 0x000000d8f4b4723c */ /* 0x048ff000000810b4 */
[C---:B----4-:R-:W-:Y:S08]  /*14e00*/  HMMA.1688.F32.TF32 R184, R244.reuse, R212, R184 ;  /* 0x000000d4f4b8723c */ /* 0x050ff000000810b8 */
[----:B------:R-:W-:Y:S01]  /*14e10*/  HMMA.1688.F32.TF32 R244, R244, R204, R240 ;  /* 0x000000ccf4f4723c */ /* 0x000fe200000810f0 */
[----:B------:R-:W2:Y:S04]  /*14e20*/  LDL.LU.64 R242, [R1+0xea0] ;  /* 0x000ea00001f27983 */ /* 0x000ea80000300a00 */
[----:B------:R-:W2:Y:S03]  /*14e30*/  LDL.LU.64 R240, [R1+0xe98] ;  /* 0x000e980001f07983 */ /* 0x000ea60000300a00 */
[C---:B--2---:R-:W-:Y:S08]  /*14e40*/  HMMA.1688.F32.TF32 R64, R240.reuse, R196, R64 ;  /* 0x000000c4f040723c */ /* 0x044ff00000081040 */
[C---:B------:R-:W-:Y:S08]  /*14e50*/  HMMA.1688.F32.TF32 R24, R240.reuse, R192, R24 ;  /* 0x000000c0f018723c */ /* 0x040ff00000081018 */
[C---:B------:R-:W-:Y:S08]  /*14e60*/  HMMA.1688.F32.TF32 R60, R240.reuse, R228, R60 ;  /* 0x000000e4f03c723c */ /* 0x040ff0000008103c */
[C---:B------:R-:W-:Y:S01]  /*14e70*/  HMMA.1688.F32.TF32 R56, R240.reuse, R224, R56 ;  /* 0x000000e0f038723c */ /* 0x040fe20000081038 */
[----:B------:R-:W-:Y:S07]  /*14e80*/  STL.64 [R1+0x70], R64 ;  /* 0x0000704001007387 */ /* 0x000fee0000100a00 */
[C---:B------:R-:W-:Y:S01]  /*14e90*/  HMMA.1688.F32.TF32 R52, R240.reuse, R220, R52 ;  /* 0x000000dcf034723c */ /* 0x040fe20000081034 */
[----:B------:R1:W-:Y:S07]  /*14ea0*/  STL.64 [R1+0x78], R66 ;  /* 0x0000784201007387 */ /* 0x0003ee0000100a00 */
[C---:B------:R-:W-:Y:S01]  /*14eb0*/  HMMA.1688.F32.TF32 R48, R240.reuse, R216, R48 ;  /* 0x000000d8f030723c */ /* 0x040fe20000081030 */
[----:B-1----:R-:W2:Y:S07]  /*14ec0*/  LDL.LU.64 R66, [R1+0xe90] ;  /* 0x000e900001427983 */ /* 0x002eae0000300a00 */
[C---:B------:R-:W-:Y:S01]  /*14ed0*/  HMMA.1688.F32.TF32 R44, R240.reuse, R212, R44 ;  /* 0x000000d4f02c723c */ /* 0x040fe2000008102c */
[----:B------:R-:W2:Y:S04]  /*14ee0*/  LDL.LU.64 R64, [R1+0xe88] ;  /* 0x000e880001407983 */ /* 0x000ea80000300a00 */
[----:B------:R1:W-:Y:S04]  /*14ef0*/  STL.64 [R1+0x60], R24 ;  /* 0x0000601801007387 */ /* 0x0003e80000100a00 */
[----:B------:R3:W-:Y:S01]  /*14f00*/  STL.64 [R1+0x68], R26 ;  /* 0x0000681a01007387 */ /* 0x0007e20000100a00 */
[C---:B------:R-:W-:Y:S03]  /*14f10*/  HMMA.1688.F32.TF32 R40, R240.reuse, R208, R40 ;  /* 0x000000d0f028723c */ /* 0x040fe60000081028 */
[----:B-1----:R-:W4:Y:S04]  /*14f20*/  LDL.LU R24, [R1+0x510] ;  /* 0x0005100001187983 */ /* 0x002f280000300800 */
[----:B------:R-:W4:Y:S04]  /*14f30*/  LDL.LU R25, [R1+0x514] ;  /* 0x0005140001197983 */ /* 0x000f280000300800 */
[----:B---3--:R-:W4:Y:S04]  /*14f40*/  LDL.LU R26, [R1+0x518] ;  /* 0x00051800011a7983 */ /* 0x008f280000300800 */
[----:B------:R-:W4:Y:S04]  /*14f50*/  LDL.LU R27, [R1+0x51c] ;  /* 0x00051c00011b7983 */ /* 0x000f280000300800 */
[----:B------:R-:W-:Y:S04]  /*14f60*/  STL.64 [R1+0x50], R60 ;  /* 0x0000503c01007387 */ /* 0x000fe80000100a00 */
[----:B------:R1:W-:Y:S04]  /*14f70*/  STL.64 [R1+0x58], R62 ;  /* 0x0000583e01007387 */ /* 0x0003e80000100a00 */
[----:B-1----:R-:W3:Y:S04]  /*14f80*/  LDL.LU.64 R62, [R1+0xe80] ;  /* 0x000e8000013e7983 */ /* 0x002ee80000300a00 */
[----:B------:R-:W3:Y:S04]  /*14f90*/  LDL.LU.64 R60, [R1+0xe78] ;  /* 0x000e7800013c7983 */ /* 0x000ee80000300a00 */
[----:B------:R-:W-:Y:S04]  /*14fa0*/  STL.64 [R1+0x40], R56 ;  /* 0x0000403801007387 */ /* 0x000fe80000100a00 */
[----:B------:R1:W-:Y:S04]  /*14fb0*/  STL.64 [R1+0x48], R58 ;  /* 0x0000483a01007387 */ /* 0x0003e80000100a00 */
[----:B-1----:R-:W2:Y:S04]  /*14fc0*/  LDL.LU.64 R58, [R1+0xe70] ;  /* 0x000e7000013a7983 */ /* 0x002ea80000300a00 */
[----:B------:R-:W2:Y:S04]  /*14fd0*/  LDL.LU.64 R56, [R1+0xe68] ;  /* 0x000e680001387983 */ /* 0x000ea80000300a00 */
[----:B------:R-:W-:Y:S04]  /*14fe0*/  STL.64 [R1+0x30], R52 ;  /* 0x0000303401007387 */ /* 0x000fe80000100a00 */
[----:B------:R1:W-:Y:S04]  /*14ff0*/  STL.64 [R1+0x38], R54 ;  /* 0x0000383601007387 */ /* 0x0003e80000100a00 */
[----:B-1----:R-:W2:Y:S04]  /*15000*/  LDL.LU.64 R54, [R1+0xe60] ;  /* 0x000e600001367983 */ /* 0x002ea80000300a00 */
[----:B------:R-:W2:Y:S04]  /*15010*/  LDL.LU.64 R52, [R1+0xe58] ;  /* 0x000e580001347983 */ /* 0x000ea80000300a00 */
[----:B------:R-:W-:Y:S04]  /*15020*/  STL.64 [R1+0x20], R48 ;  /* 0x0000203001007387 */ /* 0x000fe80000100a00 */
[----:B------:R1:W-:Y:S01]  /*15030*/  STL.64 [R1+0x28], R50 ;  /* 0x0000283201007387 */ /* 0x0003e20000100a00 */
[----:B------:R-:W-:Y:S03]  /*15040*/  HMMA.1688.F32.TF32 R240, R240, R204, R236 ;  /* 0x000000ccf0f0723c */ /* 0x000fe600000810ec */
[----:B-1----:R-:W2:Y:S04]  /*15050*/  LDL.LU.64 R50, [R1+0xe50] ;  /* 0x000e500001327983 */ /* 0x002ea80000300a00 */
[----:B------:R-:W2:Y:S04]  /*15060*/  LDL.LU.64 R48, [R1+0xe48] ;  /* 0x000e480001307983 */ /* 0x000ea80000300a00 */
[----:B------:R-:W-:Y:S04]  /*15070*/  STL.64 [R1+0x10], R44 ;  /* 0x0000102c01007387 */ /* 0x000fe80000100a00 */
[----:B------:R1:W-:Y:S04]  /*15080*/  STL.64 [R1+0x18], R46 ;  /* 0x0000182e01007387 */ /* 0x0003e80000100a00 */
[----:B-1----:R-:W2:Y:S04]  /*15090*/  LDL.LU.64 R46, [R1+0xe40] ;  /* 0x000e4000012e7983 */ /* 0x002ea80000300a00 */
[----:B------:R-:W2:Y:S04]  /*150a0*/  LDL.LU.64 R44, [R1+0xe38] ;  /* 0x000e3800012c7983 */ /* 0x000ea80000300a00 */
[----:B------:R-:W-:Y:S04]  /*150b0*/  STL.64 [R1], R40 ;  /* 0x0000002801007387 */ /* 0x000fe80000100a00 */
[----:B------:R1:W-:Y:S04]  /*150c0*/  STL.64 [R1+0x8], R42 ;  /* 0x0000082a01007387 */ /* 0x0003e80000100a00 */
[----:B-1----:R-:W2:Y:S04]  /*150d0*/  LDL.LU.64 R42, [R1+0xe30] ;  /* 0x000e3000012a7983 */ /* 0x002ea80000300a00 */
[----:B------:R-:W2:Y:S04]  /*150e0*/  LDL.LU.64 R40, [R1+0xe28] ;  /* 0x000e280001287983 */ /* 0x000ea80000300a00 */
[----:B------:R-:W2:Y:S04]  /*150f0*/  LDL.LU.64 R238, [R1+0xe20] ;  /* 0x000e200001ee7983 */ /* 0x000ea80000300a00 */
[----:B------:R-:W2:Y:S02]  /*15100*/  LDL.LU.64 R236, [R1+0xe18] ;  /* 0x000e180001ec7983 */ /* 0x000ea40000300a00 */
[C---:B--2---:R-:W-:Y:S08]  /*15110*/  HMMA.1688.F32.TF32 R12, R236.reuse, R196, R12 ;  /* 0x000000c4ec0c723c */ /* 0x044ff0000008100c */
[C---:B------:R-:W-:Y:S08]  /*15120*/  HMMA.1688.F32.TF32 R200, R236.reuse, R192, R200 ;  /* 0x000000c0ecc8723c */ /* 0x040ff000000810c8 */
[C---:B------:R-:W-:Y:S07]  /*15130*/  HMMA.1688.F32.TF32 R232, R236.reuse, R228, R232 ;  /* 0x000000e4ece8723c */ /* 0x040fee00000810e8 */
[----:B------:R-:W-:Y:S04]  /*15140*/  STL.64 [R1+0x1a0], R12 ;  /* 0x0001a00c01007387 */ /* 0x000fe80000100a00 */
[----:B------:R1:W-:Y:S04]  /*15150*/  STL.64 [R1+0x1a8], R14 ;  /* 0x0001a80e01007387 */ /* 0x0003e80000100a00 */
[----:B-1----:R-:W2:Y:S04]  /*15160*/  LDL.LU.64 R14, [R1+0xe10] ;  /* 0x000e1000010e7983 */ /* 0x002ea80000300a00 */
[----:B------:R-:W-:Y:S04]  /*15170*/  STL.64 [R1+0x190], R200 ;  /* 0x000190c801007387 */ /* 0x000fe80000100a00 */
[----:B------:R1:W-:Y:S04]  /*15180*/  STL.64 [R1+0x198], R202 ;  /* 0x000198ca01007387 */ /* 0x0003e80000100a00 */
[----:B-1----:R-:W2:Y:S04]  /*15190*/  LDL.LU.64 R202, [R1+0xe08] ;  /* 0x000e080001ca7983 */ /* 0x002ea80000300a00 */
[----:B------:R-:W2:Y:S04]  /*151a0*/  LDL.LU.64 R200, [R1+0xe00] ;  /* 0x000e000001c87983 */ /* 0x000ea80000300a00 */
[----:B------:R-:W-:Y:S04]  /*151b0*/  STL.64 [R1+0x180], R232 ;  /* 0x000180e801007387 */ /* 0x000fe80000100a00 */
[----:B------:R1:W-:Y:S04]  /*151c0*/  STL.64 [R1+0x188], R234 ;  /* 0x000188ea01007387 */ /* 0x0003e80000100a00 */
[----:B-1----:R-:W2:Y:S04]  /*151d0*/  LDL.LU.64 R234, [R1+0xdf8] ;  /* 0x000df80001ea7983 */ /* 0x002ea80000300a00 */
[----:B------:R-:W2:Y:S01]  /*151e0*/  LDL.LU.64 R232, [R1+0xdf0] ;  /* 0x000df00001e87983 */ /* 0x000ea20000300a00 */
[C---:B------:R-:W-:Y:S08]  /*151f0*/  HMMA.1688.F32.TF32 R28, R236.reuse, R224, R28 ;  /* 0x000000e0ec1c723c */ /* 0x040ff0000008101c */
[C---:B------:R-:W-:Y:S08]  /*15200*/  HMMA.1688.F32.TF32 R20, R236.reuse, R220, R20 ;  /* 0x000000dcec14723c */ /* 0x040ff00000081014 */
[C---:B------:R-:W-:Y:S08]  /*15210*/  HMMA.1688.F32.TF32 R4, R236.reuse, R216, R4 ;  /* 0x000000d8ec04723c */ /* 0x040ff00000081004 */
[C---:B------:R-:W-:Y:S01]  /*15220*/  HMMA.1688.F32.TF32 R120, R236.reuse, R212, R120 ;  /* 0x000000d4ec78723c */ /* 0x040fe20000081078 */
[----:B------:R-:W-:Y:S04]  /*15230*/  STL.64 [R1+0x170], R28 ;  /* 0x0001701c01007387 */ /* 0x000fe80000100a00 */
[----:B------:R1:W-:Y:S04]  /*15240*/  STL.64 [R1+0x178], R30 ;  /* 0x0001781e01007387 */ /* 0x0003e80000100a00 */
[----:B-1----:R-:W3:Y:S04]  /*15250*/  LDL.LU.64 R30, [R1+0xde8] ;  /* 0x000de800011e7983 */ /* 0x002ee80000300a00 */
[----:B------:R-:W-:Y:S04]  /*15260*/  STL.64 [R1+0x160], R20 ;  /* 0x0001601401007387 */ /* 0x000fe80000100a00 */
[----:B------:R1:W-:Y:S04]  /*15270*/  STL.64 [R1+0x168], R22 ;  /* 0x0001681601007387 */ /* 0x0003e80000100a00 */
[----:B-1----:R-:W3:Y:S04]  /*15280*/  LDL.LU.64 R22, [R1+0xde0] ;  /* 0x000de00001167983 */ /* 0x002ee80000300a00 */
[----:B------:R-:W-:Y:S04]  /*15290*/  STL.64 [R1+0x150], R4 ;  /* 0x0001500401007387 */ /* 0x000fe80000100a00 */
[----:B------:R1:W-:Y:S04]  /*152a0*/  STL.64 [R1+0x158], R6 ;  /* 0x0001580601007387 */ /* 0x0003e80000100a00 */
[----:B-1----:R-:W3:Y:S04]  /*152b0*/  LDL.LU.64 R6, [R1+0xdd8] ;  /* 0x000dd80001067983 */ /* 0x002ee80000300a00 */
[----:B------:R-:W-:Y:S04]  /*152c0*/  STL.64 [R1+0x140], R120 ;  /* 0x0001407801007387 */ /* 0x000fe80000100a00 */
[----:B------:R1:W-:Y:S02]  /*152d0*/  STL.64 [R1+0x148], R122 ;  /* 0x0001487a01007387 */ /* 0x0003e40000100a00 */
[C---:B-1----:R-:W-:Y:S08]  /*152e0*/  HMMA.1688.F32.TF32 R120, R236.reuse, R208, R80 ;  /* 0x000000d0ec78723c */ /* 0x042ff00000081050 */
[----:B------:R-:W-:Y:S11]  /*152f0*/  HMMA.1688.F32.TF32 R80, R236, R204, R36 ;  /* 0x000000ccec50723c */ /* 0x000ff60000081024 */
[----:B------:R-:W-:Y:S04]  /*15300*/  @!UPT UIADD3 URZ, URZ, URZ, URZ ;  /* 0x0000003f3f3ff290 */ /* 0x000fe8000fffe03f */
[----:B------:R1:W-:Y:S04]  /*15310*/  STL.64 [R1+0x120], R120 ;  /* 0x0001207801007387 */ /* 0x0003e80000100a00 */
[----:B------:R-:W-:Y:S04]  /*15320*/  STL.64 [R1+0x128], R122 ;  /* 0x0001287a01007387 */ /* 0x000fe80000100a00 */
[----:B------:R-:W-:Y:S04]  /*15330*/  STL.64 [R1+0x110], R80 ;  /* 0x0001105001007387 */ /* 0x000fe80000100a00 */
[----:B------:R-:W-:Y:S01]  /*15340*/  STL.64 [R1+0x118], R82 ;  /* 0x0001185201007387 */ /* 0x000fe20000100a00 */
[C---:B--2---:R-:W-:Y:S08]  /*15350*/  HMMA.1688.F32.TF32 R76, R232.reuse, R196, R76 ;  /* 0x000000c4e84c723c */ /* 0x044ff0000008104c */
        /* <DEDUP_REMOVED lines=8> */
[----:B------:R-:W-:Y:S03]  /*153e0*/  STL.64 [R1+0x268], R34 ;  /* 0x0002682201007387 */ /* 0x000fe60000100a00 */
[----:B------:R-:W-:Y:S01]  /*153f0*/  IMAD.MOV.U32 R12, RZ, RZ, R17 ;  /* 0x000000ffff0c7224 */ /* 0x000fe200078e0011 */
[----:B------:R4:W-:Y:S01]  /*15400*/  STL [R1+0x250], R16 ;  /* 0x0002501001007387 */ /* 0x0009e20000100800 */
[----:B------:R-:W-:-:S02]  /*15410*/  IMAD.MOV.U32 R28, RZ, RZ, R18 ;  /* 0x000000ffff1c7224 */ /* 0x000fc400078e0012 */
[----:B------:R-:W-:Y:S01]  /*15420*/  IMAD.MOV.U32 R29, RZ, RZ, R19 ;  /* 0x000000ffff1d7224 */ /* 0x000fe200078e0013 */
[----:B-1----:R-:W2:Y:S04]  /*15430*/  LDL.LU R120, [R1+0x500] ;  /* 0x0005000001787983 */ /* 0x002ea80000300800 */
[----:B------:R-:W2:Y:S01]  /*15440*/  LDL.LU R121, [R1+0x504] ;  /* 0x0005040001797983 */ /* 0x000ea20000300800 */
[----:B----4-:R-:W-:Y:S03]  /*15450*/  HMMA.1688.F32.TF32 R16, R232, R220, R24 ;  /* 0x000000dce810723c */ /* 0x010fe60000081018 */
[----:B------:R-:W2:Y:S04]  /*15460*/  LDL.LU R122, [R1+0x508] ;  /* 0x00050800017a7983 */ /* 0x000ea80000300800 */
[----:B------:R-:W2:Y:S04]  /*15470*/  LDL.LU R123, [R1+0x50c] ;  /* 0x00050c00017b7983 */ /* 0x000ea80000300800 */
[----:B------:R-:W-:Y:S04]  /*15480*/  STL [R1+0xd44], R29 ;  /* 0x000d441d01007387 */ /* 0x000fe80000100800 */
[----:B------:R-:W-:Y:S04]  /*15490*/  STL [R1+0xd40], R28 ;  /* 0x000d401c01007387 */ /* 0x000fe80000100800 */
[----:B------:R-:W-:Y:S04]  /*154a0*/  STL [R1+0xd3c], R12 ;  /* 0x000d3c0c01007387 */ /* 0x000fe80000100800 */
[----:B------:R-:W4:Y:S04]  /*154b0*/  LDL.LU R80, [R1+0x4f0] ;  /* 0x0004f00001507983 */ /* 0x000f280000300800 */
[----:B------:R1:W-:Y:S04]  /*154c0*/  STL.64 [R1+0x240], R16 ;  /* 0x0002401001007387 */ /* 0x0003e80000100a00 */
[----:B------:R1:W-:Y:S04]  /*154d0*/  STL.64 [R1+0x248], R18 ;  /* 0x0002481201007387 */ /* 0x0003e80000100a00 */
[----:B------:R-:W4:Y:S04]  /*154e0*/  LDL.LU R81, [R1+0x4f4] ;  /* 0x0004f40001517983 */ /* 0x000f280000300800 */
[----:B------:R-:W4:Y:S04]  /*154f0*/  LDL.LU R82, [R1+0x4f8] ;  /* 0x0004f80001527983 */ /* 0x000f280000300800 */
[----:B------:R-:W4:Y:S04]  /*15500*/  LDL.LU R83, [R1+0x4fc] ;  /* 0x0004fc0001537983 */ /* 0x000f280000300800 */
        /* <DEDUP_REMOVED lines=12> */
[----:B-1----:R-:W4:Y:S04]  /*155d0*/  LDL.LU R16, [R1+0x350] ;  /* 0x0003500001107983 */ /* 0x002f280000300800 */
        /* <DEDUP_REMOVED lines=9> */
[----:B------:R-:W-:-:S02]  /*15670*/  IMAD.MOV.U32 R26, RZ, RZ, R2 ;  /* 0x000000ffff1a7224 */ /* 0x000fc400078e0002 */
[----:B------:R-:W-:Y:S01]  /*15680*/  IMAD.MOV.U32 R27, RZ, RZ, R0 ;  /* 0x000000ffff1b7224 */ /* 0x000fe200078e0000 */
[C---:B--2---:R-:W-:Y:S11]  /*15690*/  HMMA.1688.F32.TF32 R120, R232.reuse, R216, R120 ;  /* 0x000000d8e878723c */ /* 0x044ff60000081078 */
[----:B------:R-:W-:Y:S11]  /*156a0*/  @!UPT UIADD3 URZ, URZ, URZ, URZ ;  /* 0x0000003f3f3ff290 */ /* 0x000ff6000fffe03f */
[----:B------:R-:W-:Y:S02]  /*156b0*/  @!UPT UIADD3 URZ, URZ, URZ, URZ ;  /* 0x0000003f3f3ff290 */ /* 0x000fe4000fffe03f */
[----:B------:R-:W-:Y:S02]  /*156c0*/  IMAD.MOV.U32 R20, RZ, RZ, R123 ;  /* 0x000000ffff147224 */ /* 0x000fe400078e007b */
[----:B------:R-:W-:Y:S02]  /*156d0*/  IMAD.MOV.U32 R21, RZ, RZ, R122 ;  /* 0x000000ffff157224 */ /* 0x000fe400078e007a */
[----:B------:R-:W-:Y:S02]  /*156e0*/  IMAD.MOV.U32 R2, RZ, RZ, R121 ;  /* 0x000000ffff027224 */ /* 0x000fe400078e0079 */
[----:B------:R-:W-:Y:S01]  /*156f0*/  IMAD.MOV.U32 R0, RZ, RZ, R120 ;  /* 0x000000ffff007224 */ /* 0x000fe200078e0078 */
[----:B------:R1:W-:Y:S01]  /*15700*/  STL [R1+0xd54], R20 ;  /* 0x000d541401007387 */ /* 0x0003e20000100800 */
[C---:B---3--:R-:W-:Y:S03]  /*15710*/  HMMA.1688.F32.TF32 R36, R232.reuse, R208, R36 ;  /* 0x000000d0e824723c */ /* 0x048fe60000081024 */
[----:B------:R2:W-:Y:S04]  /*15720*/  STL [R1+0xd50], R21 ;  /* 0x000d501501007387 */ /* 0x0005e80000100800 */
[----:B------:R3:W-:Y:S04]  /*15730*/  STL [R1+0xd4c], R2 ;  /* 0x000d4c0201007387 */ /* 0x0007e80000100800 */
[----:B------:R1:W-:Y:S11]  /*15740*/  STL [R1+0xd48], R0 ;  /* 0x000d480001007387 */ /* 0x0003f60000100800 */
[----:B------:R-:W-:Y:S02]  /*15750*/  @!UPT UIADD3 URZ, URZ, URZ, URZ ;  /* 0x0000003f3f3ff290 */ /* 0x000fe4000fffe03f */
[----:B-1----:R-:W-:Y:S02]  /*15760*/  IMAD.MOV.U32 R20, RZ, RZ, R36 ;  /* 0x000000ffff147224 */ /* 0x002fe400078e0024 */
[----:B--2---:R-:W-:Y:S02]  /*15770*/  IMAD.MOV.U32 R21, RZ, RZ, R37 ;  /* 0x000000ffff157224 */ /* 0x004fe400078e0025 */
[----:B---3--:R-:W-:Y:S02]  /*15780*/  IMAD.MOV.U32 R2, RZ, RZ, R38 ;  /* 0x000000ffff027224 */ /* 0x008fe400078e0026 */
[----:B------:R-:W-:Y:S02]  /*15790*/  IMAD.MOV.U32 R0, RZ, RZ, R39 ;  /* 0x000000ffff007224 */ /* 0x000fe400078e0027 */
[C---:B----4-:R-:W-:Y:S08]  /*157a0*/  HMMA.1688.F32.TF32 R36, R232.reuse, R204, R76 ;  /* 0x000000cce824723c */ /* 0x050ff0000008104c */
[----:B------:R-:W-:Y:S01]  /*157b0*/  HMMA.1688.F32.TF32 R80, R232, R212, R80 ;  /* 0x000000d4e850723c */ /* 0x000fe20000081050 */
[----:B------:R-:W-:Y:S01]  /*157c0*/  IMAD.MOV.U32 R236, RZ, RZ, R30 ;  /* 0x000000ffffec7224 */ /* 0x000fe200078e001e */
[----:B------:R-:W-:Y:S01]  /*157d0*/  LDS R232, [R8+0xc000] ;  /* 0x00c0000008e87984 */ /* 0x000fe20000000800 */
[----:B------:R-:W-:-:S02]  /*157e0*/  IMAD.MOV.U32 R237, RZ, RZ, R31 ;  /* 0x000000ffffed7224 */ /* 0x000fc400078e001f */
[----:B------:R-:W-:Y:S01]  /*157f0*/  IMAD.MOV.U32 R238, RZ, RZ, R6 ;  /* 0x000000ffffee7224 */ /* 0x000fe200078e0006 */
[----:B------:R-:W-:Y:S02]  /*15800*/  LDS R234, [R8+0xe000] ;  /* 0x00e0000008ea7984 */ /* 0x000fe40000000800 */
[----:B------:R-:W-:Y:S01]  /*15810*/  HMMA.1688.F32.TF32 R16, R200, R192, R16 ;  /* 0x000000c0c810723c */ /* 0x000fe20000081010 */
[----:B------:R-:W-:Y:S01]  /*15820*/  IMAD.MOV.U32 R239, RZ, RZ, R7 ;  /* 0x000000ffffef7224 */ /* 0x000fe200078e0007 */
[----:B------:R-:W-:Y:S04]  /*15830*/  LDS R233, [R252+0xc000] ;  /* 0x00c00000fce97984 */ /* 0x000fe80000000800 */
[----:B------:R-:W1:Y:S02]  /*15840*/  LDS R235, [R252+0xe000] ;  /* 0x00e00000fceb7984 */ /* 0x000e640000000800 */
[----:B------:R-:W-:-:S02]  /*15850*/  IMAD.MOV.U32 R13, RZ, RZ, R36 ;  /* 0x000000ffff0d7224 */ /* 0x000fc400078e0024 */
[----:B------:R-:W-:Y:S02]  /*15860*/  IMAD.MOV.U32 R5, RZ, RZ, R37 ;  /* 0x000000ffff057224 */ /* 0x000fe400078e0025 */
[----:B------:R-:W-:Y:S02]  /*15870*/  IMAD.MOV.U32 R4, RZ, RZ, R38 ;  /* 0x000000ffff047224 */ /* 0x000fe400078e0026 */
[----:B------:R-:W-:Y:S02]  /*15880*/  IMAD.MOV.U32 R3, RZ, RZ, R39 ;  /* 0x000000ffff037224 */ /* 0x000fe400078e0027 */
[C---:B------:R-:W-:Y:S08]  /*15890*/  HMMA.1688.F32.TF32 R36, R200.reuse, R196, R32 ;  /* 0x000000c4c824723c */ /* 0x040ff00000081020 */
[C---:B------:R-:W-:Y:S08]  /*158a0*/  HMMA.1688.F32.TF32 R32, R200.reuse, R228, R248 ;  /* 0x000000e4c820723c */ /* 0x040ff000000810f8 */
[----:B------:R-:W-:Y:S01]  /*158b0*/  HMMA.1688.F32.TF32 R24, R200, R224, R24 ;  /* 0x000000e0c818723c */ /* 0x000fe20000081018 */
[----:B------:R-:W-:Y:S06]  /*158c0*/  STL [R1+0x220], R80 ;  /* 0x0002205001007387 */ /* 0x000fec0000100800 */
[----:B------:R-:W-:Y:S04]  /*158d0*/  STL.64 [R1+0x310], R36 ;  /* 0x0003102401007387 */ /* 0x000fe80000100a00 */
[----:B------:R-:W-:Y:S04]  /*158e0*/  STL.64 [R1+0x318], R38 ;  /* 0x0003182601007387 */ /* 0x000fe80000100a00 */
[----:B------:R2:W-:Y:S04]  /*158f0*/  STL.64 [R1+0x350], R16 ;  /* 0x0003501001007387 */ /* 0x0005e80000100a00 */
[----:B------:R3:W-:Y:S04]  /*15900*/  STL.64 [R1+0x358], R18 ;  /* 0x0003581201007387 */ /* 0x0007e80000100a00 */
[----:B--2---:R-:W2:Y:S04]  /*15910*/  LDL.LU R16, [R1+0x410] ;  /* 0x0004100001107983 */ /* 0x004ea80000300800 */
[----:B------:R-:W-:Y:S04]  /*15920*/  STL.64 [R1+0x360], R32 ;  /* 0x0003602001007387 */ /* 0x000fe80000100a00 */
[----:B------:R-:W-:Y:S04]  /*15930*/  STL.64 [R1+0x368], R34 ;  /* 0x0003682201007387 */ /* 0x000fe80000100a00 */
[----:B------:R4:W-:Y:S04]  /*15940*/  STL.64 [R1+0x3a0], R24 ;  /* 0x0003a01801007387 */ /* 0x0009e80000100a00 */
[----:B------:R1:W-:Y:S04]  /*15950*/  STL.64 [R1+0x3a8], R26 ;  /* 0x0003a81a01007387 */ /* 0x0003e80000100a00 */
[----:B------:R-:W2:Y:S04]  /*15960*/  LDL.LU R17, [R1+0x414] ;  /* 0x0004140001117983 */ /* 0x000ea80000300800 */
[----:B---3--:R-:W2:Y:S04]  /*15970*/  LDL.LU R18, [R1+0x418] ;  /* 0x0004180001127983 */ /* 0x008ea80000300800 */
[----:B------:R-:W2:Y:S04]  /*15980*/  LDL.LU R19, [R1+0x41c] ;  /* 0x00041c0001137983 */ /* 0x000ea80000300800 */
[----:B------:R-:W3:Y:S01]  /*15990*/  LDL.LU R120, [R1+0x3e0] ;  /* 0x0003e00001787983 */ /* 0x000ee20000300800 */
[----:B------:R-:W-:-:S03]  /*159a0*/  IMAD.MOV.U32 R29, RZ, RZ, R81 ;  /* 0x000000ffff1d7224 */ /* 0x000fc600078e0051 */
        /* <DEDUP_REMOVED lines=17> */
[----:B----4-:R-:W4:Y:S04]  /*15ac0*/  LDL.LU R24, [R1+0x330] ;  /* 0x0003300001187983 */ /* 0x010f280000300800 */
        /* <DEDUP_REMOVED lines=15> */
[C---:B--2---:R-:W-:Y:S08]  /*15bc0*/  HMMA.1688.F32.TF32 R16, R200.reuse, R220, R16 ;  /* 0x000000dcc810723c */ /* 0x044ff00000081010 */
[C---:B---3--:R-:W-:Y:S08]  /*15bd0*/  HMMA.1688.F32.TF32 R120, R200.reuse, R216, R120 ;  /* 0x000000d8c878723c */ /* 0x048ff00000081078 */
[C---:B------:R-:W-:Y:S08]  /*15be0*/  HMMA.1688.F32.TF32 R80, R200.reuse, R212, R80 ;  /* 0x000000d4c850723c */ /* 0x040ff00000081050 */
[----:B------:R-:W-:Y:S01]  /*15bf0*/  HMMA.1688.F32.TF32 R36, R200, R208, R36 ;  /* 0x000000d0c824723c */ /* 0x000fe20000081024 */
[----:B------:R-:W-:Y:S01]  /*15c00*/  IMAD.MOV.U32 R225, RZ, RZ, R18 ;  /* 0x000000ffffe17224 */ /* 0x000fe200078e0012 */
[----:B------:R1:W-:Y:S01]  /*15c10*/  STL.64 [R1+0x410], R16 ;  /* 0x0004101001007387 */ /* 0x0003e20000100a00 */
[----:B------:R-:W-:-:S05]  /*15c20*/  IMAD.MOV.U32 R224, RZ, RZ, R19 ;  /* 0x000000ffffe07224 */ /* 0x000fca00078e0013 */
[----:B------:R-:W-:Y:S01]  /*15c30*/  IMAD.MOV.U32 R221, RZ, RZ, R120 ;  /* 0x000000ffffdd7224 */ /* 0x000fe200078e0078 */
[----:B------:R-:W2:Y:S01]  /*15c40*/  LDL.LU.64 R18, [R1+0xdc0] ;  /* 0x000dc00001127983 */ /* 0x000ea20000300a00 */
[----:B------:R-:W-:-:S06]  /*15c50*/  IMAD.MOV.U32 R220, RZ, RZ, R121 ;  /* 0x000000ffffdc7224 */ /* 0x000fcc00078e0079 */
[----:B------:R-:W-:Y:S02]  /*15c60*/  IMAD.MOV.U32 R213, RZ, RZ, R82 ;  /* 0x000000ffffd57224 */ /* 0x000fe400078e0052 */
[----:B------:R-:W-:Y:S02]  /*15c70*/  IMAD.MOV.U32 R212, RZ, RZ, R83 ;  /* 0x000000ffffd47224 */ /* 0x000fe400078e0053 */
[----:B-1----:R-:W-:Y:S02]  /*15c80*/  IMAD.MOV.U32 R17, RZ, RZ, R122 ;  /* 0x000000ffff117224 */ /* 0x002fe400078e007a */
[----:B------:R-:W-:Y:S02]  /*15c90*/  IMAD.MOV.U32 R16, RZ, RZ, R123 ;  /* 0x000000ffff107224 */ /* 0x000fe400078e007b */
[----:B------:R-:W3:Y:S01]  /*15ca0*/  LDL.LU.64 R122, [R1+0xdb8] ;  /* 0x000db800017a7983 */ /* 0x000ee20000300a00 */
[----:B------:R-:W-:Y:S02]  /*15cb0*/  IMAD.MOV.U32 R217, RZ, RZ, R80 ;  /* 0x000000ffffd97224 */ /* 0x000fe400078e0050 */
[----:B------:R-:W-:Y:S01]  /*15cc0*/  IMAD.MOV.U32 R216, RZ, RZ, R81 ;  /* 0x000000ffffd87224 */ /* 0x000fe200078e0051 */
[----:B------:R-:W3:Y:S01]  /*15cd0*/  LDL.LU.64 R120, [R1+0xdb0] ;  /* 0x000db00001787983 */ /* 0x000ee20000300a00 */
[----:B------:R-:W-:-:S03]  /*15ce0*/  IMAD.MOV.U32 R196, RZ, RZ, R38 ;  /* 0x000000ffffc47224 */ /* 0x000fc600078e0026 */
[----:B------:R-:W2:Y:S01]  /*15cf0*/  LDL.LU.64 R82, [R1+0xda8] ;  /* 0x000da80001527983 */ /* 0x000ea20000300a00 */
[----:B------:R-:W-:Y:S02]  /*15d00*/  IMAD.MOV.U32 R193, RZ, RZ, R39 ;  /* 0x000000ffffc17224 */ /* 0x000fe400078e0027 */
[----:B------:R-:W-:Y:S01]  /*15d10*/  IMAD.MOV.U32 R208, RZ, RZ, R36 ;  /* 0x000000ffffd07224 */ /* 0x000fe200078e0024 */
[----:B------:R-:W2:Y:S01]  /*15d20*/  LDL.LU.64 R80, [R1+0xda0] ;  /* 0x000da00001507983 */ /* 0x000ea20000300a00 */
[----:B------:R-:W-:Y:S01]  /*15d30*/  IMAD.MOV.U32 R197, RZ, RZ, R37 ;  /* 0x000000ffffc57224 */ /* 0x000fe200078e0025 */
[----:B----4-:R-:W-:Y:S02]  /*15d40*/  HMMA.1688.F32.TF32 R200, R200, R204, R24 ;  /* 0x000000ccc8c8723c */ /* 0x010fe40000081018 */
[----:B------:R-:W4:Y:S04]  /*15d50*/  LDL.LU.64 R38, [R1+0xd98] ;  /* 0x000d980001267983 */ /* 0x000f280000300a00 */
[----:B------:R-:W4:Y:S04]  /*15d60*/  LDL.LU.64 R36, [R1+0xd90] ;  /* 0x000d900001247983 */ /* 0x000f280000300a00 */
[----:B------:R-:W2:Y:S01]  /*15d70*/  LDL.LU.64 R26, [R1+0xd88] ;  /* 0x000d8800011a7983 */ /* 0x000ea20000300a00 */
[C---:B------:R-:W-:Y:S08]  /*15d80*/  HMMA.1688.F32.TF32 R32, R232.reuse, R30, R32 ;  /* 0x0000001ee820723c */ /* 0x040ff00000081020 */
[C---:B------:R-:W-:Y:S11]  /*15d90*/  HMMA.1688.F32.TF32 R76, R232.reuse, R6, R76 ;  /* 0x00000006e84c723c */ /* 0x040ff6000008104c */
[----:B------:R-:W-:Y:S11]  /*15da0*/  @!UPT UIADD3 URZ, URZ, URZ, URZ ;  /* 0x0000003f3f3ff290 */ /* 0x000ff6000fffe03f */
[----:B------:R-:W-:Y:S01]  /*15db0*/  @!UPT UIADD3 URZ, URZ, URZ, URZ ;  /* 0x0000003f3f3ff290 */ /* 0x000fe2000fffe03f */
        /* <DEDUP_REMOVED lines=8> */
[C---:B--2---:R-:W-:Y:S11]  /*15e40*/  HMMA.1688.F32.TF32 R248, R232.reuse, R26, R248 ;  /* 0x0000001ae8f8723c */ /* 0x044ff600000810f8 */
[----:B------:R-:W-:Y:S11]  /*15e50*/  @!UPT UIADD3 URZ, URZ, URZ, URZ ;  /* 0x0000003f3f3ff290 */ /* 0x000ff6000fffe03f */
[----:B------:R-:W-:Y:S01]  /*15e60*/  @!UPT UIADD3 URZ, URZ, URZ, URZ ;  /* 0x0000003f3f3ff290 */ /* 0x000fe2000fffe03f */
[----:B------:R-:W-:Y:S04]  /*15e70*/  STL.64 [R1+0x500], R248 ;  /* 0x000500f801007387 */ /* 0x000fe80000100a00 */
[----:B------:R1:W-:Y:S04]  /*15e80*/  STL.64 [R1+0x508], R250 ;  /* 0x000508fa01007387 */ /* 0x0003e80000100a00 */
[----:B-1----:R-:W2:Y:S04]  /*15e90*/  LDL.LU.64 R250, [R1+0xd60] ;  /* 0x000d600001fa7983 */ /* 0x002ea80000300a00 */
[----:B------:R-:W2:Y:S01]  /*15ea0*/  LDL.LU.64 R248, [R1+0xd58] ;  /* 0x000d580001f87983 */ /* 0x000ea20000300a00 */
[C---:B------:R-:W-:Y:S11]  /*15eb0*/  HMMA.1688.F32.TF32 R236, R232.reuse, R22, R236 ;  /* 0x00000016e8ec723c */ /* 0x040ff600000810ec */
[----:B------:R-:W-:Y:S11]  /*15ec0*/  @!UPT UIADD3 URZ, URZ, URZ, URZ ;  /* 0x0000003f3f3ff290 */ /* 0x000ff6000fffe03f */
[----:B------:R-:W-:Y:S01]  /*15ed0*/  @!UPT UIADD3 URZ, URZ, URZ, URZ ;  /* 0x0000003f3f3ff290 */ /* 0x000fe2000fffe03f */
[----:B------:R-:W-:Y:S04]  /*15ee0*/  STL.64 [R1+0x5e0], R236 ;  /* 0x0005e0ec01007387 */ /* 0x000fe80000100a00 */
[----:B------:R3:W-:Y:S01]  /*15ef0*/  STL.64 [R1+0x5e8], R238 ;  /* 0x0005e8ee01007387 */ /* 0x0007e20000100a00 */
[C---:B------:R-:W-:Y:S08]  /*15f00*/  HMMA.1688.F32.TF32 R40, R232.reuse, R198, R40 ;  /* 0x000000c6e828723c */ /* 0x040ff00000081028 */
[C---:B---3--:R-:W-:Y:S08]  /*15f10*/  HMMA.1688.F32.TF32 R236, R232.reuse, R14, R32 ;  /* 0x0000000ee8ec723c */ /* 0x048ff00000081020 */
[C---:B----4-:R-:W-:Y:S08]  /*15f20*/  HMMA.1688.F32.TF32 R32, R232.reuse, R10, R36 ;  /* 0x0000000ae820723c */ /* 0x050ff00000081024 */
[C---:B------:R-:W-:Y:S08]  /*15f30*/  HMMA.1688.F32.TF32 R36, R232.reuse, R194, R44 ;  /* 0x000000c2e824723c */ /* 0x040ff0000008102c */
[C---:B--2---:R-:W-:Y:S11]  /*15f40*/  HMMA.1688.F32.TF32 R248, R232.reuse, R18, R248 ;  /* 0x00000012e8f8723c */ /* 0x044ff600000810f8 */
[----:B------:R-:W-:Y:S11]  /*15f50*/  @!UPT UIADD3 URZ, URZ, URZ, URZ ;  /* 0x0000003f3f3ff290 */ /* 0x000ff6000fffe03f */
[----:B------:R-:W-:Y:S01]  /*15f60*/  @!UPT UIADD3 URZ, URZ, URZ, URZ ;  /* 0x0000003f3f3ff290 */ /* 0x000fe2000fffe03f */
[----:B------:R-:W-:Y:S04]  /*15f70*/  STL.64 [R1+0x690], R248 ;  /* 0x000690f801007387 */ /* 0x000fe80000100a00 */
[----:B------:R-:W-:Y:S04]  /*15f80*/  STL.64 [R1+0x698], R250 ;  /* 0x000698fa01007387 */ /* 0x000fe80000100a00 */
[----:B------:R-:W-:Y:S04]  /*15f90*/  STL.64 [R1+0x740], R236 ;  /* 0x000740ec01007387 */ /* 0x000fe80000100a00 */
[----:B------:R-:W-:Y:S04]  /*15fa0*/  STL.64 [R1+0x748], R238 ;  /* 0x000748ee01007387 */ /* 0x000fe80000100a00 */
[----:B------:R-:W-:Y:S04]  /*15fb0*/  STL.64 [R1+0x7e0], R32 ;  /* 0x0007e02001007387 */ /* 0x000fe80000100a00 */
[----:B------:R1:W-:Y:S02]  /*15fc0*/  STL.64 [R1+0x7e8], R34 ;  /* 0x0007e82201007387 */ /* 0x0003e40000100a00 */
[C---:B-1----:R-:W-:Y:S02]  /*15fd0*/  HMMA.1688.F32.TF32 R32, R232.reuse, R230, R48 ;  /* 0x000000e6e820723c */ /* 0x042fe40000081030 */
[----:B------:R-:W-:Y:S04]  /*15fe0*/  STL.64 [R1+0x950], R40 ;  /* 0x0009502801007387 */ /* 0x000fe80000100a00 */
[----:B------:R-:W-:Y:S04]  /*15ff0*/  STL.64 [R1+0x958], R42 ;  /* 0x0009582a01007387 */ /* 0x000fe80000100a00 */
[----:B------:R-:W2:Y:S04]  /*16000*/  LDL.LU R48, [R1+0xd0] ;  /* 0x0000d00001307983 */ /* 0x000ea80000300800 */
[----:B------:R-:W-:Y:S04]  /*16010*/  STL.64 [R1+0x940], R36 ;  /* 0x0009402401007387 */ /* 0x000fe80000100a00 */
[----:B------:R-:W-:Y:S05]  /*16020*/  STL.64 [R1+0x948], R38 ;  /* 0x0009482601007387 */ /* 0x000fea0000100a00 */
[----:B------:R-:W-:Y:S04]  /*16030*/  STL.64 [R1+0x930], R32 ;  /* 0x0009302001007387 */ /* 0x000fe80000100a00 */
[----:B------:R1:W-:Y:S04]  /*16040*/  STL.64 [R1+0x938], R34 ;  /* 0x0009382201007387 */ /* 0x0003e80000100a00 */
[----:B------:R-:W2:Y:S04]  /*16050*/  LDL.LU R49, [R1+0xd4] ;  /* 0x0000d40001317983 */ /* 0x000ea80000300800 */
[----:B------:R-:W2:Y:S01]  /*16060*/  LDL.LU R50, [R1+0xd8] ;  /* 0x0000d80001327983 */ /* 0x000ea20000300800 */
[C---:B-1----:R-:W-:Y:S03]  /*16070*/  HMMA.1688.F32.TF32 R32, R232.reuse, R226, R52 ;  /* 0x000000e2e820723c */ /* 0x042fe60000081034 */
[----:B------:R-:W2:Y:S04]  /*16080*/  LDL.LU R51, [R1+0xdc] ;  /* 0x0000dc0001337983 */ /* 0x000ea80000300800 */
[----:B------:R-:W3:Y:S04]  /*16090*/  LDL.LU R44, [R1+0x90] ;  /* 0x00009000012c7983 */ /* 0x000ee80000300800 */
[----:B------:R-:W3:Y:S04]  /*160a0*/  LDL.LU R45, [R1+0x94] ;  /* 0x00009400012d7983 */ /* 0x000ee80000300800 */
[----:B------:R-:W3:Y:S04]  /*160b0*/  LDL.LU R46, [R1+0x98] ;  /* 0x00009800012e7983 */ /* 0x000ee80000300800 */
[----:B------:R-:W3:Y:S04]  /*160c0*/  LDL.LU R47, [R1+0x9c] ;  /* 0x00009c00012f7983 */ /* 0x000ee80000300800 */
[----:B------:R-:W4:Y:S04]  /*160d0*/  LDL.LU R52, [R1+0x1d0] ;  /* 0x0001d00001347983 */ /* 0x000f280000300800 */
[----:B------:R-:W-:Y:S04]  /*160e0*/  STL.64 [R1+0x920], R32 ;  /* 0x0009202001007387 */ /* 0x000fe80000100a00 */
[----:B------:R1:W-:Y:S04]  /*160f0*/  STL.64 [R1+0x928], R34 ;  /* 0x0009282201007387 */ /* 0x0003e80000100a00 */
[----:B------:R-:W4:Y:S04]  /*16100*/  LDL.LU R53, [R1+0x1d4] ;  /* 0x0001d40001357983 */ /* 0x000f280000300800 */
[----:B------:R-:W4:Y:S01]  /*16110*/  LDL.LU R54, [R1+0x1d8] ;  /* 0x0001d80001367983 */ /* 0x000f220000300800 */
[C---:B-1----:R-:W-:Y:S03]  /*16120*/  HMMA.1688.F32.TF32 R32, R232.reuse, R222, R56 ;  /* 0x000000dee820723c */ /* 0x042fe60000081038 */
[----:B------:R-:W4:Y:S04]  /*16130*/  LDL.LU R55, [R1+0x1dc] ;  /* 0x0001dc0001377983 */ /* 0x000f280000300800 */
[----:B------:R-:W2:Y:S11]  /*16140*/  LDL.LU R56, [R1+0x2c0] ;  /* 0x0002c00001387983 */ /* 0x000eb60000300800 */
[----:B------:R-:W-:Y:S05]  /*16150*/  @!UPT UIADD3 URZ, URZ, URZ, URZ ;  /* 0x0000003f3f3ff290 */ /* 0x000fea000fffe03f */
[----:B------:R-:W-:Y:S04]  /*16160*/  STL.64 [R1+0x910], R32 ;  /* 0x0009102001007387 */ /* 0x000fe80000100a00 */
[----:B------:R1:W-:Y:S04]  /*16170*/  STL.64 [R1+0x918], R34 ;  /* 0x0009182201007387 */ /* 0x0003e80000100a00 */
[----:B------:R-:W2:Y:S04]  /*16180*/  LDL.LU R57, [R1+0x2c4] ;  /* 0x0002c40001397983 */ /* 0x000ea80000300800 */
[----:B------:R-:W2:Y:S01]  /*16190*/  LDL.LU R58, [R1+0x2c8] ;  /* 0x0002c800013a7983 */ /* 0x000ea20000300800 */
[C---:B-1----:R-:W-:Y:S03]  /*161a0*/  HMMA.1688.F32.TF32 R32, R232.reuse, R218, R60 ;  /* 0x000000dae820723c */ /* 0x042fe6000008103c */
[----:B------:R-:W2:Y:S04]  /*161b0*/  LDL.LU R59, [R1+0x2cc] ;  /* 0x0002cc00013b7983 */ /* 0x000ea80000300800 */
[----:B------:R-:W3:Y:S11]  /*161c0*/  LDL.LU R60, [R1+0x370] ;  /* 0x00037000013c7983 */ /* 0x000ef60000300800 */
[----:B------:R-:W-:Y:S05]  /*161d0*/  @!UPT UIADD3 URZ, URZ, URZ, URZ ;  /* 0x0000003f3f3ff290 */ /* 0x000fea000fffe03f */
[----:B------:R-:W-:Y:S04]  /*161e0*/  STL.64 [R1+0x8b0], R32 ;  /* 0x0008b02001007387 */ /* 0x000fe80000100a00 */
[----:B------:R1:W-:Y:S04]  /*161f0*/  STL.64 [R1+0x8b8], R34 ;  /* 0x0008b82201007387 */ /* 0x0003e80000100a00 */
[----:B------:R-:W3:Y:S04]  /*16200*/  LDL.LU R61, [R1+0x374] ;  /* 0x00037400013d7983 */ /* 0x000ee80000300800 */
[----:B------:R-:W3:Y:S04]  /*16210*/  LDL.LU R62, [R1+0x378] ;  /* 0x00037800013e7983 */ /* 0x000ee80000300800 */
[----:B------:R-:W3:Y:S01]  /*16220*/  LDL.LU R63, [R1+0x37c] ;  /* 0x00037c00013f7983 */ /* 0x000ee20000300800 */
[C---:B------:R-:W-:Y:S08]  /*16230*/  HMMA.1688.F32.TF32 R40, R232.reuse, R214, R64 ;  /* 0x000000d6e828723c */ /* 0x040ff00000081040 */
[C---:B------:R-:W-:Y:S08]  /*16240*/  HMMA.1688.F32.TF32 R36, R232.reuse, R210, R68 ;  /* 0x000000d2e824723c */ /* 0x040ff00000081044 */
[----:B-1----:R-:W-:Y:S07]  /*16250*/  HMMA.1688.F32.TF32 R32, R232, R206, R72 ;  /* 0x000000cee820723c */ /* 0x002fee0000081048 */
[----:B------:R1:W-:Y:S04]  /*16260*/  STL.64 [R1+0x8a0], R40 ;  /* 0x0008a02801007387 */ /* 0x0003e80000100a00 */
[----:B------:R1:W-:Y:S04]  /*16270*/  STL.64 [R1+0x8a8], R42 ;  /* 0x0008a82a01007387 */ /* 0x0003e80000100a00 */
[----:B------:R-:W4:Y:S04]  /*16280*/  LDL.LU R236, [R1+0x130] ;  /* 0x0001300001ec7983 */ /* 0x000f280000300800 */
[----:B------:R-:W-:Y:S04]  /*16290*/  STL.64 [R1+0x890], R36 ;  /* 0x0008902401007387 */ /* 0x000fe80000100a00 */
[----:B------:R-:W-:Y:S04]  /*162a0*/  STL.64 [R1+0x898], R38 ;  /* 0x0008982601007387 */ /* 0x000fe80000100a00 */
[----:B------:R1:W-:Y:S04]  /*162b0*/  STL.64 [R1+0x880], R32 ;  /* 0x0008802001007387 */ /* 0x0003e80000100a00 */
[----:B------:R1:W-:Y:S04]  /*162c0*/  STL.64 [R1+0x888], R34 ;  /* 0x0008882201007387 */ /* 0x0003e80000100a00 */
        /* <DEDUP_REMOVED lines=22> */
[----:B------:R-:W2:Y:S04]  /*16430*/  LDS R203, [R252+0xe100] ;  /* 0x00e10000fccb7984 */ /* 0x000ea80000000800 */
[----:B------:R-:W-:Y:S04]  /*16440*/  LDS R36, [R8+0xc200] ;  /* 0x00c2000008247984 */ /* 0x000fe80000000800 */
[----:B------:R-:W-:Y:S04]  /*16450*/  LDS R38, [R8+0xe200] ;  /* 0x00e2000008267984 */ /* 0x000fe80000000800 */
[----:B------:R-:W-:Y:S04]  /*16460*/  LDS R37, [R252+0xc200] ;  /* 0x00c20000fc257984 */ /* 0x000fe80000000800 */
[----:B------:R-:W1:Y:S01]  /*16470*/  LDS R39, [R252+0xe200] ;  /* 0x00e20000fc277984 */ /* 0x000e620000000800 */
[C---:B--2---:R-:W-:Y:S08]  /*16480*/  HMMA.1688.F32.TF32 R64, R200.reuse, R30, R56 ;  /* 0x0000001ec840723c */ /* 0x044ff00000081038 */
[C---:B------:R-:W-:Y:S08]  /*16490*/  HMMA.1688.F32.TF32 R56, R200.reuse, R22, R48 ;  /* 0x00000016c838723c */ /* 0x040ff00000081030 */
[C---:B------:R-:W-:Y:S08]  /*164a0*/  HMMA.1688.F32.TF32 R48, R200.reuse, R14, R76 ;  /* 0x0000000ec830723c */ /* 0x040ff0000008104c */
[C---:B---3--:R-:W-:Y:S08]  /*164b0*/  HMMA.1688.F32.TF32 R68, R200.reuse, R6, R60 ;  /* 0x00000006c844723c */ /* 0x048ff0000008103c */
[C---:B----4-:R-:W-:Y:S08]  /*164c0*/  HMMA.1688.F32.TF32 R60, R200.reuse, R26, R52 ;  /* 0x0000001ac83c723c */ /* 0x050ff00000081034 */
[C---:B------:R-:W-:Y:S08]  /*164d0*/  HMMA.1688.F32.TF32 R52, R200.reuse, R18, R44 ;  /* 0x00000012c834723c */ /* 0x040ff0000008102c */
[C---:B------:R-:W-:Y:S01]  /*164e0*/  HMMA.1688.F32.TF32 R44, R200.reuse, R10, R80 ;  /* 0x0000000ac82c723c */ /* 0x040fe20000081050 */
        /* <DEDUP_REMOVED lines=15> */
[C---:B---3--:R-:W-:Y:S03]  /*165e0*/  HMMA.1688.F32.TF32 R48, R200.reuse, R194, R88 ;  /* 0x000000c2c830723c */ /* 0x048fe60000081058 */
[----:B------:R-:W-:Y:S04]  /*165f0*/  LDS R64, [R8+0xc300] ;  /* 0x00c3000008407984 */ /* 0x000fe80000000800 */
[----:B------:R-:W-:Y:S01]  /*16600*/  LDS R66, [R8+0xe300] ;  /* 0x00e3000008427984 */ /* 0x000fe20000000800 */
[C---:B--2---:R-:W-:Y:S03]  /*16610*/  HMMA.1688.F32.TF32 R44, R200.reuse, R230, R92 ;  /* 0x000000e6c82c723c */ /* 0x044fe6000008105c */
[----:B------:R-:W-:Y:S04]  /*16620*/  LDS R65, [R252+0xc300] ;  /* 0x00c30000fc417984 */ /* 0x000fe80000000800 */
[----:B------:R-:W2:Y:S04]  /*16630*/  LDS R67, [R252+0xe300] ;  /* 0x00e30000fc437984 */ /* 0x000ea80000000800 */
[----:B------:R-:W-:Y:S04]  /*16640*/  STL.64 [R1+0x870], R52 ;  /* 0x0008703401007387 */ /* 0x000fe80000100a00 */
[----:B------:R3:W-:Y:S04]  /*16650*/  STL.64 [R1+0x878], R54 ;  /* 0x0008783601007387 */ /* 0x0007e80000100a00 */
[----:B------:R-:W-:Y:S04]  /*16660*/  STL.64 [R1+0x860], R48 ;  /* 0x0008603001007387 */ /* 0x000fe80000100a00 */
[----:B------:R4:W-:Y:S01]  /*16670*/  STL.64 [R1+0x868], R50 ;  /* 0x0008683201007387 */ /* 0x0009e20000100a00 */
[C---:B---3--:R-:W-:Y:S03]  /*16680*/  HMMA.1688.F32.TF32 R52, R200.reuse, R226, R96 ;  /* 0x000000e2c834723c */ /* 0x048fe60000081060 */
[----:B------:R-:W-:Y:S04]  /*16690*/  STL.64 [R1+0x850], R44 ;  /* 0x0008502c01007387 */ /* 0x000fe80000100a00 */
[----:B------:R3:W-:Y:S01]  /*166a0*/  STL.64 [R1+0x858], R46 ;  /* 0x0008582e01007387 */ /* 0x0007e20000100a00 */
[C---:B----4-:R-:W-:Y:S08]  /*166b0*/  HMMA.1688.F32.TF32 R48, R200.reuse, R222, R100 ;  /* 0x000000dec830723c */ /* 0x050ff00000081064 */
[C---:B---3--:R-:W-:Y:S07]  /*166c0*/  HMMA.1688.F32.TF32 R44, R200.reuse, R218, R104 ;  /* 0x000000dac82c723c */ /* 0x048fee0000081068 */
        /* <DEDUP_REMOVED lines=8> */
[----:B---3--:R-:W-:Y:S08]  /*16750*/  HMMA.1688.F32.TF32 R44, R200, R206, R116 ;  /* 0x000000cec82c723c */ /* 0x008ff00000081074 */
[C---:B-1----:R-:W-:Y:S08]  /*16760*/  HMMA.1688.F32.TF32 R232, R36.reuse, R6, R40 ;  /* 0x0000000624e8723c */ /* 0x042ff00000081028 */
[C---:B------:R-:W-:Y:S08]  /*16770*/  HMMA.1688.F32.TF32 R200, R36.reuse, R30, R32 ;  /* 0x0000001e24c8723c */ /* 0x040ff00000081020 */
[C---:B------:R-:W-:Y:S01]  /*16780*/  HMMA.1688.F32.TF32 R32, R36.reuse, R26, R248 ;  /* 0x0000001a2420723c */ /* 0x040fe200000810f8 */
[----:B------:R-:W-:Y:S04]  /*16790*/  STL.64 [R1+0x810], R52 ;  /* 0x0008103401007387 */ /* 0x000fe80000100a00 */
[----:B------:R-:W-:Y:S04]  /*167a0*/  STL.64 [R1+0x818], R54 ;  /* 0x0008183601007387 */ /* 0x000fe80000100a00 */
[----:B------:R1:W-:Y:S04]  /*167b0*/  STL.64 [R1+0x800], R48 ;  /* 0x0008003001007387 */ /* 0x0003e80000100a00 */
[----:B------:R3:W-:Y:S04]  /*167c0*/  STL.64 [R1+0x808], R50 ;  /* 0x0008083201007387 */ /* 0x0007e80000100a00 */
[----:B------:R-:W-:Y:S04]  /*167d0*/  STL.64 [R1+0x7f0], R44 ;  /* 0x0007f02c01007387 */ /* 0x000fe80000100a00 */
[----:B------:R-:W-:Y:S04]  /*167e0*/  STL.64 [R1+0x7f8], R46 ;  /* 0x0007f82e01007387 */ /* 0x000fe80000100a00 */
[----:B------:R-:W-:Y:S04]  /*167f0*/  STL.64 [R1+0xcc0], R234 ;  /* 0x000cc0ea01007387 */ /* 0x000fe80000100a00 */
[----:B------:R-:W-:Y:S04]  /*16800*/  STL.64 [R1+0xcb8], R232 ;  /* 0x000cb8e801007387 */ /* 0x000fe80000100a00 */
[----:B------:R-:W-:Y:S04]  /*16810*/  STL.64 [R1+0xcd0], R202 ;  /* 0x000cd0ca01007387 */ /* 0x000fe80000100a00 */
[----:B------:R-:W-:Y:S04]  /*16820*/  STL.64 [R1+0xcc8], R200 ;  /* 0x000cc8c801007387 */ /* 0x000fe80000100a00 */
[----:B------:R-:W-:Y:S04]  /*16830*/  STL.64 [R1+0xce0], R34 ;  /* 0x000ce02201007387 */ /* 0x000fe80000100a00 */
[----:B------:R4:W-:Y:S01]  /*16840*/  STL.64 [R1+0xcd8], R32 ;  /* 0x000cd82001007387 */ /* 0x0009e20000100a00 */
[C---:B------:R-:W-:Y:S03]  /*16850*/  HMMA.1688.F32.TF32 R248, R36.reuse, R22, R236 ;  /* 0x0000001624f8723c */ /* 0x040fe600000810ec */
        /* <DEDUP_REMOVED lines=8> */
[----:B-1----:R-:W2:Y:S04]  /*168e0*/  LDL.LU R48, [R1+0xf0] ;  /* 0x0000f00001307983 */ /* 0x002ea80000300800 */
[----:B------:R-:W2:Y:S04]  /*168f0*/  LDL.LU R49, [R1+0xf4] ;  /* 0x0000f40001317983 */ /* 0x000ea80000300800 */
[----:B---3--:R-:W3:Y:S04]  /*16900*/  LDL.LU R50, [R1+0xf8] ;  /* 0x0000f80001327983 */ /* 0x008ee80000300800 */
        /* <DEDUP_REMOVED lines=17> */
[C---:B----4-:R-:W-:Y:S03]  /*16a20*/  HMMA.1688.F32.TF32 R32, R36.reuse, R10, R120 ;  /* 0x0000000a2420723c */ /* 0x050fe60000081078 */
[----:B------:R-:W4:Y:S04]  /*16a30*/  LDL.LU R72, [R1+0x2f0] ;  /* 0x0002f00001487983 */ /* 0x000f280000300800 */
[----:B------:R-:W4:Y:S04]  /*16a40*/  LDL.LU R73, [R1+0x2f4] ;  /* 0x0002f40001497983 */ /* 0x000f280000300800 */
[----:B------:R-:W4:Y:S04]  /*16a50*/  LDL.LU R74, [R1+0x2f8] ;  /* 0x0002f800014a7983 */ /* 0x000f280000300800 */
[----:B------:R-:W4:Y:S04]  /*16a60*/  LDL.LU R75, [R1+0x2fc] ;  /* 0x0002fc00014b7983 */ /* 0x000f280000300800 */
[----:B------:R-:W3:Y:S04]  /*16a70*/  LDL.LU R44, [R1+0xa0] ;  /* 0x0000a000012c7983 */ /* 0x000ee80000300800 */
[----:B------:R-:W4:Y:S04]  /*16a80*/  LDL.LU R45, [R1+0xa4] ;  /* 0x0000a400012d7983 */ /* 0x000f280000300800 */
[----:B------:R-:W4:Y:S04]  /*16a90*/  LDL.LU R46, [R1+0xa8] ;  /* 0x0000a800012e7983 */ /* 0x000f280000300800 */
[----:B------:R-:W4:Y:S04]  /*16aa0*/  LDL.LU R47, [R1+0xac] ;  /* 0x0000ac00012f7983 */ /* 0x000f280000300800 */
[----:B------:R-:W-:Y:S04]  /*16ab0*/  STL.64 [R1+0xcf0], R250 ;  /* 0x000cf0fa01007387 */ /* 0x000fe80000100a00 */
[----:B------:R-:W-:Y:S01]  /*16ac0*/  STL.64 [R1+0xce8], R248 ;  /* 0x000ce8f801007387 */ /* 0x000fe20000100a00 */
[C---:B--2---:R-:W-:Y:S08]  /*16ad0*/  HMMA.1688.F32.TF32 R76, R36.reuse, R14, R68 ;  /* 0x0000000e244c723c */ /* 0x044ff00000081044 */
[C---:B------:R-:W-:Y:S08]  /*16ae0*/  HMMA.1688.F32.TF32 R236, R36.reuse, R18, R236 ;  /* 0x0000001224ec723c */ /* 0x040ff000000810ec */
[C---:B------:R-:W-:Y:S11]  /*16af0*/  HMMA.1688.F32.TF32 R68, R36.reuse, R198, R124 ;  /* 0x000000c62444723c */ /* 0x040ff6000008107c */
[----:B------:R-:W-:Y:S04]  /*16b00*/  @!UPT UIADD3 URZ, URZ, URZ, URZ ;  /* 0x0000003f3f3ff290 */ /* 0x000fe8000fffe03f */
[----:B------:R-:W-:Y:S04]  /*16b10*/  STL.64 [R1+0xd00], R238 ;  /* 0x000d00ee01007387 */ /* 0x000fe80000100a00 */
[----:B------:R-:W-:Y:S04]  /*16b20*/  STL.64 [R1+0xcf8], R236 ;  /* 0x000cf8ec01007387 */ /* 0x000fe80000100a00 */
[----:B------:R-:W-:Y:S04]  /*16b30*/  STL.64 [R1+0x90], R76 ;  /* 0x0000904c01007387 */ /* 0x000fe80000100a00 */
[----:B------:R1:W-:Y:S04]  /*16b40*/  STL.64 [R1+0x98], R78 ;  /* 0x0000984e01007387 */ /* 0x0003e80000100a00 */
[----:B------:R-:W-:Y:S04]  /*16b50*/  STL.64 [R1+0xc0], R32 ;  /* 0x0000c02001007387 */ /* 0x000fe80000100a00 */
[----:B------:R2:W-:Y:S01]  /*16b60*/  STL.64 [R1+0xc8], R34 ;  /* 0x0000c82201007387 */ /* 0x0005e20000100a00 */
[C---:B-1----:R-:W-:Y:S08]  /*16b70*/  HMMA.1688.F32.TF32 R76, R36.reuse, R194, R128 ;  /* 0x000000c2244c723c */ /* 0x042ff00000081080 */
[C---:B--2---:R-:W-:Y:S01]  /*16b80*/  HMMA.1688.F32.TF32 R32, R36.reuse, R230, R132 ;  /* 0x000000e62420723c */ /* 0x044fe20000081084 */
[----:B------:R-:W-:Y:S04]  /*16b90*/  STL.64 [R1+0x7d0], R68 ;  /* 0x0007d04401007387 */ /* 0x000fe80000100a00 */
[----:B------:R1:W-:Y:S10]  /*16ba0*/  STL.64 [R1+0x7d8], R70 ;  /* 0x0007d84601007387 */ /* 0x0003f40000100a00 */
[----:B------:R-:W-:Y:S01]  /*16bb0*/  STL.64 [R1+0x7c0], R76 ;  /* 0x0007c04c01007387 */ /* 0x000fe20000100a00 */
[C---:B-1----:R-:W-:Y:S03]  /*16bc0*/  HMMA.1688.F32.TF32 R68, R36.reuse, R226, R136 ;  /* 0x000000e22444723c */ /* 0x042fe60000081088 */
[----:B------:R1:W-:Y:S04]  /*16bd0*/  STL.64 [R1+0x7c8], R78 ;  /* 0x0007c84e01007387 */ /* 0x0003e80000100a00 */
[----:B------:R-:W-:Y:S04]  /*16be0*/  STL.64 [R1+0x7b0], R32 ;  /* 0x0007b02001007387 */ /* 0x000fe80000100a00 */
[----:B------:R2:W-:Y:S01]  /*16bf0*/  STL.64 [R1+0x7b8], R34 ;  /* 0x0007b82201007387 */ /* 0x0005e20000100a00 */
[C---:B-1----:R-:W-:Y:S08]  /*16c00*/  HMMA.1688.F32.TF32 R76, R36.reuse, R222, R140 ;  /* 0x000000de244c723c */ /* 0x042ff0000008108c */
[----:B--2---:R-:W-:Y:S03]  /*16c10*/  HMMA.1688.F32.TF32 R32, R36, R218, R144 ;  /* 0x000000da2420723c */ /* 0x004fe60000081090 */
[----:B------:R-:W-:Y:S04]  /*16c20*/  STL.64 [R1+0x7a0], R68 ;  /* 0x0007a04401007387 */ /* 0x000fe80000100a00 */
[----:B------:R1:W-:Y:S01]  /*16c30*/  STL.64 [R1+0x7a8], R70 ;  /* 0x0007a84601007387 */ /* 0x0003e20000100a00 */
[----:B---3--:R-:W-:Y:S07]  /*16c40*/  HMMA.1688.F32.TF32 R60, R64, R6, R60 ;  /* 0x00000006403c723c */ /* 0x008fee000008103c */
[----:B------:R-:W-:Y:S01]  /*16c50*/  STL.64 [R1+0x790], R76 ;  /* 0x0007904c01007387 */ /* 0x000fe20000100a00 */
[C---:B-1----:R-:W-:Y:S03]  /*16c60*/  HMMA.1688.F32.TF32 R68, R36.reuse, R214, R148 ;  /* 0x000000d62444723c */ /* 0x042fe60000081094 */
[----:B------:R1:W-:Y:S04]  /*16c70*/  STL.64 [R1+0x798], R78 ;  /* 0x0007984e01007387 */ /* 0x0003e80000100a00 */
[----:B------:R-:W-:Y:S04]  /*16c80*/  STL.64 [R1+0x780], R32 ;  /* 0x0007802001007387 */ /* 0x000fe80000100a00 */
[----:B------:R2:W-:Y:S01]  /*16c90*/  STL.64 [R1+0x788], R34 ;  /* 0x0007882201007387 */ /* 0x0005e20000100a00 */
[C---:B-1----:R-:W-:Y:S08]  /*16ca0*/  HMMA.1688.F32.TF32 R76, R36.reuse, R210, R152 ;  /* 0x000000d2244c723c */ /* 0x042ff00000081098 */
[----:B--2---:R-:W-:Y:S08]  /*16cb0*/  HMMA.1688.F32.TF32 R32, R36, R206, R156 ;  /* 0x000000ce2420723c */ /* 0x004ff0000008109c */
[C---:B------:R-:W-:Y:S01]  /*16cc0*/  HMMA.1688.F32.TF32 R40, R64.reuse, R30, R40 ;  /* 0x0000001e4028723c */ /* 0x040fe20000081028 */
        /* <DEDUP_REMOVED lines=8> */
[----:B------:R-:W-:Y:S01]  /*16d50*/  STL.64 [R1+0xd20], R42 ;  /* 0x000d202a01007387 */ /* 0x000fe20000100a00 */
[C---:B-1----:R-:W-:Y:S03]  /*16d60*/  HMMA.1688.F32.TF32 R32, R64.reuse, R230, R168 ;  /* 0x000000e64020723c */ /* 0x042fe600000810a8 */
[----:B------:R1:W-:Y:S04]  /*16d70*/  STL.64 [R1+0xd18], R40 ;  /* 0x000d182801007387 */ /* 0x0003e80000100a00 */
[----:B------:R-:W-:Y:S01]  /*16d80*/  LDS R68, [R8+0xc400] ;  /* 0x00c4000008447984 */ /* 0x000fe20000000800 */
[C---:B--2---:R-:W-:Y:S03]  /*16d90*/  HMMA.1688.F32.TF32 R60, R64.reuse, R198, R160 ;  /* 0x000000c6403c723c */ /* 0x044fe600000810a0 */
[----:B------:R-:W-:Y:S04]  /*16da0*/  LDS R70, [R8+0xe400] ;  /* 0x00e4000008467984 */ /* 0x000fe80000000800 */
[----:B------:R-:W-:Y:S01]  /*16db0*/  LDS R69, [R252+0xc400] ;  /* 0x00c40000fc457984 */ /* 0x000fe20000000800 */
[C---:B-1----:R-:W-:Y:S03]  /*16dc0*/  HMMA.1688.F32.TF32 R40, R64.reuse, R194, R164 ;  /* 0x000000c24028723c */ /* 0x042fe600000810a4 */
[----:B------:R-:W1:Y:S11]  /*16dd0*/  LDS R71, [R252+0xe400] ;  /* 0x00e40000fc477984 */ /* 0x000e760000000800 */
[----:B------:R-:W-:Y:S01]  /*16de0*/  @!UPT UIADD3 URZ, URZ, URZ, URZ ;  /* 0x0000003f3f3ff290 */ /* 0x000fe2000fffe03f */
[----:B------:R-:W-:Y:S04]  /*16df0*/  STL.64 [R1+0x730], R60 ;  /* 0x0007303c01007387 */ /* 0x000fe80000100a00 */
[----:B------:R2:W-:Y:S04]  /*16e00*/  STL.64 [R1+0x738], R62 ;  /* 0x0007383e01007387 */ /* 0x0005e80000100a00 */
[----:B------:R-:W-:Y:S04]  /*16e10*/  STL.64 [R1+0x720], R40 ;  /* 0x0007202801007387 */ /* 0x000fe80000100a00 */
[----:B------:R3:W-:Y:S01]  /*16e20*/  STL.64 [R1+0x728], R42 ;  /* 0x0007282a01007387 */ /* 0x0007e20000100a00 */
[C---:B--2---:R-:W-:Y:S03]  /*16e30*/  HMMA.1688.F32.TF32 R60, R64.reuse, R226, R172 ;  /* 0x000000e2403c723c */ /* 0x044fe600000810ac */
[----:B------:R-:W-:Y:S04]  /*16e40*/  STL.64 [R1+0x710], R32 ;  /* 0x0007102001007387 */ /* 0x000fe80000100a00 */
[----:B------:R2:W-:Y:S01]  /*16e50*/  STL.64 [R1+0x718], R34 ;  /* 0x0007182201007387 */ /* 0x0005e20000100a00 */
[C---:B---3--:R-:W-:Y:S08]  /*16e60*/  HMMA.1688.F32.TF32 R40, R64.reuse, R222, R176 ;  /* 0x000000de4028723c */ /* 0x048ff000000810b0 */
[C---:B--2---:R-:W-:Y:S07]  /*16e70*/  HMMA.1688.F32.TF32 R32, R64.reuse, R218, R180 ;  /* 0x000000da4020723c */ /* 0x044fee00000810b4 */
        /* <DEDUP_REMOVED lines=39> */
[----:B---3--:R-:W3:Y:S04]  /*170f0*/  LDL.LU R32, [R1+0x20] ;  /* 0x0000200001207983 */ /* 0x008ee80000300800 */
[----:B------:R-:W3:Y:S04]  /*17100*/  LDL.LU R33, [R1+0x24] ;  /* 0x0000240001217983 */ /* 0x000ee80000300800 */
[----:B-1----:R-:W3:Y:S04]  /*17110*/  LDL.LU R34, [R1+0x28] ;  /* 0x0000280001227983 */ /* 0x002ee80000300800 */
        /* <DEDUP_REMOVED lines=49> */
[----:B------:R-:W2:Y:S04]  /*17430*/  LDL.LU R232, [R1] ;  /* 0x0000000001e87983 */ /* 0x000ea80000300800 */
[----:B------:R-:W2:Y:S04]  /*17440*/  LDL.LU R233, [R1+0x4] ;  /* 0x0000040001e97983 */ /* 0x000ea80000300800 */
[----:B------:R-:W2:Y:S04]  /*17450*/  LDL.LU R234, [R1+0x8] ;  /* 0x0000080001ea7983 */ /* 0x000ea80000300800 */
[----:B------:R-:W2:Y:S01]  /*17460*/  LDL.LU R235, [R1+0xc] ;  /* 0x00000c0001eb7983 */ /* 0x000ea20000300800 */
[C---:B----4-:R-:W-:Y:S03]  /*17470*/  HMMA.1688.F32.TF32 R36, R64.reuse, R26, R72 ;  /* 0x0000001a4024723c */ /* 0x050fe60000081048 */
        /* <DEDUP_REMOVED lines=9> */
[C---:B------:R-:W-:Y:S08]  /*17510*/  HMMA.1688.F32.TF32 R52, R64.reuse, R18, R52 ;  /* 0x000000124034723c */ /* 0x040ff00000081034 */
[C---:B------:R-:W-:Y:S08]  /*17520*/  HMMA.1688.F32.TF32 R48, R64.reuse, R14, R48 ;  /* 0x0000000e4030723c */ /* 0x040ff00000081030 */
[----:B------:R-:W-:Y:S01]  /*17530*/  HMMA.1688.F32.TF32 R44, R64, R10, R44 ;  /* 0x0000000a402c723c */ /* 0x000fe2000008102c */
[----:B------:R-:W-:Y:S04]  /*17540*/  LDS R64, [R8+0xc500] ;  /* 0x00c5000008407984 */ /* 0x000fe80000000800 */
[----:B------:R-:W-:Y:S04]  /*17550*/  LDS R66, [R8+0xe500] ;  /* 0x00e5000008427984 */ /* 0x000fe80000000800 */
[----:B------:R-:W-:Y:S04]  /*17560*/  LDS R65, [R252+0xc500] ;  /* 0x00c50000fc417984 */ /* 0x000fe80000000800 */
[----:B------:R-:W4:Y:S01]  /*17570*/  LDS R67, [R252+0xe500] ;  /* 0x00e50000fc437984 */ /* 0x000f220000000800 */
[C---:B---3--:R-:W-:Y:S08]  /*17580*/  HMMA.1688.F32.TF32 R32, R68.reuse, R218, R32 ;  /* 0x000000da4420723c */ /* 0x048ff00000081020 */
[C---:B--2---:R-:W-:Y:S08]  /*17590*/  HMMA.1688.F32.TF32 R40, R68.reuse, R194, R124 ;  /* 0x000000c24428723c */ /* 0x044ff0000008107c */
[C---:B------:R-:W-:Y:S08]  /*175a0*/  HMMA.1688.F32.TF32 R60, R68.reuse, R198, R128 ;  /* 0x000000c6443c723c */ /* 0x040ff00000081080 */
[C---:B------:R-:W-:Y:S11]  /*175b0*/  HMMA.1688.F32.TF32 R120, R68.reuse, R230, R120 ;  /* 0x000000e64478723c */ /* 0x040ff60000081078 */
[----:B------:R-:W-:Y:S04]  /*175c0*/  @!UPT UIADD3 URZ, URZ, URZ, URZ ;  /* 0x0000003f3f3ff290 */ /* 0x000fe8000fffe03f */
[----:B------:R-:W-:Y:S04]  /*175d0*/  STL.64 [R1+0x670], R60 ;  /* 0x0006703c01007387 */ /* 0x000fe80000100a00 */
[----:B------:R-:W-:Y:S04]  /*175e0*/  STL.64 [R1+0x678], R62 ;  /* 0x0006783e01007387 */ /* 0x000fe80000100a00 */
[----:B------:R-:W-:Y:S04]  /*175f0*/  STL.64 [R1+0x660], R40 ;  /* 0x0006602801007387 */ /* 0x000fe80000100a00 */
[----:B------:R1:W-:Y:S02]  /*17600*/  STL.64 [R1+0x668], R42 ;  /* 0x0006682a01007387 */ /* 0x0003e40000100a00 */
[----:B-1----:R-:W-:Y:S02]  /*17610*/  HMMA.1688.F32.TF32 R40, R68, R222, R248 ;  /* 0x000000de4428723c */ /* 0x002fe400000810f8 */
[----:B------:R-:W-:Y:S04]  /*17620*/  STL.64 [R1+0x650], R120 ;  /* 0x0006507801007387 */ /* 0x000fe80000100a00 */
[----:B------:R-:W-:Y:S01]  /*17630*/  STL.64 [R1+0x658], R122 ;  /* 0x0006587a01007387 */ /* 0x000fe20000100a00 */
[----:B------:R-:W-:-:S02]  /*17640*/  IMAD.MOV.U32 R156, RZ, RZ, R20 ;  /* 0x000000ffff9c7224 */ /* 0x000fc400078e0014 */
[----:B------:R-:W-:Y:S02]  /*17650*/  IMAD.MOV.U32 R157, RZ, RZ, R21 ;  /* 0x000000ffff9d7224 */ /* 0x000fe400078e0015 */
[----:B------:R-:W-:Y:S02]  /*17660*/  IMAD.MOV.U32 R158, RZ, RZ, R2 ;  /* 0x000000ffff9e7224 */ /* 0x000fe400078e0002 */
[----:B------:R-:W-:Y:S02]  /*17670*/  IMAD.MOV.U32 R159, RZ, RZ, R0 ;  /* 0x000000ffff9f7224 */ /* 0x000fe400078e0000 */
[----:B------:R-:W-:Y:S02]  /*17680*/  IMAD.MOV.U32 R161, RZ, RZ, R29 ;  /* 0x000000ffffa17224 */ /* 0x000fe400078e001d */
[----:B------:R-:W-:Y:S02]  /*17690*/  IMAD.MOV.U32 R162, RZ, RZ, R28 ;  /* 0x000000ffffa27224 */ /* 0x000fe400078e001c */
[----:B------:R-:W-:Y:S01]  /*176a0*/  IMAD.MOV.U32 R163, RZ, RZ, R12 ;  /* 0x000000ffffa37224 */ /* 0x000fe200078e000c */
[C---:B------:R-:W-:Y:S11]  /*176b0*/  HMMA.1688.F32.TF32 R60, R68.reuse, R226, R236 ;  /* 0x000000e2443c723c */ /* 0x040ff600000810ec */
[----:B------:R-:W-:Y:S11]  /*176c0*/  @!UPT UIADD3 URZ, URZ, URZ, URZ ;  /* 0x0000003f3f3ff290 */ /* 0x000ff6000fffe03f */
[----:B------:R-:W-:Y:S01]  /*176d0*/  @!UPT UIADD3 URZ, URZ, URZ, URZ ;  /* 0x0000003f3f3ff290 */ /* 0x000fe2000fffe03f */
        /* <DEDUP_REMOVED lines=11> */
[----:B------:R-:W-:Y:S04]  /*17790*/  STL.64 [R1+0x600], R40 ;  /* 0x0006002801007387 */ /* 0x000fe80000100a00 */
[----:B------:R-:W-:Y:S04]  /*177a0*/  STL.64 [R1+0x608], R42 ;  /* 0x0006082a01007387 */ /* 0x000fe80000100a00 */
[----:B------:R1:W-:Y:S04]  /*177b0*/  STL.64 [R1+0x5f0], R32 ;  /* 0x0005f02001007387 */ /* 0x0003e80000100a00 */
        /* <DEDUP_REMOVED lines=32> */
[-C--:B------:R-:W-:Y:S03]  /*179c0*/  HMMA.1688.F32.TF32 R140, R64, R6.reuse, R116 ;  /* 0x00000006408c723c */ /* 0x080fe60000081074 */
        /* <DEDUP_REMOVED lines=19> */
[----:B------:R-:W-:Y:S04]  /*17b00*/  LDS R96, [R8+0xc600] ;  /* 0x00c6000008607984 */ /* 0x000fe80000000800 */
[----:B------:R-:W-:Y:S01]  /*17b10*/  LDS R98, [R8+0xe600] ;  /* 0x00e6000008627984 */ /* 0x000fe20000000800 */
[C---:B------:R-:W-:Y:S03]  /*17b20*/  HMMA.1688.F32.TF32 R112, R68.reuse, R22, R112 ;  /* 0x000000164470723c */ /* 0x040fe60000081070 */
[----:B------:R-:W-:Y:S04]  /*17b30*/  LDS R97, [R252+0xc600] ;  /* 0x00c60000fc617984 */ /* 0x000fe80000000800 */
[----:B------:R-:W4:Y:S01]  /*17b40*/  LDS R99, [R252+0xe600] ;  /* 0x00e60000fc637984 */ /* 0x000f220000000800 */
[C---:B------:R-:W-:Y:S08]  /*17b50*/  HMMA.1688.F32.TF32 R108, R68.reuse, R18, R108 ;  /* 0x00000012446c723c */ /* 0x040ff0000008106c */
[C---:B------:R-:W-:Y:S08]  /*17b60*/  HMMA.1688.F32.TF32 R104, R68.reuse, R14, R104 ;  /* 0x0000000e4468723c */ /* 0x040ff00000081068 */
[----:B------:R-:W-:Y:S01]  /*17b70*/  HMMA.1688.F32.TF32 R100, R68, R10, R100 ;  /* 0x0000000a4464723c */ /* 0x000fe20000081064 */
        /* <DEDUP_REMOVED lines=32> */
[C---:B------:R-:W-:Y:S03]  /*17d80*/  HMMA.1688.F32.TF32 R136, R64.reuse, R30, R92 ;  /* 0x0000001e4088723c */ /* 0x040fe6000008105c */
[----:B------:R-:W2:Y:S04]  /*17d90*/  LDL.LU R120, [R1+0x4e0] ;  /* 0x0004e00001787983 */ /* 0x000ea80000300800 */
[----:B------:R-:W2:Y:S01]  /*17da0*/  LDL.LU R121, [R1+0x4e4] ;  /* 0x0004e40001797983 */ /* 0x000ea20000300800 */
[C---:B------:R-:W-:Y:S03]  /*17db0*/  HMMA.1688.F32.TF32 R92, R64.reuse, R22, R84 ;  /* 0x00000016405c723c */ /* 0x040fe60000081054 */
[----:B------:R-:W2:Y:S04]  /*17dc0*/  LDL.LU R122, [R1+0x4e8] ;  /* 0x0004e800017a7983 */ /* 0x000ea80000300800 */
[----:B------:R-:W2:Y:S01]  /*17dd0*/  LDL.LU R123, [R1+0x4ec] ;  /* 0x0004ec00017b7983 */ /* 0x000ea20000300800 */
[----:B------:R-:W-:Y:S03]  /*17de0*/  HMMA.1688.F32.TF32 R84, R64, R14, R76 ;  /* 0x0000000e4054723c */ /* 0x000fe6000008104c */
        /* <DEDUP_REMOVED lines=9> */
[----:B---3--:R-:W-:-:S02]  /*17e80*/  IMAD.MOV.U32 R173, RZ, RZ, R12 ;  /* 0x000000ffffad7224 */ /* 0x008fc400078e000c */
        /* <DEDUP_REMOVED lines=9> */
[C---:B----4-:R-:W-:Y:S08]  /*17f20*/  HMMA.1688.F32.TF32 R184, R96.reuse, R198, R184 ;  /* 0x000000c660b8723c */ /* 0x050ff000000810b8 */
[C---:B------:R-:W-:Y:S08]  /*17f30*/  HMMA.1688.F32.TF32 R180, R96.reuse, R194, R180 ;  /* 0x000000c260b4723c */ /* 0x040ff000000810b4 */
[----:B------:R-:W-:Y:S01]  /*17f40*/  HMMA.1688.F32.TF32 R176, R96, R230, R176 ;  /* 0x000000e660b0723c */ /* 0x000fe200000810b0 */
[----:B------:R-:W-:-:S07]  /*17f50*/  IMAD.MOV.U32 R167, RZ, RZ, R20 ;  /* 0x000000ffffa77224 */ /* 0x000fce00078e0014 */
[C---:B------:R-:W-:Y:S01]  /*17f60*/  HMMA.1688.F32.TF32 R168, R96.reuse, R222, R168 ;  /* 0x000000de60a8723c */ /* 0x040fe200000810a8 */
[----:B------:R-:W-:Y:S02]  /*17f70*/  IMAD.MOV.U32 R135, RZ, RZ, R3 ;  /* 0x000000ffff877224 */ /* 0x000fe400078e0003 */
[----:B------:R-:W-:Y:S02]  /*17f80*/  IMAD.MOV.U32 R166, RZ, RZ, R21 ;  /* 0x000000ffffa67224 */ /* 0x000fe400078e0015 */
[----:B------:R-:W-:Y:S02]  /*17f90*/  IMAD.MOV.U32 R132, RZ, RZ, R13 ;  /* 0x000000ffff847224 */ /* 0x000fe400078e000d */
[----:B------:R-:W-:Y:S02]  /*17fa0*/  IMAD.MOV.U32 R133, RZ, RZ, R5 ;  /* 0x000000ffff857224 */ /* 0x000fe400078e0005 */
[----:B------:R-:W-:Y:S01]  /*17fb0*/  IMAD.MOV.U32 R134, RZ, RZ, R4 ;  /* 0x000000ffff867224 */ /* 0x000fe200078e0004 */
[C---:B------:R-:W-:Y:S08]  /*17fc0*/  HMMA.1688.F32.TF32 R164, R96.reuse, R218, R164 ;  /* 0x000000da60a4723c */ /* 0x040ff000000810a4 */
[C---:B------:R-:W-:Y:S08]  /*17fd0*/  HMMA.1688.F32.TF32 R160, R96.reuse, R214, R160 ;  /* 0x000000d660a0723c */ /* 0x040ff000000810a0 */
[C---:B------:R-:W-:Y:S08]  /*17fe0*/  HMMA.1688.F32.TF32 R156, R96.reuse, R210, R156 ;  /* 0x000000d2609c723c */ /* 0x040ff0000008109c */
[C---:B------:R-:W-:Y:S08]  /*17ff0*/  HMMA.1688.F32.TF32 R124, R96.reuse, R6, R124 ;  /* 0x00000006607c723c */ /* 0x040ff0000008107c */
[----:B------:R-:W-:Y:S08]  /*18000*/  HMMA.1688.F32.TF32 R116, R96, R26, R116 ;  /* 0x0000001a6074723c */ /* 0x000ff00000081074 */
[C---:B------:R-:W-:Y:S08]  /*18010*/  HMMA.1688.F32.TF32 R68, R64.reuse, R210, R68 ;  /* 0x000000d24044723c */ /* 0x040ff00000081044 */
[C---:B------:R-:W-:Y:S08]  /*18020*/  HMMA.1688.F32.TF32 R200, R64.reuse, R218, R200 ;  /* 0x000000da40c8723c */ /* 0x040ff000000810c8 */
[C---:B--2---:R-:W-:Y:S08]  /*18030*/  HMMA.1688.F32.TF32 R32, R64.reuse, R222, R32 ;  /* 0x000000de4020723c */ /* 0x044ff00000081020 */
[C---:B------:R-:W-:Y:S08]  /*18040*/  HMMA.1688.F32.TF32 R248, R64.reuse, R226, R248 ;  /* 0x000000e240f8723c */ /* 0x040ff000000810f8 */
[C---:B------:R-:W-:Y:S08]  /*18050*/  HMMA.1688.F32.TF32 R60, R64.reuse, R194, R60 ;  /* 0x000000c2403c723c */ /* 0x040ff0000008103c */
[C---:B------:R-:W-:Y:S08]  /*18060*/  HMMA.1688.F32.TF32 R40, R64.reuse, R198, R40 ;  /* 0x000000c64028723c */ /* 0x040ff00000081028 */
[C---:B------:R-:W-:Y:S11]  /*18070*/  HMMA.1688.F32.TF32 R236, R64.reuse, R230, R236 ;  /* 0x000000e640ec723c */ /* 0x040ff600000810ec */
[----:B------:R-:W-:Y:S04]  /*18080*/  @!UPT UIADD3 URZ, URZ, URZ, URZ ;  /* 0x0000003f3f3ff290 */ /* 0x000fe8000fffe03f */
[----:B------:R-:W-:Y:S04]  /*18090*/  STL.64 [R1+0x5c0], R40 ;  /* 0x0005c02801007387 */ /* 0x000fe80000100a00 */
[----:B------:R1:W-:Y:S01]  /*180a0*/  STL.64 [R1+0x5c8], R42 ;  /* 0x0005c82a01007387 */ /* 0x0003e20000100a00 */
[C---:B------:R-:W-:Y:S03]  /*180b0*/  HMMA.1688.F32.TF32 R232, R64.reuse, R214, R232 ;  /* 0x000000d640e8723c */ /* 0x040fe600000810e8 */
[----:B-1----:R1:W5:Y:S04]  /*180c0*/  LDL.LU.64 R42, [R1+0xd20] ;  /* 0x000d2000012a7983 */ /* 0x0023680000300a00 */
[----:B------:R1:W5:Y:S01]  /*180d0*/  LDL.LU.64 R40, [R1+0xd18] ;  /* 0x000d180001287983 */ /* 0x0003620000300a00 */
[----:B------:R-:W-:Y:S03]  /*180e0*/  HMMA.1688.F32.TF32 R64, R64, R206, R240 ;  /* 0x000000ce4040723c */ /* 0x000fe600000810f0 */
[----:B------:R-:W-:Y:S04]  /*180f0*/  STL.64 [R1+0x5b0], R60 ;  /* 0x0005b03c01007387 */ /* 0x000fe80000100a00 */
[----:B------:R2:W-:Y:S04]  /*18100*/  STL.64 [R1+0x5b8], R62 ;  /* 0x0005b83e01007387 */ /* 0x0005e80000100a00 */
[----:B--2---:R1:W5:Y:S04]  /*18110*/  LDL.LU.64 R62, [R1+0xd10] ;  /* 0x000d1000013e7983 */ /* 0x0043680000300a00 */
[----:B------:R1:W5:Y:S04]  /*18120*/  LDL.LU.64 R60, [R1+0xd08] ;  /* 0x000d0800013c7983 */ /* 0x0003680000300a00 */
[----:B------:R-:W-:Y:S04]  /*18130*/  STL.64 [R1+0x590], R236 ;  /* 0x000590ec01007387 */ /* 0x000fe80000100a00 */
[----:B------:R2:W-:Y:S04]  /*18140*/  STL.64 [R1+0x598], R238 ;  /* 0x000598ee01007387 */ /* 0x0005e80000100a00 */
[----:B--2---:R1:W5:Y:S04]  /*18150*/  LDL.LU.64 R238, [R1+0xd00] ;  /* 0x000d000001ee7983 */ /* 0x0043680000300a00 */
[----:B------:R1:W5:Y:S04]  /*18160*/  LDL.LU.64 R236, [R1+0xcf8] ;  /* 0x000cf80001ec7983 */ /* 0x0003680000300a00 */
[----:B------:R-:W-:Y:S04]  /*18170*/  STL.64 [R1+0x130], R248 ;  /* 0x000130f801007387 */ /* 0x000fe80000100a00 */
[----:B------:R2:W-:Y:S01]  /*18180*/  STL.64 [R1+0x138], R250 ;  /* 0x000138fa01007387 */ /* 0x0005e20000100a00 */
[C---:B------:R-:W-:Y:S03]  /*18190*/  HMMA.1688.F32.TF32 R172, R96.reuse, R226, R172 ;  /* 0x000000e260ac723c */ /* 0x040fe600000810ac */
[----:B--2---:R1:W5:Y:S04]  /*181a0*/  LDL.LU.64 R250, [R1+0xcf0] ;  /* 0x000cf00001fa7983 */ /* 0x0043680000300a00 */
[----:B------:R1:W5:Y:S04]  /*181b0*/  LDL.LU.64 R248, [R1+0xce8] ;  /* 0x000ce80001f87983 */ /* 0x0003680000300a00 */
        /* <DEDUP_REMOVED lines=14> */
[----:B------:R-:W-:Y:S04]  /*182a0*/  STL.64 [R1+0x2d0], R64 ;  /* 0x0002d04001007387 */ /* 0x000fe80000100a00 */
[----:B------:R4:W-:Y:S04]  /*182b0*/  STL.64 [R1+0x2d8], R66 ;  /* 0x0002d84201007387 */ /* 0x0009e80000100a00 */
[----:B------:R-:W3:Y:S04]  /*182c0*/  LDL.LU R228, [R1+0x1f0] ;  /* 0x0001f00001e47983 */ /* 0x000ee80000300800 */
[----:B------:R-:W3:Y:S04]  /*182d0*/  LDL.LU R20, [R1+0x97c] ;  /* 0x00097c0001147983 */ /* 0x000ee80000300800 */
[----:B------:R-:W3:Y:S04]  /*182e0*/  LDL R3, [R1+0xcb4] ;  /* 0x000cb40001037983 */ /* 0x000ee80000100800 */
[----:B------:R-:W-:Y:S04]  /*182f0*/  STL.64 [R1+0x280], R184 ;  /* 0x000280b801007387 */ /* 0x000fe80000100a00 */
[----:B------:R-:W-:Y:S04]  /*18300*/  STL.64 [R1+0x288], R186 ;  /* 0x000288ba01007387 */ /* 0x000fe80000100a00 */
[----:B------:R-:W3:Y:S04]  /*18310*/  LDL.LU R5, [R1+0x974] ;  /* 0x0009740001057983 */ /* 0x000ee80000300800 */
[----:B------:R-:W-:Y:S01]  /*18320*/  STL.64 [R1+0x290], R180 ;  /* 0x000290b401007387 */ /* 0x000fe20000100a00 */
[C---:B------:R-:W-:Y:S03]  /*18330*/  HMMA.1688.F32.TF32 R120, R96.reuse, R30, R120 ;  /* 0x0000001e6078723c */ /* 0x040fe60000081078 */
[----:B------:R-:W-:Y:S04]  /*18340*/  STL.64 [R1+0x298], R182 ;  /* 0x000298b601007387 */ /* 0x000fe80000100a00 */
[----:B------:R-:W-:Y:S01]  /*18350*/  STL.64 [R1+0x580], R176 ;  /* 0x000580b001007387 */ /* 0x000fe20000100a00 */
[C---:B------:R-:W-:Y:S03]  /*18360*/  HMMA.1688.F32.TF32 R76, R96.reuse, R22, R76 ;  /* 0x00000016604c723c */ /* 0x040fe6000008104c */
[----:B------:R-:W-:Y:S04]  /*18370*/  STL.64 [R1+0x588], R178 ;  /* 0x000588b201007387 */ /* 0x000fe80000100a00 */
[----:B------:R-:W3:Y:S01]  /*18380*/  LDL R4, [R1+0xa88] ;  /* 0x000a880001047983 */ /* 0x000ee20000100800 */
[C---:B------:R-:W-:Y:S03]  /*18390*/  HMMA.1688.F32.TF32 R72, R96.reuse, R18, R72 ;  /* 0x000000126048723c */ /* 0x040fe60000081048 */
[----:B------:R-:W-:Y:S05]  /*183a0*/  STL.64 [R1+0x2b0], R172 ;  /* 0x0002b0ac01007387 */ /* 0x000fea0000100a00 */
[C---:B--2---:R-:W-:Y:S01]  /*183b0*/  HMMA.1688.F32.TF32 R68, R96.reuse, R14, R244 ;  /* 0x0000000e6044723c */ /* 0x044fe200000810f4 */
[----:B------:R-:W-:Y:S04]  /*183c0*/  STL.64 [R1+0x2b8], R174 ;  /* 0x0002b8ae01007387 */ /* 0x000fe80000100a00 */
[----:B------:R-:W-:Y:S03]  /*183d0*/  STL.64 [R1+0x2a0], R168 ;  /* 0x0002a0a801007387 */ /* 0x000fe60000100a00 */
[C---:B----4-:R-:W-:Y:S01]  /*183e0*/  HMMA.1688.F32.TF32 R64, R96.reuse, R10, R188 ;  /* 0x0000000a6040723c */ /* 0x050fe200000810bc */
[----:B------:R-:W-:Y:S04]  /*183f0*/  STL.64 [R1+0x2a8], R170 ;  /* 0x0002a8aa01007387 */ /* 0x000fe80000100a00 */
[----:B------:R-:W2:Y:S03]  /*18400*/  LDL R13, [R1+0xa8c] ;  /* 0x000a8c00010d7983 */ /* 0x000ea60000100800 */
        /* <DEDUP_REMOVED lines=8> */
[----:B------:R-:W-:Y:S04]  /*18490*/  STL.64 [R1+0x478], R98 ;  /* 0x0004786201007387 */ /* 0x000fe80000100a00 */
[----:B----4-:R-:W4:Y:S04]  /*184a0*/  LDL R159, [R1+0xa84] ;  /* 0x000a8400019f7983 */ /* 0x010f280000100800 */
[----:B------:R-:W4:Y:S04]  /*184b0*/  LDL R158, [R1+0xa90] ;  /* 0x000a9000019e7983 */ /* 0x000f280000100800 */
[----:B------:R-:W4:Y:S04]  /*184c0*/  LDL R157, [R1+0xad4] ;  /* 0x000ad400019d7983 */ /* 0x000f280000100800 */
[----:B------:R-:W4:Y:S04]  /*184d0*/  LDL R156, [R1+0xad0] ;  /* 0x000ad000019c7983 */ /* 0x000f280000100800 */
[----:B------:R-:W4:Y:S04]  /*184e0*/  LDL R135, [R1+0xadc] ;  /* 0x000adc0001877983 */ /* 0x000f280000100800 */
[----:B------:R-:W4:Y:S04]  /*184f0*/  LDL R134, [R1+0xad8] ;  /* 0x000ad80001867983 */ /* 0x000f280000100800 */
[----:B------:R-:W4:Y:S04]  /*18500*/  LDL R133, [R1+0xb14] ;  /* 0x000b140001857983 */ /* 0x000f280000100800 */
[----:B------:R-:W4:Y:S04]  /*18510*/  LDL R132, [R1+0xb10] ;  /* 0x000b100001847983 */ /* 0x000f280000100800 */
[----:B------:R-:W1:Y:S04]  /*18520*/  S2R R209, SR_TID.X ;  /* 0x0000000000d17919 */ /* 0x000e680000002100 */
[----:B------:R-:W-:Y:S04]  /*18530*/  LDS R96, [R8+0xc700] ;  /* 0x00c7000008607984 */ /* 0x000fe80000000800 */
[----:B------:R1:W-:Y:S04]  /*18540*/  LDS R98, [R8+0xe700] ;  /* 0x00e7000008627984 */ /* 0x0003e80000000800 */
[----:B------:R-:W-:Y:S04]  /*18550*/  LDS R97, [R252+0xc700] ;  /* 0x00c70000fc617984 */ /* 0x000fe80000000800 */
[----:B-1----:R-:W4:Y:S04]  /*18560*/  LDL R8, [R1+0xb1c] ;  /* 0x000b1c0001087983 */ /* 0x002f280000100800 */
[----:B------:R-:W1:Y:S01]  /*18570*/  LDS R99, [R252+0xe700] ;  /* 0x00e70000fc637984 */ /* 0x000e620000000800 */
[----:B------:R-:W-:-:S05]  /*18580*/  LOP3.LUT R229, R209, 0xff, RZ, 0xc0, !PT ;  /* 0x000000ffd1e57812 */ /* 0x000fca00078ec0ff */
[----:B------:R-:W-:Y:S01]  /*18590*/  IMAD.SHL.U32 R21, R229, 0x4, RZ ;  /* 0x00000004e5157824 */ /* 0x000fe200078e00ff */
[----:B---3--:R-:W-:Y:S02]  /*185a0*/  ISETP.GT.AND P1, PT, R228, RZ, PT ;  /* 0x000000ffe400720c */ /* 0x008fe40003f24270 */
[----:B------:R-:W-:Y:S02]  /*185b0*/  ISETP.GE.AND P0, PT, R20, R3, PT ;  /* 0x000000031400720c */ /* 0x000fe40003f06270 */
[----:B------:R-:W-:-:S04]  /*185c0*/  SEL R3, RZ, 0x4, !P1 ;  /* 0x00000004ff037807 */ /* 0x000fc80004800000 */
[----:B------:R-:W-:-:S04]  /*185d0*/  SEL R3, R3, RZ, !P0 ;  /* 0x000000ff03037207 */ /* 0x000fc80004000000 */
[----:B------:R-:W-:Y:S02]  /*185e0*/  ISETP.NE.U32.AND P2, PT, R3, RZ, PT ;  /* 0x000000ff0300720c */ /* 0x000fe40003f45070 */
[----:B------:R-:W-:-:S04]  /*185f0*/  IADD3 R3, R5, 0x1, RZ ;  /* 0x0000000105037810 */ /* 0x000fc80007ffe0ff */
[----:B------:R-:W-:Y:S02]  /*18600*/  ISETP.GT.AND P1, PT, R3, 0x1, PT ;  /* 0x000000010300780c */ /* 0x000fe40003f24270 */
[----:B------:R-:W-:-:S05]  /*18610*/  IADD3 R4, P3, R0, R4, RZ ;  /* 0x0000000400047210 */ /* 0x000fca0007f7e0ff */
[----:B--2---:R-:W-:Y:S01]  /*18620*/  IMAD.X R5, R2, 0x1, R13, P3 ;  /* 0x0000000102057824 */ /* 0x004fe200018e060d */
[----:B------:R-:W-:Y:S02]  /*18630*/  SEL R13, R3, RZ, !P1 ;  /* 0x000000ff030d7207 */ /* 0x000fe40004800000 */
[----:B------:R-:W-:-:S03]  /*18640*/  ISETP.GT.AND P1, PT, R228, 0x4, PT ;  /* 0x00000004e400780c */ /* 0x000fc60003f24270 */
[----:B------:R-:W-:Y:S01]  /*18650*/  IMAD R3, R13, 0x10000, R21 ;  /* 0x000100000d037824 */ /* 0x000fe200078e0215 */
[----:B------:R-:W-:Y:S06]  /*18660*/  BAR.SYNC.DEFER_BLOCKING 0x0 ;  /* 0x0000000000007b1d */ /* 0x000fec0000010000 */
[----:B------:R-:W-:Y:S04]  /*18670*/  STL [R1+0x974], R13 ;  /* 0x0009740d01007387 */ /* 0x000fe80000100800 */
[----:B------:R-:W2:Y:S04]  /*18680*/  LDL R161, [R1+0xb18] ;  /* 0x000b180001a17983 */ /* 0x000ea80000100800 */
[----:B------:R-:W3:Y:S04]  /*18690*/  LDL R160, [R1+0xb54] ;  /* 0x000b540001a07983 */ /* 0x000ee80000100800 */
[----:B------:R-:W-:Y:S01]  /*186a0*/  @!PT LDS RZ, [RZ] ;  /* 0x00000000fffff984 */ /* 0x000fe20000000800 */
[----:B------:R-:W-:Y:S01]  /*186b0*/  @!PT LDS RZ, [RZ] ;  /* 0x00000000fffff984 */ /* 0x000fe20000000800 */
[----:B------:R-:W-:Y:S01]  /*186c0*/  @!PT LDS RZ, [RZ] ;  /* 0x00000000fffff984 */ /* 0x000fe20000000800 */
[----:B------:R1:W-:Y:S02]  /*186d0*/  LDGSTS.E [R3], [R4.64], P2 ;  /* 0x0000000004037fae */ /* 0x0003e40009121844 */
[----:B-1----:R-:W-:-:S04]  /*186e0*/  SEL R4, RZ, 0x4, !P1 ;  /* 0x00000004ff047807 */ /* 0x002fc80004800000 */
[----:B------:R-:W-:-:S04]  /*186f0*/  SEL R4, R4, RZ, !P0 ;  /* 0x000000ff04047207 */ /* 0x000fc80004000000 */
[----:B------:R-:W-:Y:S02]  /*18700*/  ISETP.NE.U32.AND P1, PT, R4, RZ, PT ;  /* 0x000000ff0400720c */ /* 0x000fe40003f25070 */
[----:B----4-:R-:W-:Y:S02]  /*18710*/  IADD3 R4, P3, R0, R159, RZ ;  /* 0x0000009f00047210 */ /* 0x010fe40007f7e0ff */
[----:B------:R-:W4:Y:S03]  /*18720*/  LDL R159, [R1+0xb50] ;  /* 0x000b5000019f7983 */ /* 0x000f260000100800 */
[----:B------:R-:W-:Y:S02]  /*18730*/  IMAD.X R5, R2, 0x1, R158, P3 ;  /* 0x0000000102057824 */ /* 0x000fe400018e069e */
[----:B------:R-:W4:Y:S04]  /*18740*/  LDL R158, [R1+0xb5c] ;  /* 0x000b5c00019e7983 */ /* 0x000f280000100800 */
[----:B------:R1:W-:Y:S02]  /*18750*/  LDGSTS.E [R3+0x400], [R4.64], P2 ;  /* 0x0040000004037fae */ /* 0x0003e40009121844 */
[----:B-1----:R-:W-:-:S02]  /*18760*/  IADD3 R4, P2, R0, R157, RZ ;  /* 0x0000009d00047210 */ /* 0x002fc40007f5e0ff */
[----:B------:R-:W4:Y:S03]  /*18770*/  LDL R157, [R1+0xb58] ;  /* 0x000b5800019d7983 */ /* 0x000f260000100800 */
[----:B------:R-:W-:Y:S01]  /*18780*/  IMAD.X R5, R2, 0x1, R156, P2 ;  /* 0x0000000102057824 */ /* 0x000fe200010e069c */
[----:B------:R-:W-:Y:S01]  /*18790*/  ISETP.GT.AND P2, PT, R228, 0x8, PT ;  /* 0x00000008e400780c */ /* 0x000fe20003f44270 */
[----:B------:R-:W4:Y:S04]  /*187a0*/  LDL R156, [R1+0xb94] ;  /* 0x000b9400019c7983 */ /* 0x000f280000100800 */
[----:B------:R1:W-:Y:S02]  /*187b0*/  LDGSTS.E [R3+0x2000], [R4.64], P1 ;  /* 0x0200000004037fae */ /* 0x0003e40008921844 */
[----:B-1----:R-:W-:-:S04]  /*187c0*/  SEL R4, RZ, 0x4, !P2 ;  /* 0x00000004ff047807 */ /* 0x002fc80005000000 */
[----:B------:R-:W-:-:S04]  /*187d0*/  SEL R4, R4, RZ, !P0 ;  /* 0x000000ff04047207 */ /* 0x000fc80004000000 */
[----:B------:R-:W-:Y:S02]  /*187e0*/  ISETP.NE.U32.AND P2, PT, R4, RZ, PT ;  /* 0x000000ff0400720c */ /* 0x000fe40003f45070 */
[----:B------:R-:W-:Y:S02]  /*187f0*/  IADD3 R4, P3, R0, R135, RZ ;  /* 0x0000008700047210 */ /* 0x000fe40007f7e0ff */
[----:B------:R-:W4:Y:S03]  /*18800*/  LDL R135, [R1+0xb90] ;  /* 0x000b900001877983 */ /* 0x000f260000100800 */
[----:B------:R-:W-:Y:S02]  /*18810*/  IMAD.X R5, R2, 0x1, R134, P3 ;  /* 0x0000000102057824 */ /* 0x000fe400018e0686 */
[----:B------:R-:W4:Y:S04]  /*18820*/  LDL R134, [R1+0xb9c] ;  /* 0x000b9c0001867983 */ /* 0x000f280000100800 */
[----:B------:R1:W-:Y:S02]  /*18830*/  LDGSTS.E [R3+0x2400], [R4.64], P1 ;  /* 0x0240000004037fae */ /* 0x0003e40008921844 */
[----:B-1----:R-:W-:-:S02]  /*18840*/  IADD3 R4, P1, R0, R133, RZ ;  /* 0x0000008500047210 */ /* 0x002fc40007f3e0ff */
[----:B------:R-:W4:Y:S03]  /*18850*/  LDL R133, [R1+0xb98] ;  /* 0x000b980001857983 */ /* 0x000f260000100800 */
[----:B------:R-:W-:Y:S02]  /*18860*/  IMAD.X R5, R2, 0x1, R132, P1 ;  /* 0x0000000102057824 */ /* 0x000fe400008e0684 */
[----:B------:R-:W4:Y:S01]  /*18870*/  LDL R132, [R1+0xbd4] ;  /* 0x000bd40001847983 */ /* 0x000f220000100800 */
[----:B------:R-:W-:-:S03]  /*18880*/  ISETP.GT.AND P1, PT, R228, 0xc, PT ;  /* 0x0000000ce400780c */ /* 0x000fc60003f24270 */
[----:B------:R1:W-:Y:S02]  /*18890*/  LDGSTS.E [R3+0x4000], [R4.64], P2 ;  /* 0x0400000004037fae */ /* 0x0003e40009121844 */
[----:B-1----:R-:W-:-:S04]  /*188a0*/  SEL R4, RZ, 0x4, !P1 ;  /* 0x00000004ff047807 */ /* 0x002fc80004800000 */
[----:B------:R-:W-:-:S04]  /*188b0*/  SEL R4, R4, RZ, !P0 ;  /* 0x000000ff04047207 */ /* 0x000fc80004000000 */
[----:B------:R-:W-:Y:S02]  /*188c0*/  ISETP.NE.U32.AND P1, PT, R4, RZ, PT ;  /* 0x000000ff0400720c */ /* 0x000fe40003f25070 */
[----:B------:R-:W-:Y:S02]  /*188d0*/  IADD3 R4, P3, R0, R8, RZ ;  /* 0x0000000800047210 */ /* 0x000fe40007f7e0ff */
[----:B------:R-:W4:Y:S03]  /*188e0*/  LDL R8, [R1+0xbd0] ;  /* 0x000bd00001087983 */ /* 0x000f260000100800 */
[----:B--2---:R-:W-:-:S05]  /*188f0*/  IMAD.X R5, R2, 0x1, R161, P3 ;  /* 0x0000000102057824 */ /* 0x004fca00018e06a1 */
[----:B------:R3:W-:Y:S02]  /*18900*/  LDGSTS.E [R3+0x4400], [R4.64], P2 ;  /* 0x0440000004037fae */ /* 0x0007e40009121844 */
[----:B---3--:R-:W-:Y:S02]  /*18910*/  IADD3 R4, P2, R0, R160, RZ ;  /* 0x000000a000047210 */ /* 0x008fe40007f5e0ff */
[----:B------:R-:W2:Y:S03]  /*18920*/  LDL R160, [R1+0xbdc] ;  /* 0x000bdc0001a07983 */ /* 0x000ea60000100800 */
[----:B----4-:R-:W-:Y:S01]  /*18930*/  IMAD.X R5, R2, 0x1, R159, P2 ;  /* 0x0000000102057824 */ /* 0x010fe200010e069f */
[----:B------:R-:W-:Y:S01]  /*18940*/  ISETP.GT.AND P2, PT, R228, 0x10, PT ;  /* 0x00000010e400780c */ /* 0x000fe20003f44270 */
[----:B------:R-:W3:Y:S04]  /*18950*/  LDL R159, [R1+0xbd8] ;  /* 0x000bd800019f7983 */ /* 0x000ee80000100800 */
        /* <DEDUP_REMOVED lines=32> */
[----:B--2---:R-:W-:Y:S02]  /*18b60*/  IADD3 R4, P3, R0, R160, RZ ;  /* 0x000000a000047210 */ /* 0x004fe40007f7e0ff */
[----:B------:R-:W2:Y:S04]  /*18b70*/  LDL.LU R160, [R1+0x8f0] ;  /* 0x0008f00001a07983 */ /* 0x000ea80000300800 */
[----:B------:R-:W2:Y:S04]  /*18b80*/  LDL.LU R161, [R1+0x8f4] ;  /* 0x0008f40001a17983 */ /* 0x000ea80000300800 */
[----:B------:R-:W2:Y:S04]  /*18b90*/  LDL.LU R162, [R1+0x8f8] ;  /* 0x0008f80001a27983 */ /* 0x000ea80000300800 */
[----:B------:R-:W2:Y:S04]  /*18ba0*/  LDL.LU R163, [R1+0x8fc] ;  /* 0x0008fc0001a37983 */ /* 0x000ea80000300800 */
[----:B------:R-:W2:Y:S01]  /*18bb0*/  LDL R164, [R1+0xaa4] ;  /* 0x000aa40001a47983 */ /* 0x000ea20000100800 */
[----:B---3--:R-:W-:-:S03]  /*18bc0*/  IMAD.X R5, R2, 0x1, R159, P3 ;  /* 0x0000000102057824 */ /* 0x008fc600018e069f */
[----:B------:R-:W3:Y:S04]  /*18bd0*/  LDL R165, [R1+0xaec] ;  /* 0x000aec0001a57983 */ /* 0x000ee80000100800 */
[----:B------:R-:W3:Y:S04]  /*18be0*/  LDL R159, [R1+0xaa0] ;  /* 0x000aa000019f7983 */ /* 0x000ee80000100800 */
[----:B------:R4:W-:Y:S02]  /*18bf0*/  LDGSTS.E [R3+0xa400], [R4.64], P1 ;  /* 0x0a40000004037fae */ /* 0x0009e40008921844 */
[----:B----4-:R-:W-:-:S05]  /*18c00*/  IADD3 R4, P1, R0, R158, RZ ;  /* 0x0000009e00047210 */ /* 0x010fca0007f3e0ff */
        /* <DEDUP_REMOVED lines=15> */
[----:B------:R-:W4:Y:S04]  /*18d00*/  LDL R133, [R1+0xae8] ;  /* 0x000ae80001857983 */ /* 0x000f280000100800 */
[----:B------:R1:W-:Y:S02]  /*18d10*/  LDGSTS.E [R3+0xe000], [R4.64], P1 ;  /* 0x0e00000004037fae */ /* 0x0003e40008921844 */
[----:B-1----:R-:W-:-:S02]  /*18d20*/  IADD3 R4, P2, R0, R132, RZ ;  /* 0x0000008400047210 */ /* 0x002fc40007f5e0ff */
[----:B------:R-:W4:Y:S03]  /*18d30*/  LDL R132, [R1+0xb24] ;  /* 0x000b240001847983 */ /* 0x000f260000100800 */
[----:B------:R-:W-:Y:S02]  /*18d40*/  IMAD.X R5, R2, 0x1, R8, P2 ;  /* 0x0000000102057824 */ /* 0x000fe400010e0608 */
[----:B------:R-:W1:Y:S04]  /*18d50*/  S2R R8, SR_TID.X ;  /* 0x0000000000087919 */ /* 0x000e680000002100 */
[----:B------:R1:W-:Y:S01]  /*18d60*/  LDGSTS.E [R3+0xe400], [R4.64], P1 ;  /* 0x0e40000004037fae */ /* 0x0003e20008921844 */
[----:B------:R-:W-:-:S02]  /*18d70*/  ISETP.GT.AND P1, PT, R228, 0x1, PT ;  /* 0x00000001e400780c */ /* 0x000fc40003f24270 */
[----:B-1----:R-:W-:-:S05]  /*18d80*/  LOP3.LUT R8, R8, 0xff, RZ, 0xc0, !PT ;  /* 0x000000ff08087812 */ /* 0x002fca00078ec0ff */
[----:B------:R-:W-:Y:S01]  /*18d90*/  IMAD.SHL.U32 R8, R8, 0x4, RZ ;  /* 0x0000000408087824 */ /* 0x000fe200078e00ff */
[----:B------:R-:W-:-:S04]  /*18da0*/  SEL R3, RZ, 0x4, !P1 ;  /* 0x00000004ff037807 */ /* 0x000fc80004800000 */
[----:B------:R-:W-:Y:S02]  /*18db0*/  LOP3.LUT R158, R8, 0x20, RZ, 0x3c, !PT ;  /* 0x00000020089e7812 */ /* 0x000fe400078e3cff */
[----:B------:R-:W4:Y:S01]  /*18dc0*/  LDL R8, [R1+0xb20] ;  /* 0x000b200001087983 */ /* 0x000f220000100800 */
[----:B------:R-:W-:-:S04]  /*18dd0*/  SEL R3, R3, RZ, !P0 ;  /* 0x000000ff03037207 */ /* 0x000fc80004000000 */
[----:B------:R-:W-:Y:S01]  /*18de0*/  ISETP.NE.U32.AND P2, PT, R3, RZ, PT ;  /* 0x000000ff0300720c */ /* 0x000fe20003f45070 */
[----:B------:R-:W-:Y:S02]  /*18df0*/  IMAD R3, R13, 0x10000, R158 ;  /* 0x000100000d037824 */ /* 0x000fe400078e029e */
[----:B------:R-:W4:Y:S01]  /*18e00*/  LDL R158, [R1+0xb64] ;  /* 0x000b6400019e7983 */ /* 0x000f220000100800 */
[----:B--2---:R-:W-:-:S03]  /*18e10*/  IADD3 R4, P1, R0, R164, RZ ;  /* 0x000000a400047210 */ /* 0x004fc60007f3e0ff */
[----:B------:R-:W2:Y:S02]  /*18e20*/  LDL R164, [R1+0xb2c] ;  /* 0x000b2c0001a47983 */ /* 0x000ea40000100800 */
[----:B---3--:R-:W-:Y:S01]  /*18e30*/  IMAD.X R5, R2, 0x1, R159, P1 ;  /* 0x0000000102057824 */ /* 0x008fe200008e069f */
[----:B------:R-:W-:Y:S01]  /*18e40*/  ISETP.GT.AND P1, PT, R228, 0x5, PT ;  /* 0x00000005e400780c */ /* 0x000fe20003f24270 */
[----:B------:R-:W3:Y:S04]  /*18e50*/  LDL R159, [R1+0xb28] ;  /* 0x000b2800019f7983 */ /* 0x000ee80000100800 */
[----:B------:R1:W-:Y:S02]  /*18e60*/  LDGSTS.E [R3+0x800], [R4.64], P2 ;  /* 0x0080000004037fae */ /* 0x0003e40009121844 */
[----:B-1----:R-:W-:-:S04]  /*18e70*/  SEL R4, RZ, 0x4, !P1 ;  /* 0x00000004ff047807 */ /* 0x002fc80004800000 */
[----:B------:R-:W-:-:S04]  /*18e80*/  SEL R4, R4, RZ, !P0 ;  /* 0x000000ff04047207 */ /* 0x000fc80004000000 */
[----:B------:R-:W-:Y:S02]  /*18e90*/  ISETP.NE.U32.AND P1, PT, R4, RZ, PT ;  /* 0x000000ff0400720c */ /* 0x000fe40003f25070 */
[----:B----4-:R-:W-:Y:S02]  /*18ea0*/  IADD3 R4, P3, R0, R157, RZ ;  /* 0x0000009d00047210 */ /* 0x010fe40007f7e0ff */
[----:B------:R-:W4:Y:S01]  /*18eb0*/  LDL R157, [R1+0xb60] ;  /* 0x000b6000019d7983 */ /* 0x000f220000100800 */
[----:B------:R-:W-:Y:S03]  /*18ec0*/  HMMA.1688.F32.TF32 R160, R96, R6, R160 ;  /* 0x0000000660a0723c */ /* 0x000fe600000810a0 */
[----:B------:R-:W4:Y:S04]  /*18ed0*/  LDL R6, [R1+0xba0] ;  /* 0x000ba00001067983 */ /* 0x000f280000100800 */
[----:B------:R-:W4:Y:S01]  /*18ee0*/  LDL R7, [R1+0xbe0] ;  /* 0x000be00001077983 */ /* 0x000f220000100800 */
[----:B------:R-:W-:-:S03]  /*18ef0*/  IMAD.X R5, R2, 0x1, R156, P3 ;  /* 0x0000000102057824 */ /* 0x000fc600018e069c */
[----:B------:R-:W4:Y:S04]  /*18f00*/  LDL R156, [R1+0xb6c] ;  /* 0x000b6c00019c7983 */ /* 0x000f280000100800 */
[----:B------:R1:W-:Y:S02]  /*18f10*/  LDGSTS.E [R3+0xc00], [R4.64], P2 ;  /* 0x00c0000004037fae */ /* 0x0003e40009121844 */
[----:B-1----:R-:W-:Y:S02]  /*18f20*/  IADD3 R4, P2, R0, R135, RZ ;  /* 0x0000008700047210 */ /* 0x002fe40007f5e0ff */
        /* <DEDUP_REMOVED lines=8> */
[----:B------:R-:W-:-:S05]  /*18fb0*/  IADD3 R4, P3, R0, R165, RZ ;  /* 0x000000a500047210 */ /* 0x000fca0007f7e0ff */
[----:B------:R-:W-:Y:S02]  /*18fc0*/  IMAD.X R5, R2, 0x1, R133, P3 ;  /* 0x0000000102057824 */ /* 0x000fe400018e0685 */
        /* <DEDUP_REMOVED lines=11> */
[----:B--2---:R-:W-:-:S05]  /*19080*/  IADD3 R4, P3, R0, R164, RZ ;  /* 0x000000a400047210 */ /* 0x004fca0007f7e0ff */
[----:B---3--:R-:W-:-:S05]  /*19090*/  IMAD.X R5, R2, 0x1, R159, P3 ;  /* 0x0000000102057824 */ /* 0x008fca00018e069f */
[----:B------:R1:W-:Y:S02]  /*190a0*/  LDGSTS.E [R3+0x4c00], [R4.64], P2 ;  /* 0x04c0000004037fae */ /* 0x0003e40009121844 */
[----:B-1----:R-:W-:Y:S02]  /*190b0*/  IADD3 R4, P2, R0, R158, RZ ;  /* 0x0000009e00047210 */ /* 0x002fe40007f5e0ff */
        /* <DEDUP_REMOVED lines=31> */
[----:B------:R-:W4:Y:S04]  /*192b0*/  LDL.LU R164, [R1+0x900] ;  /* 0x0009000001a47983 */ /* 0x000f280000300800 */
[----:B------:R1:W-:Y:S04]  /*192c0*/  LDGSTS.E [R3+0xa800], [R4.64], P1 ;  /* 0x0a80000004037fae */ /* 0x0003e80008921844 */
[----:B------:R-:W4:Y:S04]  /*192d0*/  LDL.LU R165, [R1+0x904] ;  /* 0x0009040001a57983 */ /* 0x000f280000300800 */
[----:B------:R-:W4:Y:S01]  /*192e0*/  LDL.LU R166, [R1+0x908] ;  /* 0x0009080001a67983 */ /* 0x000f220000300800 */
[----:B-1----:R-:W-:-:S03]  /*192f0*/  SEL R4, RZ, 0x4, !P2 ;  /* 0x00000004ff047807 */ /* 0x002fc60005000000 */
[----:B------:R-:W4:Y:S01]  /*19300*/  LDL.LU R167, [R1+0x90c] ;  /* 0x00090c0001a77983 */ /* 0x000f220000300800 */
[----:B------:R-:W-:-:S03]  /*19310*/  SEL R4, R4, RZ, !P0 ;  /* 0x000000ff04047207 */ /* 0x000fc60004000000 */
[----:B------:R-:W4:Y:S01]  /*19320*/  LDL R7, [R1+0xc68] ;  /* 0x000c680001077983 */ /* 0x000f220000100800 */
[----:B------:R-:W-:-:S03]  /*19330*/  ISETP.NE.U32.AND P2, PT, R4, RZ, PT ;  /* 0x000000ff0400720c */ /* 0x000fc60003f45070 */
[----:B------:R-:W4:Y:S04]  /*19340*/  LDL.LU R168, [R1+0x960] ;  /* 0x0009600001a87983 */ /* 0x000f280000300800 */
[----:B------:R-:W4:Y:S04]  /*19350*/  LDL.LU R169, [R1+0x964] ;  /* 0x0009640001a97983 */ /* 0x000f280000300800 */
[----:B------:R-:W4:Y:S04]  /*19360*/  LDL.LU R170, [R1+0x968] ;  /* 0x0009680001aa7983 */ /* 0x000f280000300800 */
[----:B------:R-:W4:Y:S01]  /*19370*/  LDL.LU R171, [R1+0x96c] ;  /* 0x00096c0001ab7983 */ /* 0x000f220000300800 */
[----:B--2---:R-:W-:-:S05]  /*19380*/  IADD3 R4, P3, R0, R158, RZ ;  /* 0x0000009e00047210 */ /* 0x004fca0007f7e0ff */
[----:B---3--:R-:W-:-:S05]  /*19390*/  IMAD.X R5, R2, 0x1, R157, P3 ;  /* 0x0000000102057824 */ /* 0x008fca00018e069d */
[----:B------:R4:W-:Y:S02]  /*193a0*/  LDGSTS.E [R3+0xac00], [R4.64], P1 ;  /* 0x0ac0000004037fae */ /* 0x0009e40008921844 */
[----:B----4-:R-:W-:-:S05]  /*193b0*/  IADD3 R4, P1, R0, R156, RZ ;  /* 0x0000009c00047210 */ /* 0x010fca0007f3e0ff */
[----:B------:R-:W-:Y:S01]  /*193c0*/  IMAD.X R5, R2, 0x1, R6, P1 ;  /* 0x0000000102057824 */ /* 0x000fe200008e0606 */
[----:B------:R-:W-:Y:S01]  /*193d0*/  ISETP.GT.AND P1, PT, R228, 0x1d, PT ;  /* 0x0000001de400780c */ /* 0x000fe20003f24270 */
[----:B------:R-:W2:Y:S04]  /*193e0*/  LDL R6, [R1+0xab4] ;  /* 0x000ab40001067983 */ /* 0x000ea80000100800 */
[----:B------:R1:W-:Y:S02]  /*193f0*/  LDGSTS.E [R3+0xc800], [R4.64], P2 ;  /* 0x0c80000004037fae */ /* 0x0003e40009121844 */
[----:B-1----:R-:W-:-:S04]  /*19400*/  SEL R4, RZ, 0x4, !P1 ;  /* 0x00000004ff047807 */ /* 0x002fc80004800000 */
[----:B------:R-:W-:-:S04]  /*19410*/  SEL R4, R4, RZ, !P0 ;  /* 0x000000ff04047207 */ /* 0x000fc80004000000 */
[----:B------:R-:W-:Y:S02]  /*19420*/  ISETP.NE.U32.AND P1, PT, R4, RZ, PT ;  /* 0x000000ff0400720c */ /* 0x000fe40003f25070 */
[----:B------:R-:W-:Y:S02]  /*19430*/  IADD3 R4, P3, R0, R132, RZ ;  /* 0x0000008400047210 */ /* 0x000fe40007f7e0ff */
[----:B------:R-:W3:Y:S03]  /*19440*/  LDL R132, [R1+0xab0] ;  /* 0x000ab00001847983 */ /* 0x000ee60000100800 */
[----:B------:R-:W-:Y:S01]  /*19450*/  IMAD.X R5, R2, 0x1, R135, P3 ;  /* 0x0000000102057824 */ /* 0x000fe200018e0687 */
[----:B------:R-:W4:Y:S04]  /*19460*/  LDL.LU R156, [R1+0x8e0] ;  /* 0x0008e000019c7983 */ /* 0x000f280000300800 */
[----:B------:R1:W-:Y:S04]  /*19470*/  LDGSTS.E [R3+0xcc00], [R4.64], P2 ;  /* 0x0cc0000004037fae */ /* 0x0003e80009121844 */
[----:B------:R-:W4:Y:S04]  /*19480*/  LDL.LU R157, [R1+0x8e4] ;  /* 0x0008e400019d7983 */ /* 0x000f280000300800 */
[----:B------:R-:W4:Y:S01]  /*19490*/  LDL R173, [R1+0xaf4] ;  /* 0x000af40001ad7983 */ /* 0x000f220000100800 */
[----:B-1----:R-:W-:-:S03]  /*194a0*/  IADD3 R4, P2, R0, R134, RZ ;  /* 0x0000008600047210 */ /* 0x002fc60007f5e0ff */
[----:B------:R-:W4:Y:S02]  /*194b0*/  LDL R172, [R1+0xafc] ;  /* 0x000afc0001ac7983 */ /* 0x000f240000100800 */
[----:B------:R-:W-:Y:S02]  /*194c0*/  IMAD.X R5, R2, 0x1, R133, P2 ;  /* 0x0000000102057824 */ /* 0x000fe400010e0685 */
[----:B------:R-:W4:Y:S04]  /*194d0*/  LDL R135, [R1+0xaf0] ;  /* 0x000af00001877983 */ /* 0x000f280000100800 */
[----:B------:R1:W-:Y:S02]  /*194e0*/  LDGSTS.E [R3+0xe800], [R4.64], P1 ;  /* 0x0e80000004037fae */ /* 0x0003e40008921844 */
[----:B-1----:R-:W-:-:S02]  /*194f0*/  IADD3 R4, P2, R0, R8, RZ ;  /* 0x0000000800047210 */ /* 0x002fc40007f5e0ff */
[----:B------:R-:W4:Y:S03]  /*19500*/  LDL R8, [R1+0xabc] ;  /* 0x000abc0001087983 */ /* 0x000f260000100800 */
[----:B------:R-:W-:Y:S02]  /*19510*/  IMAD.X R5, R2, 0x1, R7, P2 ;  /* 0x0000000102057824 */ /* 0x000fe400010e0607 */
[----:B------:R-:W4:Y:S04]  /*19520*/  LDL R7, [R1+0xab8] ;  /* 0x000ab80001077983 */ /* 0x000f280000100800 */
[----:B------:R1:W-:Y:S01]  /*19530*/  LDGSTS.E [R3+0xec00], [R4.64], P1 ;  /* 0x0ec0000004037fae */ /* 0x0003e20008921844 */
[----:B------:R-:W-:-:S02]  /*19540*/  ISETP.GT.AND P1, PT, R228, 0x2, PT ;  /* 0x00000002e400780c */ /* 0x000fc40003f24270 */
[C---:B------:R-:W-:Y:S02]  /*19550*/  ISETP.GT.AND P2, PT, R228.reuse, 0xa, PT ;  /* 0x0000000ae400780c */ /* 0x040fe40003f44270 */
[----:B-1----:R-:W-:Y:S02]  /*19560*/  SEL R3, RZ, 0x4, !P1 ;  /* 0x00000004ff037807 */ /* 0x002fe40004800000 */
[----:B------:R-:W-:Y:S02]  /*19570*/  ISETP.GT.AND P1, PT, R228, 0x6, PT ;  /* 0x00000006e400780c */ /* 0x000fe40003f24270 */
[----:B------:R-:W-:Y:S02]  /*19580*/  SEL R3, R3, RZ, !P0 ;  /* 0x000000ff03037207 */ /* 0x000fe40004000000 */
[----:B------:R-:W-:Y:S02]  /*19590*/  SEL R4, RZ, 0x4, !P2 ;  /* 0x00000004ff047807 */ /* 0x000fe40005000000 */
[----:B------:R-:W-:-:S02]  /*195a0*/  SEL R5, RZ, 0x4, !P1 ;  /* 0x00000004ff057807 */ /* 0x000fc40004800000 */
[----:B------:R-:W-:Y:S02]  /*195b0*/  ISETP.NE.U32.AND P3, PT, R3, RZ, PT ;  /* 0x000000ff0300720c */ /* 0x000fe40003f65070 */
[----:B------:R-:W-:Y:S02]  /*195c0*/  SEL R3, R4, RZ, !P0 ;  /* 0x000000ff04037207 */ /* 0x000fe40004000000 */
[----:B------:R-:W-:Y:S01]  /*195d0*/  SEL R5, R5, RZ, !P0 ;  /* 0x000000ff05057207 */ /* 0x000fe20004000000 */
[----:B------:R-:W-:Y:S03]  /*195e0*/  HMMA.1688.F32.TF32 R176, R96, R26, R164 ;  /* 0x0000001a60b0723c */ /* 0x000fe600000810a4 */
[----:B------:R-:W-:Y:S01]  /*195f0*/  ISETP.NE.U32.AND P6, PT, R5, RZ, PT ;  /* 0x000000ff0500720c */ /* 0x000fe20003fc5070 */
[----:B------:R-:W-:Y:S02]  /*19600*/  IMAD.MOV.U32 R158, RZ, RZ, R29 ;  /* 0x000000ffff9e7224 */ /* 0x000fe400078e001d */
[----:B------:R-:W-:-:S02]  /*19610*/  IMAD.MOV.U32 R159, RZ, RZ, R28 ;  /* 0x000000ffff9f7224 */ /* 0x000fc400078e001c */
[----:B------:R-:W-:Y:S01]  /*19620*/  HMMA.1688.F32.TF32 R28, R96, R30, R168 ;  /* 0x0000001e601c723c */ /* 0x000fe200000810a8 */
[----:B--2---:R-:W-:-:S05]  /*19630*/  IADD3 R4, P2, R0, R6, RZ ;  /* 0x0000000600047210 */ /* 0x004fca0007f5e0ff */
[----:B---3--:R-:W-:Y:S02]  /*19640*/  IMAD.X R5, R2, 0x1, R132, P2 ;  /* 0x0000000102057824 */ /* 0x008fe400010e0684 */
[----:B------:R-:W2:Y:S04]  /*19650*/  LDL R132, [R1+0xaf8] ;  /* 0x000af80001847983 */ /* 0x000ea80000100800 */
[----:B------:R-:W3:Y:S04]  /*19660*/  LDL.LU R164, [R1+0x8d0] ;  /* 0x0008d00001a47983 */ /* 0x000ee80000300800 */
[----:B------:R-:W3:Y:S04]  /*19670*/  LDL.LU R165, [R1+0x8d4] ;  /* 0x0008d40001a57983 */ /* 0x000ee80000300800 */
[----:B------:R-:W3:Y:S04]  /*19680*/  LDL.LU R166, [R1+0x8d8] ;  /* 0x0008d80001a67983 */ /* 0x000ee80000300800 */
[----:B------:R-:W3:Y:S04]  /*19690*/  LDL.LU R167, [R1+0x8dc] ;  /* 0x0008dc0001a77983 */ /* 0x000ee80000300800 */
[----:B------:R-:W3:Y:S04]  /*196a0*/  LDL R134, [R1+0xb34] ;  /* 0x000b340001867983 */ /* 0x000ee80000100800 */
[----:B------:R-:W3:Y:S04]  /*196b0*/  LDL R27, [R1+0xb3c] ;  /* 0x000b3c00011b7983 */ /* 0x000ee80000100800 */
[----:B------:R-:W3:Y:S04]  /*196c0*/  LDL R26, [R1+0xb30] ;  /* 0x000b3000011a7983 */ /* 0x000ee80000100800 */
[----:B------:R-:W3:Y:S04]  /*196d0*/  LDL.LU R168, [R1+0x8c0] ;  /* 0x0008c00001a87983 */ /* 0x000ee80000300800 */
[----:B------:R-:W3:Y:S04]  /*196e0*/  LDL.LU R169, [R1+0x8c4] ;  /* 0x0008c40001a97983 */ /* 0x000ee80000300800 */
[----:B------:R-:W3:Y:S04]  /*196f0*/  LDL.LU R170, [R1+0x8c8] ;  /* 0x0008c80001aa7983 */ /* 0x000ee80000300800 */
[----:B------:R-:W3:Y:S01]  /*19700*/  LDL.LU R171, [R1+0x8cc] ;  /* 0x0008cc0001ab7983 */ /* 0x000ee20000300800 */
[----:B------:R-:W-:-:S02]  /*19710*/  LOP3.LUT R209, R209, 0xff, RZ, 0xc0, !PT ;  /* 0x000000ffd1d17812 */ /* 0x000fc400078ec0ff */
[----:B------:R-:W-:Y:S01]  /*19720*/  ISETP.NE.U32.AND P1, PT, R3, RZ, PT ;  /* 0x000000ff0300720c */ /* 0x000fe20003f25070 */
[----:B------:R-:W3:Y:S02]  /*19730*/  LDL R133, [R1+0xb38] ;  /* 0x000b380001857983 */ /* 0x000ee40000100800 */
[----:B------:R-:W-:-:S05]  /*19740*/  IMAD.SHL.U32 R209, R209, 0x4, RZ ;  /* 0x00000004d1d17824 */ /* 0x000fca00078e00ff */
[----:B------:R-:W-:Y:S02]  /*19750*/  LOP3.LUT R6, R209, 0x40, RZ, 0x3c, !PT ;  /* 0x00000040d1067812 */ /* 0x000fe400078e3cff */
[----:B------:R-:W-:-:S03]  /*19760*/  ISETP.GT.AND P2, PT, R228, 0xe, PT ;  /* 0x0000000ee400780c */ /* 0x000fc60003f44270 */
[----:B------:R-:W-:Y:S01]  /*19770*/  IMAD R3, R13, 0x10000, R6 ;  /* 0x000100000d037824 */ /* 0x000fe200078e0206 */
[----:B------:R-:W-:-:S04]  /*19780*/  SEL R6, RZ, 0x4, !P2 ;  /* 0x00000004ff067807 */ /* 0x000fc80005000000 */
[----:B------:R4:W-:Y:S01]  /*19790*/  LDGSTS.E [R3+0x1000], [R4.64], P3 ;  /* 0x0100000004037fae */ /* 0x0009e20009921844 */
[----:B------:R-:W-:Y:S02]  /*197a0*/  ISETP.GT.AND P2, PT, R228, 0x12, PT ;  /* 0x00000012e400780c */ /* 0x000fe40003f44270 */
[----:B------:R-:W-:Y:S02]  /*197b0*/  SEL R6, R6, RZ, !P0 ;  /* 0x000000ff06067207 */ /* 0x000fe40004000000 */
[----:B------:R-:W-:Y:S02]  /*197c0*/  ISETP.GT.AND P4, PT, R228, 0x16, PT ;  /* 0x00000016e400780c */ /* 0x000fe40003f84270 */
[----:B----4-:R-:W-:-:S05]  /*197d0*/  IADD3 R4, P5, R0, R8, RZ ;  /* 0x0000000800047210 */ /* 0x010fca0007fbe0ff */
[----:B------:R-:W-:Y:S01]  /*197e0*/  IMAD.X R5, R2, 0x1, R7, P5 ;  /* 0x0000000102057824 */ /* 0x000fe200028e0607 */
[----:B------:R-:W-:Y:S02]  /*197f0*/  SEL R7, RZ, 0x4, !P2 ;  /* 0x00000004ff077807 */ /* 0x000fe40005000000 */
[----:B------:R-:W-:Y:S02]  /*19800*/  ISETP.NE.U32.AND P2, PT, R6, RZ, PT ;  /* 0x000000ff0600720c */ /* 0x000fe40003f45070 */
[----:B------:R-:W-:Y:S01]  /*19810*/  SEL R6, R7, RZ, !P0 ;  /* 0x000000ff07067207 */ /* 0x000fe20004000000 */
[----:B------:R1:W-:Y:S01]  /*19820*/  LDGSTS.E [R3+0x1400], [R4.64], P3 ;  /* 0x0140000004037fae */ /* 0x0003e20009921844 */
[----:B------:R-:W-:Y:S02]  /*19830*/  SEL R8, RZ, 0x4, !P4 ;  /* 0x00000004ff087807 */ /* 0x000fe40006000000 */
[----:B------:R-:W-:Y:S02]  /*19840*/  ISETP.NE.U32.AND P3, PT, R6, RZ, PT ;  /* 0x000000ff0600720c */ /* 0x000fe40003f65070 */
[----:B------:R-:W-:-:S02]  /*19850*/  SEL R7, R8, RZ, !P0 ;  /* 0x000000ff08077207 */ /* 0x000fc40004000000 */
[C---:B------:R-:W-:Y:S02]  /*19860*/  IADD3 R6, P5, R0.reuse, R172, RZ ;  /* 0x000000ac00067210 */ /* 0x040fe40007fbe0ff */
[----:B-1----:R-:W-:Y:S01]  /*19870*/  IADD3 R4, P4, R0, R173, RZ ;  /* 0x000000ad00047210 */ /* 0x002fe20007f9e0ff */
[----:B------:R-:W-:Y:S01]  /*19880*/  HMMA.1688.F32.TF32 R156, R96, R22, R156 ;  /* 0x00000016609c723c */ /* 0x000fe2000008109c */
[----:B------:R-:W4:Y:S03]  /*19890*/  LDL R23, [R1+0xb74] ;  /* 0x000b740001177983 */ /* 0x000f260000100800 */
[----:B------:R-:W-:Y:S01]  /*198a0*/  IMAD.X R5, R2, 0x1, R135, P4 ;  /* 0x0000000102057824 */ /* 0x000fe200020e0687 */
[----:B------:R-:W-:Y:S01]  /*198b0*/  ISETP.NE.U32.AND P4, PT, R7, RZ, PT ;  /* 0x000000ff0700720c */ /* 0x000fe20003f85070 */
[----:B------:R-:W4:Y:S04]  /*198c0*/  LDL R22, [R1+0xb70] ;  /* 0x000b700001167983 */ /* 0x000f280000100800 */
[----:B------:R1:W-:Y:S01]  /*198d0*/  LDGSTS.E [R3+0x3000], [R4.64], P6 ;  /* 0x0300000004037fae */ /* 0x0003e2000b121844 */
[----:B------:R-:W-:-:S02]  /*198e0*/  IMAD.MOV.U32 R183, RZ, RZ, R12 ;  /* 0x000000ffffb77224 */ /* 0x000fc400078e000c */
[----:B--2---:R-:W-:Y:S02]  /*198f0*/  IMAD.X R7, R2, 0x1, R132, P5 ;  /* 0x0000000102077824 */ /* 0x004fe400028e0684 */
[----:B------:R-:W2:Y:S04]  /*19900*/  LDL R132, [R1+0xb7c] ;  /* 0x000b7c0001847983 */ /* 0x000ea80000100800 */
[----:B------:R1:W-:Y:S01]  /*19910*/  LDGSTS.E [R3+0x3400], [R6.64], P6 ;  /* 0x0340000006037fae */ /* 0x0003e2000b121844 */
[----:B---3--:R-:W-:Y:S03]  /*19920*/  HMMA.1688.F32.TF32 R164, R96, R18, R164 ;  /* 0x0000001260a4723c */ /* 0x008fe600000810a4 */
[----:B------:R-:W3:Y:S04]  /*19930*/  LDL R18, [R1+0xb78] ;  /* 0x000b780001127983 */ /* 0x000ee80000100800 */
[----:B------:R-:W3:Y:S01]  /*19940*/  LDL.LU R180, [R1+0x6f0] ;  /* 0x0006f00001b47983 */ /* 0x000ee20000300800 */
[----:B-1----:R-:W-:-:S02]  /*19950*/  IADD3 R4, P5, R0, R134, RZ ;  /* 0x0000008600047210 */ /* 0x002fc40007fbe0ff */
[----:B------:R-:W-:Y:S01]  /*19960*/  IADD3 R6, P6, R0, R27, RZ ;  /* 0x0000001b00067210 */ /* 0x000fe20007fde0ff */
[----:B------:R-:W3:Y:S04]  /*19970*/  LDL.LU R181, [R1+0x6f4] ;  /* 0x0006f40001b57983 */ /* 0x000ee80000300800 */
[----:B------:R-:W3:Y:S04]  /*19980*/  LDL.LU R182, [R1+0x6f8] ;  /* 0x0006f80001b67983 */ /* 0x000ee80000300800 */
[----:B------:R-:W3:Y:S01]  /*19990*/  LDL R27, [R1+0xbb4] ;  /* 0x000bb400011b7983 */ /* 0x000ee20000100800 */
[----:B------:R-:W-:-:S03]  /*199a0*/  IMAD.X R5, R2, 0x1, R26, P5 ;  /* 0x0000000102057824 */ /* 0x000fc600028e061a */
[----:B------:R-:W3:Y:S04]  /*199b0*/  LDL R26, [R1+0xbbc] ;  /* 0x000bbc00011a7983 */ /* 0x000ee80000100800 */
[----:B------:R-:W3:Y:S01]  /*199c0*/  LDL R12, [R1+0xbb0] ;  /* 0x000bb000010c7983 */ /* 0x000ee20000100800 */
[----:B------:R-:W-:Y:S03]  /*199d0*/  HMMA.1688.F32.TF32 R172, R96, R14, R168 ;  /* 0x0000000e60ac723c */ /* 0x000fe600000810a8 */
[----:B------:R-:W3:Y:S04]  /*199e0*/  LDL.LU R168, [R1+0x310] ;  /* 0x0003100001a87983 */ /* 0x000ee80000300800 */
[----:B------:R-:W3:Y:S04]  /*199f0*/  LDL.LU R169, [R1+0x314] ;  /* 0x0003140001a97983 */ /* 0x000ee80000300800 */
[----:B------:R-:W3:Y:S04]  /*19a00*/  LDL.LU R170, [R1+0x318] ;  /* 0x0003180001aa7983 */ /* 0x000ee80000300800 */
[----:B------:R-:W3:Y:S01]  /*19a10*/  LDL.LU R171, [R1+0x31c] ;  /* 0x00031c0001ab7983 */ /* 0x000ee20000300800 */
[----:B------:R-:W-:Y:S01]  /*19a20*/  IMAD.X R7, R2, 0x1, R133, P6 ;  /* 0x0000000102077824 */ /* 0x000fe200030e0685 */
[----:B------:R-:W-:-:S02]  /*19a30*/  ISETP.GT.AND P6, PT, R228, 0x1e, PT ;  /* 0x0000001ee400780c */ /* 0x000fc40003fc4270 */
[----:B------:R1:W-:Y:S04]  /*19a40*/  LDGSTS.E [R3+0x5000], [R4.64], P1 ;  /* 0x0500000004037fae */ /* 0x0003e80008921844 */
[----:B------:R1:W-:Y:S04]  /*19a50*/  LDGSTS.E [R3+0x5400], [R6.64], P1 ;  /* 0x0540000006037fae */ /* 0x0003e80008921844 */
[----:B------:R-:W3:Y:S01]  /*19a60*/  LDL R19, [R1+0xbfc] ;  /* 0x000bfc0001137983 */ /* 0x000ee20000100800 */
[----:B-1----:R-:W-:-:S03]  /*19a70*/  SEL R5, RZ, 0x4, !P6 ;  /* 0x00000004ff057807 */ /* 0x002fc60007000000 */
[----:B------:R-:W3:Y:S01]  /*19a80*/  LDL R15, [R1+0xbf8] ;  /* 0x000bf800010f7983 */ /* 0x000ee20000100800 */
[----:B------:R-:W-:Y:S02]  /*19a90*/  SEL R7, R5, RZ, !P0 ;  /* 0x000000ff05077207 */ /* 0x000fe40004000000 */
[----:B----4-:R-:W-:Y:S02]  /*19aa0*/  IADD3 R4, P1, R0, R23, RZ ;  /* 0x0000001700047210 */ /* 0x010fe40007f3e0ff */
[----:B------:R-:W4:Y:S03]  /*19ab0*/  LDL R23, [R1+0xbb8] ;  /* 0x000bb80001177983 */ /* 0x000f260000100800 */
[----:B------:R-:W-:Y:S01]  /*19ac0*/  IMAD.X R5, R2, 0x1, R22, P1 ;  /* 0x0000000102057824 */ /* 0x000fe200008e0616 */
[----:B------:R-:W-:Y:S01]  /*19ad0*/  ISETP.NE.U32.AND P1, PT, R7, RZ, PT ;  /* 0x000000ff0700720c */ /* 0x000fe20003f25070 */
[----:B------:R-:W4:Y:S04]  /*19ae0*/  LDL R22, [R1+0xbf4] ;  /* 0x000bf40001167983 */ /* 0x000f280000100800 */
[----:B------:R1:W-:Y:S01]  /*19af0*/  LDGSTS.E [R3+0x7000], [R4.64], P2 ;  /* 0x0700000004037fae */ /* 0x0003e20009121844 */
[----:B--2---:R-:W-:-:S05]  /*19b00*/  IADD3 R6, P6, R0, R132, RZ ;  /* 0x0000008400067210 */ /* 0x004fca0007fde0ff */
[----:B---3--:R-:W-:Y:S02]  /*19b10*/  IMAD.X R7, R2, 0x1, R18, P6 ;  /* 0x0000000102077824 */ /* 0x008fe400030e0612 */
[----:B------:R-:W2:Y:S04]  /*19b20*/  LDL R18, [R1+0xbf0] ;  /* 0x000bf00001127983 */ /* 0x000ea80000100800 */
[----:B------:R-:W3:Y:S04]  /*19b30*/  LDL.LU R132, [R1+0x350] ;  /* 0x0003500001847983 */ /* 0x000ee80000300800 */
[----:B------:R-:W3:Y:S04]  /*19b40*/  LDL.LU R133, [R1+0x354] ;  /* 0x0003540001857983 */ /* 0x000ee80000300800 */
[----:B------:R-:W3:Y:S04]  /*19b50*/  LDL.LU R134, [R1+0x358] ;  /* 0x0003580001867983 */ /* 0x000ee80000300800 */
[----:B------:R-:W3:Y:S01]  /*19b60*/  LDL.LU R135, [R1+0x35c] ;  /* 0x00035c0001877983 */ /* 0x000ee20000300800 */
[----:B-1----:R-:W-:Y:S01]  /*19b70*/  IADD3 R4, P6, R0, R27, RZ ;  /* 0x0000001b00047210 */ /* 0x002fe20007fde0ff */
[----:B------:R-:W-:Y:S02]  /*19b80*/  HMMA.1688.F32.TF32 R180, R96, R10, R180 ;  /* 0x0000000a60b4723c */ /* 0x000fe400000810b4 */
[----:B------:R-:W2:Y:S02]  /*19b90*/  LDL R14, [R1+0xc3c] ;  /* 0x000c3c00010e7983 */ /* 0x000ea40000100800 */
[----:B------:R-:W-:-:S02]  /*19ba0*/  IMAD.X R5, R2, 0x1, R12, P6 ;  /* 0x0000000102057824 */ /* 0x000fc400030e060c */
[----:B------:R-:W2:Y:S01]  /*19bb0*/  LDL R12, [R1+0xc34] ;  /* 0x000c3400010c7983 */ /* 0x000ea20000100800 */
[----:B------:R-:W-:-:S03]  /*19bc0*/  ISETP.GT.AND P5, PT, R228, 0x1a, PT ;  /* 0x0000001ae400780c */ /* 0x000fc60003fa4270 */
[----:B------:R1:W-:Y:S01]  /*19bd0*/  LDGSTS.E [R3+0x7400], [R6.64], P2 ;  /* 0x0740000006037fae */ /* 0x0003e20009121844 */
[----:B------:R-:W-:Y:S01]  /*19be0*/  HMMA.1688.F32.TF32 R168, R96, R198, R168 ;  /* 0x000000c660a8723c */ /* 0x000fe200000810a8 */
[----:B------:R-:W-:Y:S02]  /*19bf0*/  SEL R8, RZ, 0x4, !P5 ;  /* 0x00000004ff087807 */ /* 0x000fe40006800000 */
[----:B------:R1:W-:Y:S11]  /*19c00*/  LDGSTS.E [R3+0x9000], [R4.64], P3 ;  /* 0x0900000004037fae */ /* 0x0003f60009921844 */
[----:B------:R-:W-:Y:S09]  /*19c10*/  @!UPT UIADD3 URZ, URZ, URZ, URZ ;  /* 0x0000003f3f3ff290 */ /* 0x000ff2000fffe03f */
[----:B------:R1:W-:Y:S04]  /*19c20*/  STL.64 [R1+0x270], R168 ;  /* 0x000270a801007387 */ /* 0x0003e80000100a00 */
[----:B------:R1:W-:Y:S04]  /*19c30*/  STL.64 [R1+0x278], R170 ;  /* 0x000278aa01007387 */ /* 0x0003e80000100a00 */
[----:B------:R-:W2:Y:S04]  /*19c40*/  LDL R11, [R1+0xc30] ;  /* 0x000c3000010b7983 */ /* 0x000ea80000100800 */
[----:B-1----:R-:W2:Y:S04]  /*19c50*/  LDL.LU R168, [R1+0x360] ;  /* 0x0003600001a87983 */ /* 0x002ea80000300800 */
[----:B------:R-:W2:Y:S04]  /*19c60*/  LDL.LU R169, [R1+0x364] ;  /* 0x0003640001a97983 */ /* 0x000ea80000300800 */
[----:B------:R-:W2:Y:S04]  /*19c70*/  LDL.LU R170, [R1+0x368] ;  /* 0x0003680001aa7983 */ /* 0x000ea80000300800 */
[----:B------:R-:W2:Y:S04]  /*19c80*/  LDL.LU R171, [R1+0x36c] ;  /* 0x00036c0001ab7983 */ /* 0x000ea80000300800 */
[----:B------:R-:W2:Y:S01]  /*19c90*/  LDL R10, [R1+0xc38] ;  /* 0x000c3800010a7983 */ /* 0x000ea20000100800 */
[----:B------:R-:W-:-:S05]  /*19ca0*/  IADD3 R6, P2, R0, R26, RZ ;  /* 0x0000001a00067210 */ /* 0x000fca0007f5e0ff */
[----:B----4-:R-:W-:Y:S01]  /*19cb0*/  IMAD.X R7, R2, 0x1, R23, P2 ;  /* 0x0000000102077824 */ /* 0x010fe200010e0617 */
[----:B------:R-:W-:Y:S02]  /*19cc0*/  ISETP.GT.AND P2, PT, R228, 0x7, PT ;  /* 0x00000007e400780c */ /* 0x000fe40003f44270 */
[----:B------:R-:W-:Y:S02]  /*19cd0*/  SEL R8, R8, RZ, !P0 ;  /* 0x000000ff08087207 */ /* 0x000fe40004000000 */
[----:B------:R-:W-:Y:S01]  /*19ce0*/  SEL R5, RZ, 0x4, !P2 ;  /* 0x00000004ff057807 */ /* 0x000fe20005000000 */
[----:B------:R1:W-:Y:S01]  /*19cf0*/  LDGSTS.E [R3+0x9400], [R6.64], P3 ;  /* 0x0940000006037fae */ /* 0x0003e20009921844 */
[----:B------:R-:W-:Y:S02]  /*19d00*/  ISETP.GT.AND P6, PT, R228, 0x3, PT ;  /* 0x00000003e400780c */ /* 0x000fe40003fc4270 */
[----:B------:R-:W-:Y:S02]  /*19d10*/  ISETP.NE.U32.AND P5, PT, R8, RZ, PT ;  /* 0x000000ff0800720c */ /* 0x000fe40003fa5070 */
[----:B------:R-:W-:-:S02]  /*19d20*/  SEL R8, RZ, 0x4, !P6 ;  /* 0x00000004ff087807 */ /* 0x000fc40007000000 */
[----:B------:R-:W-:Y:S02]  /*19d30*/  SEL R5, R5, RZ, !P0 ;  /* 0x000000ff05057207 */ /* 0x000fe40004000000 */
[C---:B-1----:R-:W-:Y:S02]  /*19d40*/  IADD3 R6, P2, R0.reuse, R22, RZ ;  /* 0x0000001600067210 */ /* 0x042fe40007f5e0ff */
[----:B------:R-:W-:Y:S02]  /*19d50*/  IADD3 R4, P6, R0, R19, RZ ;  /* 0x0000001300047210 */ /* 0x000fe40007fde0ff */
[----:B------:R-:W-:Y:S01]  /*19d60*/  ISETP.NE.U32.AND P3, PT, R5, RZ, PT ;  /* 0x000000ff0500720c */ /* 0x000fe20003f65070 */
[----:B------:R-:W4:Y:S02]  /*19d70*/  LDL R19, [R1+0xc74] ;  /* 0x000c740001137983 */ /* 0x000f240000100800 */
[C---:B------:R-:W-:Y:S01]  /*19d80*/  IMAD.X R5, R2.reuse, 0x1, R15, P6 ;  /* 0x0000000102057824 */ /* 0x040fe200030e060f */
[----:B---3--:R-:W-:Y:S01]  /*19d90*/  HMMA.1688.F32.TF32 R132, R96, R194, R132 ;  /* 0x000000c26084723c */ /* 0x008fe20000081084 */
[----:B--2---:R-:W-:-:S02]  /*19da0*/  IMAD.X R7, R2, 0x1, R18, P2 ;  /* 0x0000000102077824 */ /* 0x004fc400010e0612 */
[----:B------:R-:W2:Y:S04]  /*19db0*/  LDL R18, [R1+0xc7c] ;  /* 0x000c7c0001127983 */ /* 0x000ea80000100800 */
[----:B------:R1:W-:Y:S04]  /*19dc0*/  LDGSTS.E [R3+0xb000], [R6.64], P4 ;  /* 0x0b00000006037fae */ /* 0x0003e8000a121844 */
[----:B------:R3:W-:Y:S01]  /*19dd0*/  LDGSTS.E [R3+0xb400], [R4.64], P4 ;  /* 0x0b40000004037fae */ /* 0x0007e2000a121844 */
[----:B-1----:R-:W-:-:S11]  /*19de0*/  IADD3 R6, P6, R0, R12, RZ ;  /* 0x0000000c00067210 */ /* 0x002fd60007fde0ff */
[----:B------:R1:W-:Y:S04]  /*19df0*/  STL.64 [R1+0x250], R132 ;  /* 0x0002508401007387 */ /* 0x0003e80000100a00 */
[----:B------:R1:W-:Y:S04]  /*19e00*/  STL.64 [R1+0x258], R134 ;  /* 0x0002588601007387 */ /* 0x0003e80000100a00 */
[----:B------:R-:W2:Y:S04]  /*19e10*/  LDL R15, [R1+0xc70] ;  /* 0x000c7000010f7983 */ /* 0x000ea80000100800 */
[----:B------:R-:W2:Y:S04]  /*19e20*/  LDL R12, [R1+0xc78] ;  /* 0x000c7800010c7983 */ /* 0x000ea80000100800 */
[----:B-1----:R-:W2:Y:S04]  /*19e30*/  LDL.LU R132, [R1+0x3a0] ;  /* 0x0003a00001847983 */ /* 0x002ea80000300800 */
[----:B------:R-:W2:Y:S04]  /*19e40*/  LDL.LU R133, [R1+0x3a4] ;  /* 0x0003a40001857983 */ /* 0x000ea80000300800 */
[----:B------:R-:W2:Y:S04]  /*19e50*/  LDL.LU R134, [R1+0x3a8] ;  /* 0x0003a80001867983 */ /* 0x000ea80000300800 */
[----:B------:R-:W2:Y:S01]  /*19e60*/  LDL.LU R135, [R1+0x3ac] ;  /* 0x0003ac0001877983 */ /* 0x000ea20000300800 */
[----:B------:R-:W-:Y:S01]  /*19e70*/  HMMA.1688.F32.TF32 R168, R96, R230, R168 ;  /* 0x000000e660a8723c */ /* 0x000fe200000810a8 */
[----:B---3--:R-:W-:-:S05]  /*19e80*/  IADD3 R4, P4, R0, R14, RZ ;  /* 0x0000000e00047210 */ /* 0x008fca0007f9e0ff */
[C---:B------:R-:W-:Y:S11]  /*19e90*/  IMAD.X R5, R2.reuse, 0x1, R10, P4 ;  /* 0x0000000102057824 */ /* 0x040ff600020e060a */
[----:B------:R-:W-:Y:S06]  /*19ea0*/  @!UPT UIADD3 URZ, URZ, URZ, URZ ;  /* 0x0000003f3f3ff290 */ /* 0x000fec000fffe03f */
[----:B------:R-:W-:Y:S04]  /*19eb0*/  STL.64 [R1+0x260], R168 ;  /* 0x000260a801007387 */ /* 0x000fe80000100a00 */
[----:B------:R1:W-:Y:S04]  /*19ec0*/  STL.64 [R1+0x268], R170 ;  /* 0x000268aa01007387 */ /* 0x0003e80000100a00 */
[----:B------:R-:W3:Y:S04]  /*19ed0*/  LDL R10, [R1+0xac4] ;  /* 0x000ac400010a7983 */ /* 0x000ee80000100800 */
[----:B------:R-:W3:Y:S04]  /*19ee0*/  LDL.LU R184, [R1+0x410] ;  /* 0x0004100001b87983 */ /* 0x000ee80000300800 */
[----:B------:R-:W3:Y:S01]  /*19ef0*/  LDL.LU R185, [R1+0x414] ;  /* 0x0004140001b97983 */ /* 0x000ee20000300800 */
[----:B------:R-:W-:-:S03]  /*19f00*/  IMAD.X R7, R2, 0x1, R11, P6 ;  /* 0x0000000102077824 */ /* 0x000fc600030e060b */
[----:B------:R-:W3:Y:S04]  /*19f10*/  LDL R14, [R1+0xacc] ;  /* 0x000acc00010e7983 */ /* 0x000ee80000100800 */
[----:B------:R-:W3:Y:S01]  /*19f20*/  LDL R11, [R1+0xac0] ;  /* 0x000ac000010b7983 */ /* 0x000ee20000100800 */
[----:B------:R-:W-:Y:S02]  /*19f30*/  SEL R8, R8, RZ, !P0 ;  /* 0x000000ff08087207 */ /* 0x000fe40004000000 */
[----:B------:R-:W-:Y:S01]  /*19f40*/  ISETP.GT.AND P6, PT, R228, 0xb, PT ;  /* 0x0000000be400780c */ /* 0x000fe20003fc4270 */
[----:B------:R1:W-:Y:S01]  /*19f50*/  LDGSTS.E [R3+0xd000], [R6.64], P5 ;  /* 0x0d00000006037fae */ /* 0x0003e2000a921844 */
[----:B------:R-:W-:Y:S02]  /*19f60*/  ISETP.NE.U32.AND P2, PT, R8, RZ, PT ;  /* 0x000000ff0800720c */ /* 0x000fe40003f45070 */
[----:B------:R-:W-:Y:S01]  /*19f70*/  SEL R8, RZ, 0x4, !P6 ;  /* 0x00000004ff087807 */ /* 0x000fe20007000000 */
[----:B------:R4:W-:Y:S03]  /*19f80*/  LDGSTS.E [R3+0xd400], [R4.64], P5 ;  /* 0x0d40000004037fae */ /* 0x0009e6000a921844 */
[----:B------:R-:W-:-:S04]  /*19f90*/  SEL R8, R8, RZ, !P0 ;  /* 0x000000ff08087207 */ /* 0x000fc80004000000 */
[----:B------:R-:W-:Y:S02]  /*19fa0*/  ISETP.NE.U32.AND P5, PT, R8, RZ, PT ;  /* 0x000000ff0800720c */ /* 0x000fe40003fa5070 */
[----:B------:R-:W3:Y:S01]  /*19fb0*/  LDL R8, [R1+0xac8] ;  /* 0x000ac80001087983 */ /* 0x000ee20000100800 */
[----:B-1----:R-:W-:Y:S02]  /*19fc0*/  IMAD.MOV.U32 R170, RZ, RZ, R17 ;  /* 0x000000ffffaa7224 */ /* 0x002fe400078e0011 */
[----:B------:R-:W-:Y:S01]  /*19fd0*/  IMAD.MOV.U32 R171, RZ, RZ, R16 ;  /* 0x000000ffffab7224 */ /* 0x000fe200078e0010 */
[----:B------:R-:W-:-:S04]  /*19fe0*/  ISETP.GT.AND P4, PT, R228, 0xf, PT ;  /* 0x0000000fe400780c */ /* 0x000fc80003f84270 */
[----:B------:R-:W-:Y:S02]  /*19ff0*/  SEL R7, RZ, 0x4, !P4 ;  /* 0x00000004ff077807 */ /* 0x000fe40006000000 */
[C---:B----4-:R-:W-:Y:S02]  /*1a000*/  IADD3 R6, P4, R0.reuse, R19, RZ ;  /* 0x0000001300067210 */ /* 0x050fe40007f9e0ff */
[----:B------:R-:W-:Y:S01]  /*1a010*/  SEL R5, R7, RZ, !P0 ;  /* 0x000000ff07057207 */ /* 0x000fe20004000000 */
[----:B------:R-:W-:Y:S02]  /*1a020*/  IMAD.MOV.U32 R186, RZ, RZ, R225 ;  /* 0x000000ffffba7224 */ /* 0x000fe400078e00e1 */
[----:B------:R-:W-:Y:S02]  /*1a030*/  IMAD.MOV.U32 R187, RZ, RZ, R224 ;  /* 0x000000ffffbb7224 */ /* 0x000fe400078e00e0 */
[----:B------:R-:W-:Y:S01]  /*1a040*/  IMAD.SHL.U32 R229, R229, 0x4, RZ ;  /* 0x00000004e5e57824 */ /* 0x000fe200078e00ff */
[----:B--2---:R-:W-:-:S02]  /*1a050*/  IADD3 R4, P6, R0, R18, RZ ;  /* 0x0000001200047210 */ /* 0x004fc40007fde0ff */
[----:B------:R-:W2:Y:S01]  /*1a060*/  LDL R18, [R1+0xb04] ;  /* 0x000b040001127983 */ /* 0x000ea20000100800 */
[----:B------:R-:W-:Y:S01]  /*1a070*/  HMMA.1688.F32.TF32 R132, R96, R226, R132 ;  /* 0x000000e26084723c */ /* 0x000fe20000081084 */
[C---:B------:R-:W-:Y:S11]  /*1a080*/  IMAD.X R7, R2.reuse, 0x1, R15, P4 ;  /* 0x0000000102077824 */ /* 0x040ff600020e060f */
[----:B------:R-:W-:Y:S11]  /*1a090*/  @!UPT UIADD3 URZ, URZ, URZ, URZ ;  /* 0x0000003f3f3ff290 */ /* 0x000ff6000fffe03f */
[----:B------:R1:W-:Y:S04]  /*1a0a0*/  STL.64 [R1+0x240], R132 ;  /* 0x0002408401007387 */ /* 0x0003e80000100a00 */
[----:B------:R4:W-:Y:S04]  /*1a0b0*/  STL.64 [R1+0x248], R134 ;  /* 0x0002488601007387 */ /* 0x0009e80000100a00 */
[----:B------:R-:W2:Y:S04]  /*1a0c0*/  LDL R17, [R1+0xb0c] ;  /* 0x000b0c0001117983 */ /* 0x000ea80000100800 */
[----:B------:R-:W2:Y:S01]  /*1a0d0*/  LDL R16, [R1+0xb00] ;  /* 0x000b000001107983 */ /* 0x000ea20000100800 */
[----:B------:R-:W-:Y:S01]  /*1a0e0*/  ISETP.NE.U32.AND P4, PT, R5, RZ, PT ;  /* 0x000000ff0500720c */ /* 0x000fe20003f85070 */
[----:B------:R-:W-:-:S02]  /*1a0f0*/  IMAD.X R5, R2, 0x1, R12, P6 ;  /* 0x0000000102057824 */ /* 0x000fc400030e060c */
[----:B------:R-:W2:Y:S04]  /*1a100*/  LDL R12, [R1+0xb08] ;  /* 0x000b0800010c7983 */ /* 0x000ea80000100800 */
[----:B------:R-:W2:Y:S04]  /*1a110*/  LDL R15, [R1+0xb44] ;  /* 0x000b4400010f7983 */ /* 0x000ea80000100800 */
[----:B------:R1:W-:Y:S04]  /*1a120*/  LDGSTS.E [R3+0xf000], [R6.64], P1 ;  /* 0x0f00000006037fae */ /* 0x0003e80008921844 */
[----:B------:R3:W-:Y:S02]  /*1a130*/  LDGSTS.E [R3+0xf400], [R4.64], P1 ;  /* 0x0f40000004037fae */ /* 0x0007e40008921844 */
[----:B---3--:R-:W-:Y:S01]  /*1a140*/  HMMA.1688.F32.TF32 R184, R96, R222, R184 ;  /* 0x000000de60b8723c */ /* 0x008fe200000810b8 */
[----:B-1----:R-:W-:-:S02]  /*1a150*/  IADD3 R6, P6, R0, R10, RZ ;  /* 0x0000000a00067210 */ /* 0x002fc40007fde0ff */
[----:B------:R-:W-:Y:S02]  /*1a160*/  LOP3.LUT R10, R229, 0x60, RZ, 0x3c, !PT ;  /* 0x00000060e50a7812 */ /* 0x000fe400078e3cff */
[----:B------:R-:W-:Y:S02]  /*1a170*/  IADD3 R4, P1, R0, R14, RZ ;  /* 0x0000000e00047210 */ /* 0x000fe40007f3e0ff */
[----:B------:R-:W3:Y:S01]  /*1a180*/  LDL R14, [R1+0xb4c] ;  /* 0x000b4c00010e7983 */ /* 0x000ee20000100800 */
[C---:B------:R-:W-:Y:S02]  /*1a190*/  IMAD.X R7, R2.reuse, 0x1, R11, P6 ;  /* 0x0000000102077824 */ /* 0x040fe400030e060b */
[----:B------:R-:W-:Y:S02]  /*1a1a0*/  IMAD R3, R13, 0x10000, R10 ;  /* 0x000100000d037824 */ /* 0x000fe400078e020a */
[----:B------:R-:W-:Y:S02]  /*1a1b0*/  IMAD.MOV.U32 R168, RZ, RZ, R221 ;  /* 0x000000ffffa87224 */ /* 0x000fe400078e00dd */
[----:B------:R-:W-:Y:S01]  /*1a1c0*/  IMAD.MOV.U32 R169, RZ, RZ, R220 ;  /* 0x000000ffffa97224 */ /* 0x000fe200078e00dc */
[----:B------:R2:W-:Y:S08]  /*1a1d0*/  LDGSTS.E [R3+0x1800], [R6.64], P2 ;  /* 0x0180000006037fae */ /* 0x0005f00009121844 */
[----:B------:R-:W-:Y:S04]  /*1a1e0*/  STL.64 [R1+0x230], R184 ;  /* 0x000230b801007387 */ /* 0x000fe80000100a00 */
[----:B------:R-:W-:Y:S04]  /*1a1f0*/  STL.64 [R1+0x238], R186 ;  /* 0x000238ba01007387 */ /* 0x000fe80000100a00 */
[----:B------:R-:W3:Y:S04]  /*1a200*/  LDL R11, [R1+0xb40] ;  /* 0x000b4000010b7983 */ /* 0x000ee80000100800 */
[----:B------:R-:W3:Y:S01]  /*1a210*/  LDL R10, [R1+0xb48] ;  /* 0x000b4800010a7983 */ /* 0x000ee20000100800 */
[----:B------:R-:W-:-:S05]  /*1a220*/  IMAD.X R5, R2, 0x1, R8, P1 ;  /* 0x0000000102057824 */ /* 0x000fca00008e0608 */
[----:B------:R1:W-:Y:S01]  /*1a230*/  LDGSTS.E [R3+0x1c00], [R4.64], P2 ;  /* 0x01c0000004037fae */ /* 0x0003e20009121844 */
[----:B------:R-:W-:Y:S02]  /*1a240*/  IMAD.MOV.U32 R132, RZ, RZ, R217 ;  /* 0x000000ffff847224 */ /* 0x000fe400078e00d9 */
[----:B------:R-:W-:Y:S02]  /*1a250*/  IMAD.MOV.U32 R133, RZ, RZ, R216 ;  /* 0x000000ffff857224 */ /* 0x000fe400078e00d8 */
[----:B----4-:R-:W-:Y:S02]  /*1a260*/  IMAD.MOV.U32 R134, RZ, RZ, R213 ;  /* 0x000000ffff867224 */ /* 0x010fe400078e00d5 */
[----:B------:R-:W-:-:S07]  /*1a270*/  IMAD.MOV.U32 R135, RZ, RZ, R212 ;  /* 0x000000ffff877224 */ /* 0x000fce00078e00d4 */
[----:B------:R-:W-:Y:S01]  /*1a280*/  HMMA.1688.F32.TF32 R132, R96, R214, R132 ;  /* 0x000000d66084723c */ /* 0x000fe20000081084 */
[----:B------:R-:W-:-:S04]  /*1a290*/  ISETP.GT.AND P6, PT, R228, 0x13, PT ;  /* 0x00000013e400780c */ /* 0x000fc80003fc4270 */
[----:B------:R-:W-:Y:S02]  /*1a2a0*/  SEL R8, RZ, 0x4, !P6 ;  /* 0x00000004ff087807 */ /* 0x000fe40007000000 */
[----:B------:R-:W-:Y:S02]  /*1a2b0*/  ISETP.GT.AND P6, PT, R228, 0x17, PT ;  /* 0x00000017e400780c */ /* 0x000fe40003fc4270 */
[C---:B--2---:R-:W-:Y:S02]  /*1a2c0*/  IADD3 R6, P1, R0.reuse, R18, RZ ;  /* 0x0000001200067210 */ /* 0x044fe40007f3e0ff */
[----:B-1----:R-:W-:-:S03]  /*1a2d0*/  IADD3 R4, P2, R0, R17, RZ ;  /* 0x0000001100047210 */ /* 0x002fc60007f5e0ff */
[C---:B------:R-:W-:Y:S02]  /*1a2e0*/  IMAD.X R7, R2.reuse, 0x1, R16, P1 ;  /* 0x0000000102077824 */ /* 0x040fe400008e0610 */
[----:B------:R-:W-:Y:S01]  /*1a2f0*/  HMMA.1688.F32.TF32 R16, R96, R218, R168 ;  /* 0x000000da6010723c */ /* 0x000fe200000810a8 */
[----:B------:R-:W-:Y:S02]  /*1a300*/  IMAD.X R5, R2, 0x1, R12, P2 ;  /* 0x0000000102057824 */ /* 0x000fe400010e060c */
[----:B------:R1:W-:Y:S04]  /*1a310*/  LDGSTS.E [R3+0x3800], [R6.64], P3 ;  /* 0x0380000006037fae */ /* 0x0003e80009921844 */
[----:B------:R-:W2:Y:S04]  /*1a320*/  LDL R12, [R1+0xb84] ;  /* 0x000b8400010c7983 */ /* 0x000ea80000100800 */
[----:B------:R4:W-:Y:S11]  /*1a330*/  LDGSTS.E [R3+0x3c00], [R4.64], P3 ;  /* 0x03c0000004037fae */ /* 0x0009f60009921844 */
[----:B------:R-:W-:Y:S01]  /*1a340*/  @!UPT UIADD3 URZ, URZ, URZ, URZ ;  /* 0x0000003f3f3ff290 */ /* 0x000fe2000fffe03f */
[----:B------:R1:W-:Y:S04]  /*1a350*/  STL.64 [R1+0x220], R16 ;  /* 0x0002201001007387 */ /* 0x0003e80000100a00 */
[----:B------:R-:W-:Y:S01]  /*1a360*/  STL.64 [R1+0x228], R18 ;  /* 0x0002281201007387 */ /* 0x000fe20000100a00 */
[----:B----4-:R-:W-:-:S03]  /*1a370*/  IADD3 R4, P2, R0, R15, RZ ;  /* 0x0000000f00047210 */ /* 0x010fc60007f5e0ff */
[----:B------:R-:W4:Y:S04]  /*1a380*/  LDL R15, [R1+0xb88] ;  /* 0x000b8800010f7983 */ /* 0x000f280000100800 */
[----:B-1----:R-:W4:Y:S04]  /*1a390*/  LDL R17, [R1+0xb8c] ;  /* 0x000b8c0001117983 */ /* 0x002f280000100800 */
[----:B------:R-:W4:Y:S01]  /*1a3a0*/  LDL R16, [R1+0xb80] ;  /* 0x000b800001107983 */ /* 0x000f220000100800 */
[----:B------:R-:W-:Y:S02]  /*1a3b0*/  SEL R7, RZ, 0x4, !P6 ;  /* 0x00000004ff077807 */ /* 0x000fe40007000000 */
[----:B---3--:R-:W-:Y:S01]  /*1a3c0*/  IADD3 R6, P6, R0, R14, RZ ;  /* 0x0000000e00067210 */ /* 0x008fe20007fde0ff */
[----:B------:R-:W-:Y:S01]  /*1a3d0*/  STL.64 [R1+0x210], R132 ;  /* 0x0002108401007387 */ /* 0x000fe20000100a00 */
[----:B------:R-:W-:-:S03]  /*1a3e0*/  SEL R7, R7, RZ, !P0 ;  /* 0x000000ff07077207 */ /* 0x000fc60004000000 */
[----:B------:R1:W-:Y:S04]  /*1a3f0*/  STL.64 [R1+0x218], R134 ;  /* 0x0002188601007387 */ /* 0x0003e80000100a00 */
[----:B------:R-:W3:Y:S01]  /*1a400*/  LDL R22, [R1+0xbc4] ;  /* 0x000bc40001167983 */ /* 0x000ee20000100800 */
[C---:B------:R-:W-:Y:S01]  /*1a410*/  IMAD.X R5, R2.reuse, 0x1, R11, P2 ;  /* 0x0000000102057824 */ /* 0x040fe200010e060b */
[----:B------:R-:W-:Y:S01]  /*1a420*/  ISETP.NE.U32.AND P2, PT, R7, RZ, PT ;  /* 0x000000ff0700720c */ /* 0x000fe20003f45070 */
[----:B------:R-:W-:Y:S01]  /*1a430*/  IMAD.X R7, R2, 0x1, R10, P6 ;  /* 0x0000000102077824 */ /* 0x000fe200030e060a */
[----:B------:R-:W3:Y:S01]  /*1a440*/  LDL R11, [R1+0xbcc] ;  /* 0x000bcc00010b7983 */ /* 0x000ee20000100800 */
[----:B-1----:R-:W-:-:S03]  /*1a450*/  IMAD.MOV.U32 R135, RZ, RZ, R9 ;  /* 0x000000ffff877224 */ /* 0x002fc600078e0009 */
[----:B------:R-:W3:Y:S04]  /*1a460*/  LDL R10, [R1+0xbc0] ;  /* 0x000bc000010a7983 */ /* 0x000ee80000100800 */
[----:B------:R-:W3:Y:S04]  /*1a470*/  LDL R9, [R1+0xc04] ;  /* 0x000c040001097983 */ /* 0x000ee80000100800 */
[----:B------:R-:W3:Y:S01]  /*1a480*/  LDL R14, [R1+0xc00] ;  /* 0x000c0000010e7983 */ /* 0x000ee20000100800 */
[----:B------:R-:W-:-:S03]  /*1a490*/  IMAD.MOV.U32 R133, RZ, RZ, R25 ;  /* 0x000000ffff857224 */ /* 0x000fc600078e0019 */
[----:B------:R-:W1:Y:S01]  /*1a4a0*/  S2R R25, SR_TID.X ;  /* 0x0000000000197919 */ /* 0x000e620000002100 */
[----:B------:R-:W-:Y:S02]  /*1a4b0*/  IMAD.MOV.U32 R168, RZ, RZ, R208 ;  /* 0x000000ffffa87224 */ /* 0x000fe400078e00d0 */
[----:B------:R-:W-:Y:S02]  /*1a4c0*/  IMAD.MOV.U32 R169, RZ, RZ, R197 ;  /* 0x000000ffffa97224 */ /* 0x000fe400078e00c5 */
[----:B------:R-:W-:Y:S02]  /*1a4d0*/  IMAD.MOV.U32 R170, RZ, RZ, R196 ;  /* 0x000000ffffaa7224 */ /* 0x000fe400078e00c4 */
[----:B------:R-:W-:Y:S01]  /*1a4e0*/  IMAD.MOV.U32 R171, RZ, RZ, R193 ;  /* 0x000000ffffab7224 */ /* 0x000fe200078e00c1 */
[----:B------:R-:W-:Y:S01]  /*1a4f0*/  SEL R8, R8, RZ, !P0 ;  /* 0x000000ff08087207 */ /* 0x000fe20004000000 */
[----:B------:R-:W-:Y:S01]  /*1a500*/  IMAD.MOV.U32 R134, RZ, RZ, R24 ;  /* 0x000000ffff867224 */ /* 0x000fe200078e0018 */
[----:B------:R-:W-:Y:S01]  /*1a510*/  ISETP.GT.AND P3, PT, R228, 0x1b, PT ;  /* 0x0000001be400780c */ /* 0x000fe20003f64270 */
[----:B------:R1:W-:Y:S01]  /*1a520*/  LDGSTS.E [R3+0x5800], [R4.64], P5 ;  /* 0x0580000004037fae */ /* 0x0003e2000a921844 */
[----:B------:R-:W-:-:S02]  /*1a530*/  ISETP.NE.U32.AND P1, PT, R8, RZ, PT ;  /* 0x000000ff0800720c */ /* 0x000fc40003f25070 */
[----:B------:R-:W-:Y:S01]  /*1a540*/  SEL R8, RZ, 0x4, !P3 ;  /* 0x00000004ff087807 */ /* 0x000fe20005800000 */
[----:B------:R-:W3:Y:S04]  /*1a550*/  LDL R19, [R1+0xbc8] ;  /* 0x000bc80001137983 */ /* 0x000ee80000100800 */
[----:B------:R-:W3:Y:S01]  /*1a560*/  LDL R18, [R1+0xc0c] ;  /* 0x000c0c0001127983 */ /* 0x000ee20000100800 */
[----:B-1----:R-:W-:-:S03]  /*1a570*/  LOP3.LUT R23, R25, 0x1f, RZ, 0xc0, !PT ;  /* 0x0000001f19177812 */ /* 0x002fc600078ec0ff */
[----:B------:R2:W-:Y:S01]  /*1a580*/  LDGSTS.E [R3+0x5c00], [R6.64], P5 ;  /* 0x05c0000006037fae */ /* 0x0005e2000a921844 */
[----:B------:R-:W-:Y:S01]  /*1a590*/  HMMA.1688.F32.TF32 R24, R96, R210, R168 ;  /* 0x000000d26018723c */ /* 0x000fe200000810a8 */
[----:B------:R-:W-:Y:S02]  /*1a5a0*/  ISETP.GT.AND P3, PT, R228, 0x1f, PT ;  /* 0x0000001fe400780c */ /* 0x000fe40003f64270 */
[----:B------:R-:W-:Y:S02]  /*1a5b0*/  SEL R4, R8, RZ, !P0 ;  /* 0x000000ff08047207 */ /* 0x000fe40004000000 */
[----:B------:R-:W-:Y:S02]  /*1a5c0*/  SEL R8, RZ, 0x4, !P3 ;  /* 0x00000004ff087807 */ /* 0x000fe40005800000 */
[----:B------:R-:W-:Y:S01]  /*1a5d0*/  ISETP.NE.U32.AND P5, PT, R4, RZ, PT ;  /* 0x000000ff0400720c */ /* 0x000fe20003fa5070 */
[----:B------:R-:W-:Y:S01]  /*1a5e0*/  IMAD.MOV.U32 R132, RZ, RZ, R192 ;  /* 0x000000ffff847224 */ /* 0x000fe200078e00c0 */
[----:B------:R-:W-:-:S06]  /*1a5f0*/  SEL R8, R8, RZ, !P0 ;  /* 0x000000ff08087207 */ /* 0x000fcc0004000000 */
[----:B------:R-:W-:Y:S01]  /*1a600*/  HMMA.1688.F32.TF32 R96, R96, R206, R132 ;  /* 0x000000ce6060723c */ /* 0x000fe20000081084 */
[C---:B--2---:R-:W-:Y:S02]  /*1a610*/  IADD3 R6, P6, R0.reuse, R12, RZ ;  /* 0x0000000c00067210 */ /* 0x044fe40007fde0ff */
[----:B------:R-:W2:Y:S01]  /*1a620*/  LDL R12, [R1+0xc44] ;  /* 0x000c4400010c7983 */ /* 0x000ea20000100800 */
[----:B----4-:R-:W-:-:S03]  /*1a630*/  IADD3 R4, P3, R0, R17, RZ ;  /* 0x0000001100047210 */ /* 0x010fc60007f7e0ff */
[----:B------:R-:W4:Y:S01]  /*1a640*/  LDL R17, [R1+0xc08] ;  /* 0x000c080001117983 */ /* 0x000f220000100800 */
[C---:B------:R-:W-:Y:S02]  /*1a650*/  IMAD.X R7, R2.reuse, 0x1, R16, P6 ;  /* 0x0000000102077824 */ /* 0x040fe400030e0610 */
[----:B------:R-:W-:Y:S01]  /*1a660*/  IMAD.X R5, R2, 0x1, R15, P3 ;  /* 0x0000000102057824 */ /* 0x000fe200018e060f */
[----:B------:R-:W4:Y:S04]  /*1a670*/  LDL R16, [R1+0xc4c] ;  /* 0x000c4c0001107983 */ /* 0x000f280000100800 */
[----:B------:R-:W4:Y:S04]  /*1a680*/  LDL R15, [R1+0xc40] ;  /* 0x000c4000010f7983 */ /* 0x000f280000100800 */
[----:B------:R1:W-:Y:S04]  /*1a690*/  STL.64 [R1+0x200], R24 ;  /* 0x0002001801007387 */ /* 0x0003e80000100a00 */
[----:B------:R1:W-:Y:S01]  /*1a6a0*/  STL.64 [R1+0x208], R26 ;  /* 0x0002081a01007387 */ /* 0x0003e20000100a00 */
[----:B------:R-:W-:-:S03]  /*1a6b0*/  ISETP.GE.AND P6, PT, R23, R228, PT ;  /* 0x000000e41700720c */ /* 0x000fc60003fc6270 */
[----:B------:R3:W-:Y:S04]  /*1a6c0*/  LDGSTS.E [R3+0x7800], [R6.64], P4 ;  /* 0x0780000006037fae */ /* 0x0007e8000a121844 */
[----:B-1----:R-:W4:Y:S04]  /*1a6d0*/  LDL R24, [R1+0xc80] ;  /* 0x000c800001187983 */ /* 0x002f280000100800 */
[----:B------:R-:W4:Y:S01]  /*1a6e0*/  LDL R26, [R1+0xc84] ;  /* 0x000c8400011a7983 */ /* 0x000f220000100800 */
[----:B------:R-:W-:Y:S02]  /*1a6f0*/  ISETP.NE.U32.AND P3, PT, R8, RZ, PT ;  /* 0x000000ff0800720c */ /* 0x000fe40003f65070 */
[----:B------:R-:W-:Y:S01]  /*1a700*/  SEL R8, RZ, 0x4, P6 ;  /* 0x00000004ff087807 */ /* 0x000fe20003000000 */
[----:B------:R1:W-:Y:S01]  /*1a710*/  LDGSTS.E [R3+0x7c00], [R4.64], P4 ;  /* 0x07c0000004037fae */ /* 0x0003e2000a121844 */
[----:B---3--:R-:W-:-:S02]  /*1a720*/  IADD3 R6, P6, R0, R22, RZ ;  /* 0x0000001600067210 */ /* 0x008fc40007fde0ff */
[----:B------:R-:W-:-:S03]  /*1a730*/  SEL R8, R8, RZ, !P0 ;  /* 0x000000ff08087207 */ /* 0x000fc60004000000 */
[----:B------:R-:W-:Y:S01]  /*1a740*/  IMAD.X R7, R2, 0x1, R10, P6 ;  /* 0x0000000102077824 */ /* 0x000fe200030e060a */
[----:B------:R-:W-:Y:S01]  /*1a750*/  ISETP.NE.U32.AND P4, PT, R8, RZ, PT ;  /* 0x000000ff0800720c */ /* 0x000fe20003f85070 */
[----:B------:R-:W3:Y:S01]  /*1a760*/  LDL R10, [R1+0xc8c] ;  /* 0x000c8c00010a7983 */ /* 0x000ee20000100800 */
[C---:B------:R-:W-:Y:S02]  /*1a770*/  IADD3 R8, P6, R0.reuse, R9, RZ ;  /* 0x0000000900087210 */ /* 0x040fe40007fde0ff */
[----:B-1----:R-:W-:Y:S01]  /*1a780*/  IADD3 R4, P0, R0, R11, RZ ;  /* 0x0000000b00047210 */ /* 0x002fe20007f1e0ff */
[----:B------:R1:W-:Y:S04]  /*1a790*/  LDGSTS.E [R3+0x9800], [R6.64], P1 ;  /* 0x0980000006037fae */ /* 0x0003e80008921844 */
[----:B------:R-:W3:Y:S01]  /*1a7a0*/  LDL R11, [R1+0xc48] ;  /* 0x000c4800010b7983 */ /* 0x000ee20000100800 */
[----:B------:R-:W-:-:S03]  /*1a7b0*/  IMAD.X R9, R2, 0x1, R14, P6 ;  /* 0x0000000102097824 */ /* 0x000fc600030e060e */
[----:B------:R2:W-:Y:S04]  /*1a7c0*/  STL.64 [R1+0x1d0], R96 ;  /* 0x0001d06001007387 */ /* 0x0005e80000100a00 */
[----:B------:R2:W-:Y:S04]  /*1a7d0*/  STL.64 [R1+0x1d8], R98 ;  /* 0x0001d86201007387 */ /* 0x0005e80000100a00 */
[----:B------:R-:W3:Y:S01]  /*1a7e0*/  LDL R14, [R1+0xc88] ;  /* 0x000c8800010e7983 */ /* 0x000ee20000100800 */
[----:B------:R-:W-:Y:S01]  /*1a7f0*/  IMAD.X R5, R2, 0x1, R19, P0 ;  /* 0x0000000102057824 */ /* 0x000fe200000e0613 */
[----:B-1----:R-:W-:-:S02]  /*1a800*/  IADD3 R6, P0, R0, R18, RZ ;  /* 0x0000001200067210 */ /* 0x002fc40007f1e0ff */
[----:B------:R-:W3:Y:S04]  /*1a810*/  LDL.LU R27, [R1+0xa70] ;  /* 0x000a7000011b7983 */ /* 0x000ee80000300800 */
[----:B------:R2:W-:Y:S04]  /*1a820*/  LDGSTS.E [R3+0x9c00], [R4.64], P1 ;  /* 0x09c0000004037fae */ /* 0x0005e80008921844 */
[----:B------:R1:W-:Y:S04]  /*1a830*/  LDGSTS.E [R3+0xb800], [R8.64], P2 ;  /* 0x0b80000008037fae */ /* 0x0003e80009121844 */
[----:B------:R-:W3:Y:S04]  /*1a840*/  LDL.LU R25, [R1+0xa78] ;  /* 0x000a780001197983 */ /* 0x000ee80000300800 */
[----:B------:R-:W3:Y:S01]  /*1a850*/  LDL.LU R22, [R1+0xa80] ;  /* 0x000a800001167983 */ /* 0x000ee20000300800 */
[----:B--2---:R-:W-:-:S03]  /*1a860*/  IADD3 R4, P1, R0, R12, RZ ;  /* 0x0000000c00047210 */ /* 0x004fc60007f3e0ff */
[----:B------:R-:W2:Y:S04]  /*1a870*/  LDL.LU R12, [R1+0xa7c] ;  /* 0x000a7c00010c7983 */ /* 0x000ea80000300800 */
[----:B------:R-:W2:Y:S04]  /*1a880*/  LDL.LU R97, [R1+0xa68] ;  /* 0x000a680001617983 */ /* 0x000ea80000300800 */
[----:B------:R-:W2:Y:S04]  /*1a890*/  LDL.LU R99, [R1+0xa60] ;  /* 0x000a600001637983 */ /* 0x000ea80000300800 */
[----:B------:R-:W2:Y:S04]  /*1a8a0*/  LDL.LU R19, [R1+0xa54] ;  /* 0x000a540001137983 */ /* 0x000ea80000300800 */
[----:B------:R-:W2:Y:S01]  /*1a8b0*/  LDL.LU R18, [R1+0xa5c] ;  /* 0x000a5c0001127983 */ /* 0x000ea20000300800 */
[----:B----4-:R-:W-:-:S03]  /*1a8c0*/  IMAD.X R7, R2, 0x1, R17, P0 ;  /* 0x0000000102077824 */ /* 0x010fc600000e0611 */
[----:B------:R-:W4:Y:S04]  /*1a8d0*/  LDL.LU R17, [R1+0xa64] ;  /* 0x000a640001117983 */ /* 0x000f280000300800 */
[----:B------:R1:W-:Y:S01]  /*1a8e0*/  LDGSTS.E [R3+0xbc00], [R6.64], P2 ;  /* 0x0bc0000006037fae */ /* 0x0003e20009121844 */
[----:B------:R-:W-:Y:S01]  /*1a8f0*/  IMAD.X R5, R2, 0x1, R15, P1 ;  /* 0x0000000102057824 */ /* 0x000fe200008e060f */
[C---:B-1----:R-:W-:Y:S02]  /*1a900*/  IADD3 R8, P0, R0.reuse, R16, RZ ;  /* 0x0000001000087210 */ /* 0x042fe40007f1e0ff */
[----:B------:R-:W4:Y:S04]  /*1a910*/  LDL.LU R16, [R1+0xa6c] ;  /* 0x000a6c0001107983 */ /* 0x000f280000300800 */
[----:B------:R1:W-:Y:S04]  /*1a920*/  LDGSTS.E [R3+0xd800], [R4.64], P5 ;  /* 0x0d80000004037fae */ /* 0x0003e8000a921844 */
[----:B------:R-:W4:Y:S04]  /*1a930*/  LDL.LU R15, [R1+0xa74] ;  /* 0x000a7400010f7983 */ /* 0x000f280000300800 */
[----:B------:R-:W4:Y:S04]  /*1a940*/  LDL.LU R225, [R1+0x988] ;  /* 0x0009880001e17983 */ /* 0x000f280000300800 */
[----:B------:R-:W4:Y:S01]  /*1a950*/  LDL.LU R224, [R1+0x990] ;  /* 0x0009900001e07983 */ /* 0x000f220000300800 */
[----:B------:R-:W-:-:S05]  /*1a960*/  IADD3 R6, P1, R0, R26, RZ ;  /* 0x0000001a00067210 */ /* 0x000fca0007f3e0ff */
[C---:B------:R-:W-:Y:S02]  /*1a970*/  IMAD.X R7, R2.reuse, 0x1, R24, P1 ;  /* 0x0000000102077824 */ /* 0x040fe400008e0618 */
[----:B------:R-:W1:Y:S01]  /*1a980*/  S2R R24, SR_TID.X ;  /* 0x0000000000187919 */ /* 0x000e620000002100 */
[----:B---3--:R-:W-:Y:S01]  /*1a990*/  IMAD.X R9, R2, 0x1, R11, P0 ;  /* 0x0000000102097824 */ /* 0x008fe200000e060b */
[----:B------:R-:W-:-:S04]  /*1a9a0*/  IADD3 R10, P0, R0, R10, RZ ;  /* 0x0000000a000a7210 */ /* 0x000fc80007f1e0ff */
[----:B------:R3:W-:Y:S04]  /*1a9b0*/  LDGSTS.E [R3+0xdc00], [R8.64], P5 ;  /* 0x0dc0000008037fae */ /* 0x0007e8000a921844 */
[----:B------:R3:W-:Y:S01]  /*1a9c0*/  LDGSTS.E [R3+0xf800], [R6.64], P3 ;  /* 0x0f80000006037fae */ /* 0x0007e20009921844 */
[----:B------:R-:W-:Y:S01]  /*1a9d0*/  IMAD.X R11, R2, 0x1, R14, P0 ;  /* 0x00000001020b7824 */ /* 0x000fe200000e060e */
[----:B-1----:R-:W-:-:S04]  /*1a9e0*/  LOP3.LUT R14, R24, 0xe0, RZ, 0xc0, !PT ;  /* 0x000000e0180e7812 */ /* 0x002fc800078ec0ff */
[----:B------:R-:W-:Y:S01]  /*1a9f0*/  SHF.R.U32.HI R14, RZ, 0x1, R14 ;  /* 0x00000001ff0e7819 */ /* 0x000fe2000001160e */
[----:B------:R3:W-:Y:S03]  /*1aa00*/  LDGSTS.E [R3+0xfc00], [R10.64], P3 ;  /* 0x0fc000000a037fae */ /* 0x0007e60009921844 */
[----:B------:R-:W-:Y:S01]  /*1aa10*/  LOP3.LUT R14, R21, R14, RZ, 0x3c, !PT ;  /* 0x0000000e150e7212 */ /* 0x000fe200078e3cff */
[----:B------:R-:W-:Y:S01]  /*1aa20*/  IMAD R227, R23, c[0x0][0x18c], RZ ;  /* 0x0000630017e37a24 */ /* 0x000fe200078e02ff */
[----:B------:R-:W0:Y:S03]  /*1aa30*/  LDGDEPBAR ;  /* 0x00000000000079af */ /* 0x000e260000000000 */
[----:B---3--:R-:W-:Y:S02]  /*1aa40*/  IMAD R3, R13, 0x8000, R14 ;  /* 0x000080000d037824 */ /* 0x008fe400078e020e */
        /* <DEDUP_REMOVED lines=51> */
[----:B------:R-:W-:-:S02]  /*1ad80*/  IMAD R226, R23, c[0x0][0x18c], RZ ;  /* 0x0000630017e27a24 */ /* 0x000fc400078e02ff */
[----:B------:R-:W-:Y:S02]  /*1ad90*/  IMAD.SHL.U32 R227, R227, 0x4, RZ ;  /* 0x00000004e3e37824 */ /* 0x000fe400078e00ff */
[----:B------:R-:W-:Y:S01]  /*1ada0*/  IMAD R23, R23, c[0x0][0x18c], RZ ;  /* 0x0000630017177a24 */ /* 0x000fe200078e02ff */
[----:B------:R-:W-:Y:S02]  /*1adb0*/  SHF.R.S32.HI R226, RZ, 0x1f, R226 ;  /* 0x0000001fffe27819 */ /* 0x000fe400000114e2 */
[----:B------:R-:W-:Y:S02]  /*1adc0*/  IADD3 R4, P1, R227, R22, RZ ;  /* 0x00000016e3047210 */ /* 0x000fe40007f3e0ff */
[----:B------:R-:W-:Y:S02]  /*1add0*/  SHF.L.U64.HI R23, R23, 0x2, R226 ;  /* 0x0000000217177819 */ /* 0x000fe400000102e2 */
[----:B------:R-:W-:-:S03]  /*1ade0*/  IADD3 R6, P0, R227, R25, RZ ;  /* 0x00000019e3067210 */ /* 0x000fc60007f1e0ff */
[----:B--2---:R-:W-:Y:S01]  /*1adf0*/  IMAD.X R5, R12, 0x1, R23, P1 ;  /* 0x000000010c057824 */ /* 0x004fe200008e0617 */
[----:B------:R-:W-:-:S04]  /*1ae00*/  IADD3 R8, P1, R227, R27, RZ ;  /* 0x0000001be3087210 */ /* 0x000fc80007f3e0ff */
[----:B------:R1:W-:Y:S01]  /*1ae10*/  LDGSTS.E [R3+0x20000], [R4.64], P4 ;  /* 0x2000000004037fae */ /* 0x0003e2000a121844 */
[--C-:B----4-:R-:W-:Y:S02]  /*1ae20*/  IMAD.X R9, R16, 0x1, R23.reuse, P1 ;  /* 0x0000000110097824 */ /* 0x110fe400008e0617 */
[----:B------:R-:W-:Y:S01]  /*1ae30*/  IMAD.X R7, R15, 0x1, R23, P0 ;  /* 0x000000010f077824 */ /* 0x000fe200000e0617 */
[----:B-1----:R-:W-:-:S04]  /*1ae40*/  IADD3 R4, P0, R227, R97, RZ ;  /* 0x00000061e3047210 */ /* 0x002fc80007f1e0ff */
[----:B------:R1:W-:Y:S01]  /*1ae50*/  LDGSTS.E [R3+0x20400], [R6.64], P4 ;  /* 0x2040000006037fae */ /* 0x0003e2000a121844 */
[----:B------:R-:W-:-:S03]  /*1ae60*/  IMAD.X R5, R17, 0x1, R23, P0 ;  /* 0x0000000111057824 */ /* 0x000fc600000e0617 */
[----:B------:R2:W-:Y:S04]  /*1ae70*/  LDGSTS.E [R3+0x20800], [R8.64], P4 ;  /* 0x2080000008037fae */ /* 0x0005e8000a121844 */
[----:B------:R3:W-:Y:S01]  /*1ae80*/  LDGSTS.E [R3+0x20c00], [R4.64], P4 ;  /* 0x20c0000004037fae */ /* 0x0007e2000a121844 */
[----:B-1----:R-:W-:-:S05]  /*1ae90*/  IADD3 R6, P1, R227, R99, RZ ;  /* 0x00000063e3067210 */ /* 0x002fca0007f3e0ff */
[----:B------:R-:W-:-:S05]  /*1aea0*/  IMAD.X R7, R18, 0x1, R23, P1 ;  /* 0x0000000112077824 */ /* 0x000fca00008e0617 */
[----:B------:R1:W-:Y:S01]  /*1aeb0*/  LDGSTS.E [R3+0x21000], [R6.64], P4 ;  /* 0x2100000006037fae */ /* 0x0003e2000a121844 */
[----:B------:R-:W-:Y:S02]  /*1aec0*/  IADD3 R20, R20, 0x1, RZ ;  /* 0x0000000114147810 */ /* 0x000fe40007ffe0ff */
[----:B------:R-:W-:-:S03]  /*1aed0*/  IADD3 R228, R228, -0x20, RZ ;  /* 0xffffffe0e4e47810 */ /* 0x000fc60007ffe0ff */
[----:B------:R-:W-:Y:S04]  /*1aee0*/  STL [R1+0x97c], R20 ;  /* 0x00097c1401007387 */ /* 0x000fe80000100800 */
[----:B------:R-:W-:Y:S01]  /*1aef0*/  STL [R1+0x1f0], R228 ;  /* 0x0001f0e401007387 */ /* 0x000fe20000100800 */
[C---:B---3--:R-:W-:Y:S02]  /*1af00*/  IADD3 R4, P1, R227.reuse, R135, RZ ;  /* 0x00000087e3047210 */ /* 0x048fe40007f3e0ff */
[----:B--2---:R-:W-:-:S05]  /*1af10*/  IADD3 R8, P0, R227, R133, RZ ;  /* 0x00000085e3087210 */ /* 0x004fca0007f1e0ff */
[----:B------:R-:W-:Y:S01]  /*1af20*/  IMAD.X R9, R19, 0x1, R23, P0 ;  /* 0x0000000113097824 */ /* 0x000fe200000e0617 */
[----:B-1----:R-:W-:-:S04]  /*1af30*/  IADD3 R6, P0, R227, R169, RZ ;  /* 0x000000a9e3067210 */ /* 0x002fc80007f1e0ff */
[----:B------:R1:W-:Y:S01]  /*1af40*/  LDGSTS.E [R3+0x21400], [R8.64], P4 ;  /* 0x2140000008037fae */ /* 0x0003e2000a121844 */
[--C-:B------:R-:W-:Y:S01]  /*1af50*/  IMAD.X R5, R21, 0x1, R23.reuse, P1 ;  /* 0x0000000115057824 */ /* 0x100fe200008e0617 */
[----:B-1----:R-:W-:Y:S01]  /*1af60*/  IADD3 R8, P1, R227, R171, RZ ;  /* 0x000000abe3087210 */ /* 0x002fe20007f3e0ff */
[----:B------:R-:W-:-:S03]  /*1af70*/  IMAD.X R7, R24, 0x1, R23, P0 ;  /* 0x0000000118077824 */ /* 0x000fc600000e0617 */
[----:B------:R1:W-:Y:S01]  /*1af80*/  LDGSTS.E [R3+0x21800], [R4.64], P4 ;  /* 0x2180000004037fae */ /* 0x0003e2000a121844 */
[----:B------:R-:W-:-:S03]  /*1af90*/  IMAD.X R9, R26, 0x1, R23, P1 ;  /* 0x000000011a097824 */ /* 0x000fc600008e0617 */
[----:B------:R2:W-:Y:S04]  /*1afa0*/  LDGSTS.E [R3+0x21c00], [R6.64], P4 ;  /* 0x21c0000006037fae */ /* 0x0005e8000a121844 */
[----:B------:R3:W-:Y:S01]  /*1afb0*/  LDGSTS.E [R3+0x22000], [R8.64], P4 ;  /* 0x2200000008037fae */ /* 0x0007e2000a121844 */
[C---:B-1----:R-:W-:Y:S02]  /*1afc0*/  IADD3 R4, P0, R227.reuse, R185, RZ ;  /* 0x000000b9e3047210 */ /* 0x042fe40007f1e0ff */
[----:B--2---:R-:W-:-:S03]  /*1afd0*/  IADD3 R6, P1, R227, R187, RZ ;  /* 0x000000bbe3067210 */ /* 0x004fc60007f3e0ff */
[--C-:B------:R-:W-:Y:S01]  /*1afe0*/  IMAD.X R5, R96, 0x1, R23.reuse, P0 ;  /* 0x0000000160057824 */ /* 0x100fe200000e0617 */
[----:B---3--:R-:W-:Y:S01]  /*1aff0*/  IADD3 R8, P0, R227, R189, RZ ;  /* 0x000000bde3087210 */ /* 0x008fe20007f1e0ff */
        /* <DEDUP_REMOVED lines=53> */
[C---:B------:R-:W-:Y:S02]  /*1b350*/  IADD3 R10, P0, R227.reuse, R14, RZ ;  /* 0x0000000ee30a7210 */ /* 0x040fe40007f1e0ff */
[C---:B---3--:R-:W-:Y:S01]  /*1b360*/  IADD3 R8, P2, R227.reuse, R224, RZ ;  /* 0x000000e0e3087210 */ /* 0x048fe20007f5e0ff */
[--C-:B------:R-:W-:Y:S01]  /*1b370*/  IMAD.X R7, R214, 0x1, R23.reuse, P1 ;  /* 0x00000001d6077824 */ /* 0x100fe200008e0617 */
[----:B------:R1:W-:Y:S01]  /*1b380*/  LDGSTS.E [R3+0x26c00], [R4.64], P4 ;  /* 0x26c0000004037fae */ /* 0x0003e2000a121844 */
[--C-:B------:R-:W-:Y:S02]  /*1b390*/  IMAD.X R11, R216, 0x1, R23.reuse, P0 ;  /* 0x00000001d80b7824 */ /* 0x100fe400000e0617 */
[----:B------:R-:W-:Y:S01]  /*1b3a0*/  IMAD.X R9, R218, 0x1, R23, P2 ;  /* 0x00000001da097824 */ /* 0x000fe200010e0617 */
[----:B------:R2:W-:Y:S04]  /*1b3b0*/  LDGSTS.E [R3+0x27000], [R6.64], P4 ;  /* 0x2700000006037fae */ /* 0x0005e8000a121844 */
[----:B------:R2:W-:Y:S01]  /*1b3c0*/  LDGSTS.E [R3+0x27400], [R10.64], P4 ;  /* 0x274000000a037fae */ /* 0x0005e2000a121844 */
[----:B-1----:R-:W-:-:S03]  /*1b3d0*/  IADD3 R4, P1, R227, R225, RZ ;  /* 0x000000e1e3047210 */ /* 0x002fc60007f3e0ff */
[----:B------:R2:W-:Y:S02]  /*1b3e0*/  LDGSTS.E [R3+0x27800], [R8.64], P4 ;  /* 0x2780000008037fae */ /* 0x0005e4000a121844 */
[----:B------:R-:W-:Y:S02]  /*1b3f0*/  IMAD.X R5, R220, 0x1, R23, P1 ;  /* 0x00000001dc057824 */ /* 0x000fe400008e0617 */
[----:B------:R-:W-:-:S03]  /*1b400*/  IMAD.MOV.U32 R23, RZ, RZ, c[0x0][0x18c] ;  /* 0x00006300ff177624 */ /* 0x000fc600078e00ff */
[----:B------:R1:W-:Y:S01]  /*1b410*/  LDGSTS.E [R3+0x27c00], [R4.64], P4 ;  /* 0x27c0000004037fae */ /* 0x0003e2000a121844 */
[----:B------:R-:W-:-:S03]  /*1b420*/  IMAD.SHL.U32 R23, R23, 0x20, RZ ;  /* 0x0000002017177824 */ /* 0x000fc600078e00ff */
[----:B------:R-:W0:Y:S01]  /*1b430*/  LDGDEPBAR ;  /* 0x00000000000079af */ /* 0x000e220000000000 */
[----:B------:R-:W-:-:S05]  /*1b440*/  IMAD.SHL.U32 R23, R23, 0x4, RZ ;  /* 0x0000000417177824 */ /* 0x000fca00078e00ff */
[-C--:B------:R-:W-:Y:S02]  /*1b450*/  IADD3 R225, P0, R225, R23.reuse, RZ ;  /* 0x00000017e1e17210 */ /* 0x080fe40007f1e0ff */
[-C--:B------:R-:W-:Y:S02]  /*1b460*/  IADD3 R224, P1, R224, R23.reuse, RZ ;  /* 0x00000017e0e07210 */ /* 0x080fe40007f3e0ff */
[-C--:B------:R-:W-:Y:S01]  /*1b470*/  IADD3 R14, P2, R14, R23.reuse, RZ ;  /* 0x000000170e0e7210 */ /* 0x080fe20007f5e0ff */
[----:B------:R-:W-:Y:S01]  /*1b480*/  STL [R1+0x988], R225 ;  /* 0x000988e101007387 */ /* 0x000fe20000100800 */
[----:B------:R-:W-:-:S03]  /*1b490*/  IADD3 R13, P3, R13, R23, RZ ;  /* 0x000000170d0d7210 */ /* 0x000fc60007f7e0ff */
[----:B------:R-:W-:Y:S04]  /*1b4a0*/  STL [R1+0x990], R224 ;  /* 0x000990e001007387 */ /* 0x000fe80000100800 */
[----:B------:R3:W-:Y:S04]  /*1b4b0*/  STL [R1+0x998], R14 ;  /* 0x0009980e01007387 */ /* 0x0007e80000100800 */
[----:B------:R4:W-:Y:S01]  /*1b4c0*/  STL [R1+0x9a0], R13 ;  /* 0x0009a00d01007387 */ /* 0x0009e20000100800 */
[----:B---3--:R-:W-:-:S04]  /*1b4d0*/  IMAD.MOV.U32 R14, RZ, RZ, c[0x0][0x18c] ;  /* 0x00006300ff0e7624 */ /* 0x008fc800078e00ff */
[----:B------:R-:W-:Y:S02]  /*1b4e0*/  IMAD.SHL.U32 R14, R14, 0x20, RZ ;  /* 0x000000200e0e7824 */ /* 0x000fe400078e00ff */
[----:B----4-:R-:W-:-:S03]  /*1b4f0*/  IMAD.MOV.U32 R13, RZ, RZ, c[0x0][0x18c] ;  /* 0x00006300ff0d7624 */ /* 0x010fc600078e00ff */
[----:B------:R-:W-:Y:S01]  /*1b500*/  SHF.R.S32.HI R14, RZ, 0x1f, R14 ;  /* 0x0000001fff0e7819 */ /* 0x000fe2000001140e */
[----:B------:R-:W-:Y:S01]  /*1b510*/  IMAD.SHL.U32 R13, R13, 0x20, RZ ;  /* 0x000000200d0d7824 */ /* 0x000fe200078e00ff */
[----:B------:R-:W-:-:S04]  /*1b520*/  IADD3 R223, P4, R223, R23, RZ ;  /* 0x00000017dfdf7210 */ /* 0x000fc80007f9e0ff */
[----:B------:R-:W-:Y:S02]  /*1b530*/  SHF.L.U64.HI R13, R13, 0x2, R14 ;  /* 0x000000020d0d7819 */ /* 0x000fe4000001020e */
[-C--:B------:R-:W-:Y:S02]  /*1b540*/  IADD3 R222, P5, R222, R23.reuse, RZ ;  /* 0x00000017dede7210 */ /* 0x080fe40007fbe0ff */
[-C--:B------:R-:W-:Y:S01]  /*1b550*/  IADD3 R221, P6, R221, R23.reuse, RZ ;  /* 0x00000017dddd7210 */ /* 0x080fe20007fde0ff */
[--C-:B------:R-:W-:Y:S01]  /*1b560*/  IMAD.X R220, R220, 0x1, R13.reuse, P0 ;  /* 0x00000001dcdc7824 */ /* 0x100fe200000e060d */
[-C--:B------:R-:W-:Y:S01]  /*1b570*/  IADD3 R219, P0, R219, R23.reuse, RZ ;  /* 0x00000017dbdb7210 */ /* 0x080fe20007f1e0ff */
[----:B------:R-:W-:Y:S01]  /*1b580*/  STL [R1+0x9a8], R223 ;  /* 0x0009a8df01007387 */ /* 0x000fe20000100800 */
[--C-:B------:R-:W-:Y:S01]  /*1b590*/  IMAD.X R218, R218, 0x1, R13.reuse, P1 ;  /* 0x00000001dada7824 */ /* 0x100fe200008e060d */
[-C--:B------:R-:W-:Y:S01]  /*1b5a0*/  IADD3 R217, P1, R217, R23.reuse, RZ ;  /* 0x00000017d9d97210 */ /* 0x080fe20007f3e0ff */
[--C-:B------:R-:W-:Y:S01]  /*1b5b0*/  IMAD.X R216, R216, 0x1, R13.reuse, P2 ;  /* 0x00000001d8d87824 */ /* 0x100fe200010e060d */
[----:B------:R-:W-:Y:S01]  /*1b5c0*/  STL [R1+0x9b0], R222 ;  /* 0x0009b0de01007387 */ /* 0x000fe20000100800 */
[----:B------:R-:W-:Y:S01]  /*1b5d0*/  IADD3 R215, P2, R215, R23, RZ ;  /* 0x00000017d7d77210 */ /* 0x000fe20007f5e0ff */
[----:B------:R-:W-:-:S02]  /*1b5e0*/  IMAD.X R214, R214, 0x1, R13, P3 ;  /* 0x00000001d6d67824 */ /* 0x000fc400018e060d */
[----:B------:R-:W-:Y:S01]  /*1b5f0*/  STL [R1+0x9b8], R221 ;  /* 0x0009b8dd01007387 */ /* 0x000fe20000100800 */
[----:B------:R-:W-:-:S03]  /*1b600*/  IADD3 R213, P3, R213, R23, RZ ;  /* 0x00000017d5d57210 */ /* 0x000fc60007f7e0ff */
[----:B------:R-:W-:Y:S01]  /*1b610*/  STL [R1+0x984], R220 ;  /* 0x000984dc01007387 */ /* 0x000fe20000100800 */
[----:B------:R-:W-:-:S03]  /*1b620*/  IMAD.X R212, R212, 0x1, R13, P4 ;  /* 0x00000001d4d47824 */ /* 0x000fc600020e060d */
        /* <DEDUP_REMOVED lines=30> */
[----:B------:R-:W-:Y:S04]  /*1b810*/  STL [R1+0x9c4], R204 ;  /* 0x0009c4cc01007387 */ /* 0x000fe80000100800 */
[----:B------:R-:W-:Y:S04]  /*1b820*/  STL [R1+0xa00], R199 ;  /* 0x000a00c701007387 */ /* 0x000fe80000100800 */
[----:B------:R-:W-:Y:S04]  /*1b830*/  STL [R1+0x9cc], R198 ;  /* 0x0009ccc601007387 */ /* 0x000fe80000100800 */
[----:B------:R-:W-:Y:S04]  /*1b840*/  STL [R1+0xa08], R197 ;  /* 0x000a08c501007387 */ /* 0x000fe80000100800 */
[----:B------:R-:W-:Y:S04]  /*1b850*/  STL [R1+0x9d4], R196 ;  /* 0x0009d4c401007387 */ /* 0x000fe80000100800 */
[----:B------:R-:W-:Y:S04]  /*1b860*/  STL [R1+0xa10], R195 ;  /* 0x000a10c301007387 */ /* 0x000fe80000100800 */
[----:B------:R-:W-:Y:S04]  /*1b870*/  STL [R1+0x9dc], R194 ;  /* 0x0009dcc201007387 */ /* 0x000fe80000100800 */
[----:B------:R-:W-:Y:S04]  /*1b880*/  STL [R1+0xa18], R193 ;  /* 0x000a18c101007387 */ /* 0x000fe80000100800 */
[----:B-1----:R-:W3:Y:S01]  /*1b890*/  LDL R4, [R1+0xa98] ;  /* 0x000a980001047983 */ /* 0x002ee20000100800 */
[--C-:B------:R-:W-:Y:S01]  /*1b8a0*/  IMAD.X R192, R192, 0x1, R13.reuse, P5 ;  /* 0x00000001c0c07824 */ /* 0x100fe200028e060d */
[-C--:B------:R-:W-:Y:S01]  /*1b8b0*/  IADD3 R191, P5, R191, R23.reuse, RZ ;  /* 0x00000017bfbf7210 */ /* 0x080fe20007fbe0ff */
[--C-:B------:R-:W-:Y:S01]  /*1b8c0*/  IMAD.X R190, R190, 0x1, R13.reuse, P6 ;  /* 0x00000001bebe7824 */ /* 0x100fe200030e060d */
[-C--:B------:R-:W-:Y:S01]  /*1b8d0*/  IADD3 R189, P6, R189, R23.reuse, RZ ;  /* 0x00000017bdbd7210 */ /* 0x080fe20007fde0ff */
[--C-:B------:R-:W-:Y:S01]  /*1b8e0*/  IMAD.X R188, R188, 0x1, R13.reuse, P0 ;  /* 0x00000001bcbc7824 */ /* 0x100fe200000e060d */
[----:B------:R-:W-:Y:S01]  /*1b8f0*/  STL [R1+0x9e4], R192 ;  /* 0x0009e4c001007387 */ /* 0x000fe20000100800 */
[-C--:B------:R-:W-:Y:S01]  /*1b900*/  IADD3 R187, P0, R187, R23.reuse, RZ ;  /* 0x00000017bbbb7210 */ /* 0x080fe20007f1e0ff */
[--C-:B------:R-:W-:Y:S01]  /*1b910*/  IMAD.X R186, R186, 0x1, R13.reuse, P1 ;  /* 0x00000001baba7824 */ /* 0x100fe200008e060d */
[-C--:B------:R-:W-:Y:S01]  /*1b920*/  IADD3 R185, P1, R185, R23.reuse, RZ ;  /* 0x00000017b9b97210 */ /* 0x080fe20007f3e0ff */
[----:B------:R-:W-:Y:S01]  /*1b930*/  STL [R1+0xa20], R191 ;  /* 0x000a20bf01007387 */ /* 0x000fe20000100800 */
[----:B------:R-:W-:Y:S01]  /*1b940*/  IMAD.X R184, R184, 0x1, R13, P2 ;  /* 0x00000001b8b87824 */ /* 0x000fe200010e060d */
[----:B------:R-:W-:-:S02]  /*1b950*/  IADD3 R171, P2, R171, R23, RZ ;  /* 0x00000017abab7210 */ /* 0x000fc40007f5e0ff */
        /* <DEDUP_REMOVED lines=42> */
[----:B------:R1:W-:Y:S01]  /*1bc00*/  STL [R1+0xa78], R25 ;  /* 0x000a781901007387 */ /* 0x0003e20000100800 */
[----:B------:R-:W-:-:S03]  /*1bc10*/  IMAD.X R12, R12, 0x1, R13, P3 ;  /* 0x000000010c0c7824 */ /* 0x000fc600018e060d */
[----:B------:R4:W-:Y:S01]  /*1bc20*/  STL [R1+0xa44], R24 ;  /* 0x000a441801007387 */ /* 0x0009e20000100800 */
[----:B------:R-:W-:-:S03]  /*1bc30*/  IMAD.X R15, R15, 0x1, R13, P2 ;  /* 0x000000010f0f7824 */ /* 0x000fc600010e060d */
[----:B------:R4:W-:Y:S04]  /*1bc40*/  STL [R1+0xa80], R22 ;  /* 0x000a801601007387 */ /* 0x0009e80000100800 */
[----:B------:R4:W-:Y:S04]  /*1bc50*/  STL [R1+0xa4c], R21 ;  /* 0x000a4c1501007387 */ /* 0x0009e80000100800 */
[----:B------:R4:W-:Y:S04]  /*1bc60*/  STL [R1+0xa54], R19 ;  /* 0x000a541301007387 */ /* 0x0009e80000100800 */
[----:B------:R4:W-:Y:S04]  /*1bc70*/  STL [R1+0xa5c], R18 ;  /* 0x000a5c1201007387 */ /* 0x0009e80000100800 */
[----:B------:R4:W-:Y:S04]  /*1bc80*/  STL [R1+0xa64], R17 ;  /* 0x000a641101007387 */ /* 0x0009e80000100800 */
[----:B------:R4:W-:Y:S01]  /*1bc90*/  STL [R1+0xa6c], R16 ;  /* 0x000a6c1001007387 */ /* 0x0009e20000100800 */
[----:B-1----:R-:W-:-:S03]  /*1bca0*/  IMAD.MOV.U32 R25, RZ, RZ, c[0x0][0x188] ;  /* 0x00006200ff197624 */ /* 0x002fc600078e00ff */
[----:B------:R4:W-:Y:S04]  /*1bcb0*/  STL [R1+0xa7c], R12 ;  /* 0x000a7c0c01007387 */ /* 0x0009e80000100800 */
[----:B------:R4:W-:Y:S01]  /*1bcc0*/  STL [R1+0xa74], R15 ;  /* 0x000a740f01007387 */ /* 0x0009e20000100800 */
[----:B--2---:R-:W-:Y:S02]  /*1bcd0*/  IMAD.MOV.U32 R3, RZ, RZ, c[0x0][0x188] ;  /* 0x00006200ff037624 */ /* 0x004fe400078e00ff */
[----:B------:R-:W-:Y:S02]  /*1bce0*/  IMAD.SHL.U32 R25, R25, 0x20, RZ ;  /* 0x0000002019197824 */ /* 0x000fe400078e00ff */
[----:B------:R-:W-:-:S03]  /*1bcf0*/  IMAD.SHL.U32 R3, R3, 0x20, RZ ;  /* 0x0000002003037824 */ /* 0x000fc600078e00ff */
[----:B------:R-:W-:Y:S02]  /*1bd00*/  SHF.R.S32.HI R25, RZ, 0x1f, R25 ;  /* 0x0000001fff197819 */ /* 0x000fe40000011419 */
[C---:B------:R-:W-:Y:S02]  /*1bd10*/  LEA R0, P4, R3.reuse, R0, 0x2 ;  /* 0x0000000003007211 */ /* 0x040fe400078810ff */
[----:B------:R-:W-:-:S05]  /*1bd20*/  SHF.L.U64.HI R3, R3, 0x2, R25 ;  /* 0x0000000203037819 */ /* 0x000fca0000010219 */
[----:B------:R-:W-:Y:S01]  /*1bd30*/  IMAD.X R2, R2, 0x1, R3, P4 ;  /* 0x0000000102027824 */ /* 0x000fe200020e0603 */
[----:B---3--:R-:W-:Y:S11]  /*1bd40*/  ISETP.NE.U32.AND P5, PT, R4, R20, PT ;  /* 0x000000140400720c */ /* 0x008ff60003fa5070 */
[----:B------:R-:W-:Y:S02]  /*1bd50*/  @!UPT UIADD3 URZ, URZ, URZ, URZ ;  /* 0x0000003f3f3ff290 */ /* 0x000fe4000fffe03f */
[----:B----4-:R-:W-:Y:S01]  /*1bd60*/  @!P5 CALL.REL.NOINC `(.L_x_1) ;  /* 0x000000100000d944 */ /* 0x010fe20003c00000 */
[----:B------:R-:W-:Y:S05]  /*1bd70*/  BRA `(.L_x_2) ;  /* 0xfffefc4000007947 */ /* 0x000fea000383ffff */
.L_x_1:
[----:B------:R-:W3:Y:S01]  /*1bd80*/  LDL.LU R3, [R1+0xcac] ;  /* 0x000cac0001037983 */ /* 0x000ee20000300800 */
[----:B------:R-:W-:-:S04]  /*1bd90*/  DEPBAR.LE SB0, 0x0 ;  /* 0x000080000000791a */ /* 0x000fc80000000000 */
[----:B------:R-:W4:Y:S04]  /*1bda0*/  LDL.LU R4, [R1+0x340] ;  /* 0x0003400001047983 */ /* 0x000f280000300800 */
[----:B------:R-:W4:Y:S04]  /*1bdb0*/  LDL.LU R5, [R1+0x344] ;  /* 0x0003440001057983 */ /* 0x000f280000300800 */
[----:B------:R-:W4:Y:S04]  /*1bdc0*/  LDL.LU R6, [R1+0x330] ;  /* 0x0003300001067983 */ /* 0x000f280000300800 */
[----:B------:R-:W4:Y:S04]  /*1bdd0*/  LDL.LU R7, [R1+0x334] ;  /* 0x0003340001077983 */ /* 0x000f280000300800 */
[----:B------:R-:W1:Y:S02]  /*1bde0*/  S2R R12, SR_TID.X ;  /* 0x00000000000c7919 */ /* 0x000e640000002100 */
[----:B-12---:R-:W-:-:S02]  /*1bdf0*/  IMAD.SHL.U32 R0, R12, 0x400, RZ ;  /* 0x000004000c007824 */ /* 0x006fc400078e00ff */
[----:B------:R-:W-:-:S03]  /*1be00*/  IMAD.SHL.U32 R2, R12, 0x4, RZ ;  /* 0x000000040c027824 */ /* 0x000fc600078e00ff */
[----:B------:R-:W-:Y:S01]  /*1be10*/  LOP3.LUT R0, R0, 0x6000, RZ, 0xc0, !PT ;  /* 0x0000600000007812 */ /* 0x000fe200078ec0ff */
[----:B------:R-:W-:Y:S03]  /*1be20*/  BAR.SYNC.DEFER_BLOCKING 0x0 ;  /* 0x0000000000007b1d */ /* 0x000fe60000010000 */
[----:B---3--:R-:W-:-:S04]  /*1be30*/  LOP3.LUT R0, R0, 0x60, R3, 0xf8, !PT ;  /* 0x0000006000007812 */ /* 0x008fc800078ef803 */
[----:B------:R-:W-:Y:S01]  /*1be40*/  LOP3.LUT R0, R0, 0x370, R2, 0x78, !PT ;  /* 0x0000037000007812 */ /* 0x000fe200078e7802 */
[----:B------:R-:W-:-:S05]  /*1be50*/  IMAD.SHL.U32 R2, R12, 0x80, RZ ;  /* 0x000000800c027824 */ /* 0x000fca00078e00ff */
[----:B------:R-:W-:-:S05]  /*1be60*/  LOP3.LUT R2, R2, 0x1000, RZ, 0xc0, !PT ;  /* 0x0000100002027812 */ /* 0x000fca00078ec0ff */
[----:B------:R-:W-:-:S05]  /*1be70*/  IMAD.IADD R0, R2, 0x1, R0 ;  /* 0x0000000102007824 */ /* 0x000fca00078e0200 */
[----:B----4-:R1:W-:Y:S04]  /*1be80*/  STS.128 [R0], R4 ;  /* 0x0000000400007388 */ /* 0x0103e80000000c00 */
[----:B-1----:R-:W2:Y:S04]  /*1be90*/  LDL.LU R4, [R1+0x348] ;  /* 0x0003480001047983 */ /* 0x002ea80000300800 */
[----:B------:R-:W2:Y:S04]  /*1bea0*/  LDL.LU R5, [R1+0x34c] ;  /* 0x00034c0001057983 */ /* 0x000ea80000300800 */
[----:B------:R-:W2:Y:S04]  /*1beb0*/  LDL.LU R6, [R1+0x338] ;  /* 0x0003380001067983 */ /* 0x000ea80000300800 */
[----:B------:R-:W2:Y:S04]  /*1bec0*/  LDL.LU R7, [R1+0x33c] ;  /* 0x00033c0001077983 */ /* 0x000ea80000300800 */
[----:B------:R-:W3:Y:S04]  /*1bed0*/  LDL.LU R8, [R1+0x100] ;  /* 0x0001000001087983 */ /* 0x000ee80000300800 */
[----:B------:R-:W3:Y:S04]  /*1bee0*/  LDL.LU R9, [R1+0x104] ;  /* 0x0001040001097983 */ /* 0x000ee80000300800 */
[----:B------:R-:W3:Y:S04]  /*1bef0*/  LDL.LU R10, [R1+0xe0] ;  /* 0x0000e000010a7983 */ /* 0x000ee80000300800 */
[----:B------:R-:W3:Y:S04]  /*1bf00*/  LDL.LU R11, [R1+0xe4] ;  /* 0x0000e400010b7983 */ /* 0x000ee80000300800 */
[----:B--2---:R1:W-:Y:S04]  /*1bf10*/  STS.128 [R0+0x80], R4 ;  /* 0x0000800400007388 */ /* 0x0043e80000000c00 */
[----:B-1----:R-:W2:Y:S04]  /*1bf20*/  LDL.LU R4, [R1+0x108] ;  /* 0x0001080001047983 */ /* 0x002ea80000300800 */
[----:B------:R-:W2:Y:S04]  /*1bf30*/  LDL.LU R5, [R1+0x10c] ;  /* 0x00010c0001057983 */ /* 0x000ea80000300800 */
[----:B------:R-:W2:Y:S04]  /*1bf40*/  LDL.LU R6, [R1+0xe8] ;  /* 0x0000e80001067983 */ /* 0x000ea80000300800 */
[----:B------:R-:W2:Y:S04]  /*1bf50*/  LDL.LU R7, [R1+0xec] ;  /* 0x0000ec0001077983 */ /* 0x000ea80000300800 */
[----:B---3--:R-:W-:Y:S01]  /*1bf60*/  STS.128 [R0+0x400], R8 ;  /* 0x0004000800007388 */ /* 0x008fe20000000c00 */
[C---:B------:R-:W-:Y:S01]  /*1bf70*/  IMAD.SHL.U32 R2, R12.reuse, 0x1000, RZ ;  /* 0x000010000c027824 */ /* 0x040fe200078e00ff */
[----:B------:R-:W-:-:S04]  /*1bf80*/  LOP3.LUT R3, R12, 0xff, RZ, 0xc0, !PT ;  /* 0x000000ff0c037812 */ /* 0x000fc800078ec0ff */
[----:B------:R-:W-:-:S05]  /*1bf90*/  LOP3.LUT R2, R2, 0x6000, RZ, 0xc0, !PT ;  /* 0x0000600002027812 */ /* 0x000fca00078ec0ff */
[----:B------:R-:W-:-:S05]  /*1bfa0*/  IMAD R2, R3, 0x10, R2 ;  /* 0x0000001003027824 */ /* 0x000fca00078e0202 */
[C---:B------:R-:W-:Y:S02]  /*1bfb0*/  LOP3.LUT R184, R2.reuse, 0x20, RZ, 0x3c, !PT ;  /* 0x0000002002b87812 */ /* 0x040fe400078e3cff */
[C---:B------:R-:W-:Y:S02]  /*1bfc0*/  LOP3.LUT R192, R2.reuse, 0x40, RZ, 0x3c, !PT ;  /* 0x0000004002c07812 */ /* 0x040fe400078e3cff */
[----:B------:R-:W-:Y:S01]  /*1bfd0*/  LOP3.LUT R3, R2, 0x60, RZ, 0x3c, !PT ;  /* 0x0000006002037812 */ /* 0x000fe200078e3cff */
[----:B--2---:R1:W-:Y:S02]  /*1bfe0*/  STS.128 [R0+0x480], R4 ;  /* 0x0004800400007388 */ /* 0x0043e40000000c00 */
[----:B-1---5:R-:W-:Y:S02]  /*1bff0*/  IMAD.MOV.U32 R4, RZ, RZ, R232 ;  /* 0x000000ffff047224 */ /* 0x022fe400078e00e8 */
[----:B------:R-:W-:Y:S02]  /*1c000*/  IMAD.MOV.U32 R5, RZ, RZ, R233 ;  /* 0x000000ffff057224 */ /* 0x000fe400078e00e9 */
[----:B------:R-:W-:-:S02]  /*1c010*/  IMAD.MOV.U32 R6, RZ, RZ, R200 ;  /* 0x000000ffff067224 */ /* 0x000fc400078e00c8 */
[----:B------:R-:W-:Y:S02]  /*1c020*/  IMAD.MOV.U32 R7, RZ, RZ, R201 ;  /* 0x000000ffff077224 */ /* 0x000fe400078e00c9 */
[----:B------:R-:W-:-:S03]  /*1c030*/  IMAD.MOV.U32 R200, RZ, RZ, R234 ;  /* 0x000000ffffc87224 */ /* 0x000fc600078e00ea */
[----:B------:R1:W-:Y:S01]  /*1c040*/  STS.128 [R0+0x800], R4 ;  /* 0x0008000400007388 */ /* 0x0003e20000000c00 */
[----:B------:R-:W-:-:S05]  /*1c050*/  IMAD.MOV.U32 R201, RZ, RZ, R235 ;  /* 0x000000ffffc97224 */ /* 0x000fca00078e00eb */
[----:B------:R-:W-:Y:S01]  /*1c060*/  STS.128 [R0+0x880], R200 ;  /* 0x000880c800007388 */ /* 0x000fe20000000c00 */
[----:B-1----:R-:W-:Y:S02]  /*1c070*/  IMAD.MOV.U32 R6, RZ, RZ, R40 ;  /* 0x000000ffff067224 */ /* 0x002fe400078e0028 */
[----:B------:R-:W-:Y:S02]  /*1c080*/  IMAD.MOV.U32 R7, RZ, RZ, R41 ;  /* 0x000000ffff077224 */ /* 0x000fe400078e0029 */
[----:B------:R-:W-:Y:S02]  /*1c090*/  IMAD.MOV.U32 R4, RZ, RZ, R60 ;  /* 0x000000ffff047224 */ /* 0x000fe400078e003c */
[----:B------:R-:W-:Y:S02]  /*1c0a0*/  IMAD.MOV.U32 R5, RZ, RZ, R61 ;  /* 0x000000ffff057224 */ /* 0x000fe400078e003d */
[----:B------:R-:W-:Y:S02]  /*1c0b0*/  IMAD.MOV.U32 R40, RZ, RZ, R62 ;  /* 0x000000ffff287224 */ /* 0x000fe400078e003e */
[----:B------:R-:W-:Y:S01]  /*1c0c0*/  IMAD.MOV.U32 R41, RZ, RZ, R63 ;  /* 0x000000ffff297224 */ /* 0x000fe200078e003f */
[----:B------:R-:W-:Y:S04]  /*1c0d0*/  STS.128 [R0+0xc00], R4 ;  /* 0x000c000400007388 */ /* 0x000fe80000000c00 */
[----:B------:R-:W-:Y:S04]  /*1c0e0*/  STS.128 [R0+0xc80], R40 ;  /* 0x000c802800007388 */ /* 0x000fe80000000c00 */
[----:B------:R-:W-:Y:S06]  /*1c0f0*/  BAR.SYNC.DEFER_BLOCKING 0x0 ;  /* 0x0000000000007b1d */ /* 0x000fec0000010000 */
[----:B------:R-:W1:Y:S04]  /*1c100*/  LDS.128 R12, [R2] ;  /* 0x00000000020c7984 */ /* 0x000e680000000c00 */
[----:B------:R-:W2:Y:S04]  /*1c110*/  LDS.128 R8, [R2+0x1000] ;  /* 0x0010000002087984 */ /* 0x000ea80000000c00 */
[----:B------:R-:W3:Y:S04]  /*1c120*/  LDS.128 R16, [R184] ;  /* 0x00000000b8107984 */ /* 0x000ee80000000c00 */
[----:B-1----:R-:W-:Y:S04]  /*1c130*/  STL.64 [R1+0x30], R12 ;  /* 0x0000300c01007387 */ /* 0x002fe80000100a00 */
[----:B------:R-:W-:Y:S04]  /*1c140*/  STL.64 [R1+0x38], R14 ;  /* 0x0000380e01007387 */ /* 0x000fe80000100a00 */
[----:B------:R-:W1:Y:S04]  /*1c150*/  LDS.128 R12, [R184+0x1000] ;  /* 0x00100000b80c7984 */ /* 0x000e680000000c00 */
[----:B--2---:R-:W-:Y:S04]  /*1c160*/  STL.64 [R1+0xe0], R8 ;  /* 0x0000e00801007387 */ /* 0x004fe80000100a00 */
[----:B------:R-:W-:Y:S04]  /*1c170*/  STL.64 [R1+0xe8], R10 ;  /* 0x0000e80a01007387 */ /* 0x000fe80000100a00 */
[----:B------:R-:W2:Y:S04]  /*1c180*/  LDS.128 R8, [R192] ;  /* 0x00000000c0087984 */ /* 0x000ea80000000c00 */
[----:B---3--:R-:W-:Y:S04]  /*1c190*/  STL.64 [R1+0x50], R16 ;  /* 0x0000501001007387 */ /* 0x008fe80000100a00 */
[----:B------:R-:W-:Y:S04]  /*1c1a0*/  STL.64 [R1+0x58], R18 ;  /* 0x0000581201007387 */ /* 0x000fe80000100a00 */
[----:B------:R-:W3:Y:S04]  /*1c1b0*/  LDS.128 R16, [R192+0x1000] ;  /* 0x00100000c0107984 */ /* 0x000ee80000000c00 */
[----:B-1----:R-:W-:Y:S04]  /*1c1c0*/  STL.64 [R1+0x110], R12 ;  /* 0x0001100c01007387 */ /* 0x002fe80000100a00 */
[----:B------:R-:W-:Y:S04]  /*1c1d0*/  STL.64 [R1+0x118], R14 ;  /* 0x0001180e01007387 */ /* 0x000fe80000100a00 */
[----:B------:R-:W1:Y:S04]  /*1c1e0*/  LDS.128 R12, [R3] ;  /* 0x00000000030c7984 */ /* 0x000e680000000c00 */
[----:B--2---:R-:W-:Y:S04]  /*1c1f0*/  STL.64 [R1+0x70], R8 ;  /* 0x0000700801007387 */ /* 0x004fe80000100a00 */
[----:B------:R-:W-:Y:S04]  /*1c200*/  STL.64 [R1+0x78], R10 ;  /* 0x0000780a01007387 */ /* 0x000fe80000100a00 */
[----:B------:R-:W2:Y:S01]  /*1c210*/  LDS.128 R8, [R3+0x1000] ;  /* 0x0010000003087984 */ /* 0x000ea20000000c00 */
[----:B------:R-:W-:-:S02]  /*1c220*/  IMAD.MOV.U32 R4, RZ, RZ, R152 ;  /* 0x000000ffff047224 */ /* 0x000fc400078e0098 */
[----:B------:R-:W-:Y:S02]  /*1c230*/  IMAD.MOV.U32 R5, RZ, RZ, R153 ;  /* 0x000000ffff057224 */ /* 0x000fe400078e0099 */
[----:B------:R-:W-:Y:S02]  /*1c240*/  IMAD.MOV.U32 R6, RZ, RZ, R148 ;  /* 0x000000ffff067224 */ /* 0x000fe400078e0094 */
[----:B------:R-:W-:Y:S01]  /*1c250*/  IMAD.MOV.U32 R7, RZ, RZ, R149 ;  /* 0x000000ffff077224 */ /* 0x000fe200078e0095 */
[----:B------:R-:W-:Y:S06]  /*1c260*/  BAR.SYNC.DEFER_BLOCKING 0x0 ;  /* 0x0000000000007b1d */ /* 0x000fec0000010000 */
[----:B---3--:R-:W-:Y:S04]  /*1c270*/  STL.64 [R1+0x120], R16 ;  /* 0x0001201001007387 */ /* 0x008fe80000100a00 */
[----:B------:R-:W-:Y:S04]  /*1c280*/  STL.64 [R1+0x128], R18 ;  /* 0x0001281201007387 */ /* 0x000fe80000100a00 */
[----:B------:R3:W-:Y:S02]  /*1c290*/  STS.128 [R0], R4 ;  /* 0x0000000400007388 */ /* 0x0007e40000000c00 */
[----:B---3--:R-:W-:-:S02]  /*1c2a0*/  IMAD.MOV.U32 R4, RZ, RZ, R140 ;  /* 0x000000ffff047224 */ /* 0x008fc400078e008c */
[----:B------:R-:W-:Y:S02]  /*1c2b0*/  IMAD.MOV.U32 R5, RZ, RZ, R141 ;  /* 0x000000ffff057224 */ /* 0x000fe400078e008d */
[----:B------:R-:W-:Y:S02]  /*1c2c0*/  IMAD.MOV.U32 R6, RZ, RZ, R136 ;  /* 0x000000ffff067224 */ /* 0x000fe400078e0088 */
[----:B------:R-:W-:-:S05]  /*1c2d0*/  IMAD.MOV.U32 R7, RZ, RZ, R137 ;  /* 0x000000ffff077224 */ /* 0x000fca00078e0089 */
[----:B------:R3:W-:Y:S04]  /*1c2e0*/  STS.128 [R0+0x400], R4 ;  /* 0x0004000400007388 */ /* 0x0007e80000000c00 */
[----:B-1----:R-:W-:Y:S01]  /*1c2f0*/  STL.64 [R1+0xa0], R12 ;  /* 0x0000a00c01007387 */ /* 0x002fe20000100a00 */
[----:B---3--:R-:W-:Y:S02]  /*1c300*/  IMAD.MOV.U32 R4, RZ, RZ, R124 ;  /* 0x000000ffff047224 */ /* 0x008fe400078e007c */
[----:B------:R-:W-:Y:S02]  /*1c310*/  IMAD.MOV.U32 R5, RZ, RZ, R125 ;  /* 0x000000ffff057224 */ /* 0x000fe400078e007d */
[----:B------:R-:W-:Y:S02]  /*1c320*/  IMAD.MOV.U32 R6, RZ, RZ, R120 ;  /* 0x000000ffff067224 */ /* 0x000fe400078e0078 */
[----:B------:R-:W-:Y:S01]  /*1c330*/  IMAD.MOV.U32 R7, RZ, RZ, R121 ;  /* 0x000000ffff077224 */ /* 0x000fe200078e0079 */
[----:B------:R-:W-:Y:S04]  /*1c340*/  STL.64 [R1+0xa8], R14 ;  /* 0x0000a80e01007387 */ /* 0x000fe80000100a00 */
[----:B------:R1:W-:Y:S04]  /*1c350*/  STS.128 [R0+0x800], R4 ;  /* 0x0008000400007388 */ /* 0x0003e80000000c00 */
[----:B--2---:R-:W-:Y:S04]  /*1c360*/  STL.64 [R1+0x140], R8 ;  /* 0x0001400801007387 */ /* 0x004fe80000100a00 */
[----:B------:R-:W-:Y:S01]  /*1c370*/  STL.64 [R1+0x148], R10 ;  /* 0x0001480a01007387 */ /* 0x000fe20000100a00 */
[----:B-1----:R-:W-:-:S02]  /*1c380*/  IMAD.MOV.U32 R4, RZ, RZ, R160 ;  /* 0x000000ffff047224 */ /* 0x002fc400078e00a0 */
[----:B------:R-:W-:Y:S02]  /*1c390*/  IMAD.MOV.U32 R5, RZ, RZ, R161 ;  /* 0x000000ffff057224 */ /* 0x000fe400078e00a1 */
[----:B------:R-:W-:Y:S02]  /*1c3a0*/  IMAD.MOV.U32 R6, RZ, RZ, R28 ;  /* 0x000000ffff067224 */ /* 0x000fe400078e001c */
[----:B------:R-:W-:-:S05]  /*1c3b0*/  IMAD.MOV.U32 R7, RZ, RZ, R29 ;  /* 0x000000ffff077224 */ /* 0x000fca00078e001d */
[----:B------:R1:W-:Y:S04]  /*1c3c0*/  STS.128 [R0+0xc00], R4 ;  /* 0x000c000400007388 */ /* 0x0003e80000000c00 */
[----:B-1----:R-:W2:Y:S04]  /*1c3d0*/  LDL.LU R4, [R1+0x500] ;  /* 0x0005000001047983 */ /* 0x002ea80000300800 */
[----:B------:R-:W2:Y:S04]  /*1c3e0*/  LDL.LU R5, [R1+0x504] ;  /* 0x0005040001057983 */ /* 0x000ea80000300800 */
[----:B------:R-:W2:Y:S04]  /*1c3f0*/  LDL.LU R6, [R1+0x5e0] ;  /* 0x0005e00001067983 */ /* 0x000ea80000300800 */
[----:B------:R-:W2:Y:S01]  /*1c400*/  LDL.LU R7, [R1+0x5e4] ;  /* 0x0005e40001077983 */ /* 0x000ea20000300800 */
[----:B------:R-:W-:-:S02]  /*1c410*/  IMAD.MOV.U32 R148, RZ, RZ, R154 ;  /* 0x000000ffff947224 */ /* 0x000fc400078e009a */
[----:B------:R-:W-:Y:S02]  /*1c420*/  IMAD.MOV.U32 R149, RZ, RZ, R155 ;  /* 0x000000ffff957224 */ /* 0x000fe400078e009b */
[----:B------:R-:W-:Y:S02]  /*1c430*/  IMAD.MOV.U32 R136, RZ, RZ, R142 ;  /* 0x000000ffff887224 */ /* 0x000fe400078e008e */
[----:B------:R-:W-:Y:S02]  /*1c440*/  IMAD.MOV.U32 R137, RZ, RZ, R143 ;  /* 0x000000ffff897224 */ /* 0x000fe400078e008f */
[----:B------:R-:W-:Y:S02]  /*1c450*/  IMAD.MOV.U32 R120, RZ, RZ, R126 ;  /* 0x000000ffff787224 */ /* 0x000fe400078e007e */
[----:B------:R-:W-:Y:S02]  /*1c460*/  IMAD.MOV.U32 R121, RZ, RZ, R127 ;  /* 0x000000ffff797224 */ /* 0x000fe400078e007f */
[----:B------:R-:W-:-:S02]  /*1c470*/  IMAD.MOV.U32 R28, RZ, RZ, R162 ;  /* 0x000000ffff1c7224 */ /* 0x000fc400078e00a2 */
[----:B------:R-:W-:Y:S01]  /*1c480*/  IMAD.MOV.U32 R29, RZ, RZ, R163 ;  /* 0x000000ffff1d7224 */ /* 0x000fe200078e00a3 */
[----:B------:R-:W-:Y:S04]  /*1c490*/  STS.128 [R0+0x80], R148 ;  /* 0x0000809400007388 */ /* 0x000fe80000000c00 */
[----:B------:R-:W-:Y:S04]  /*1c4a0*/  STS.128 [R0+0x480], R136 ;  /* 0x0004808800007388 */ /* 0x000fe80000000c00 */
[----:B------:R-:W-:Y:S04]  /*1c4b0*/  STS.128 [R0+0x880], R120 ;  /* 0x0008807800007388 */ /* 0x000fe80000000c00 */
[----:B------:R-:W-:Y:S04]  /*1c4c0*/  STS.128 [R0+0xc80], R28 ;  /* 0x000c801c00007388 */ /* 0x000fe80000000c00 */
[----:B------:R-:W-:Y:S06]  /*1c4d0*/  BAR.SYNC.DEFER_BLOCKING 0x0 ;  /* 0x0000000000007b1d */ /* 0x000fec0000010000 */
[----:B------:R-:W1:Y:S04]  /*1c4e0*/  LDS.128 R244, [R2] ;  /* 0x0000000002f47984 */ /* 0x000e680000000c00 */
[----:B------:R-:W3:Y:S04]  /*1c4f0*/  LDS.128 R8, [R2+0x1000] ;  /* 0x0010000002087984 */ /* 0x000ee80000000c00 */
[----:B------:R-:W4:Y:S04]  /*1c500*/  LDS.128 R16, [R184] ;  /* 0x00000000b8107984 */ /* 0x000f280000000c00 */
[----:B------:R-:W-:Y:S04]  /*1c510*/  LDS.128 R12, [R184+0x1000] ;  /* 0x00100000b80c7984 */ /* 0x000fe80000000c00 */
[----:B-1----:R-:W-:Y:S04]  /*1c520*/  STL [R1+0xcd0], R246 ;  /* 0x000cd0f601007387 */ /* 0x002fe80000100800 */
[----:B------:R-:W-:Y:S04]  /*1c530*/  STL [R1+0xccc], R247 ;  /* 0x000cccf701007387 */ /* 0x000fe80000100800 */
[----:B---3--:R-:W-:Y:S04]  /*1c540*/  STL.64 [R1+0x40], R8 ;  /* 0x0000400801007387 */ /* 0x008fe80000100a00 */
[----:B------:R-:W-:Y:S04]  /*1c550*/  STL.64 [R1+0x48], R10 ;  /* 0x0000480a01007387 */ /* 0x000fe80000100a00 */
[----:B------:R-:W1:Y:S04]  /*1c560*/  LDS.128 R8, [R192] ;  /* 0x00000000c0087984 */ /* 0x000e680000000c00 */
[----:B----4-:R-:W-:Y:S04]  /*1c570*/  STL.64 [R1], R16 ;  /* 0x0000001001007387 */ /* 0x010fe80000100a00 */
[----:B------:R-:W-:Y:S04]  /*1c580*/  STL.64 [R1+0x8], R18 ;  /* 0x0000081201007387 */ /* 0x000fe80000100a00 */
[----:B------:R-:W3:Y:S04]  /*1c590*/  LDS.128 R16, [R192+0x1000] ;  /* 0x00100000c0107984 */ /* 0x000ee80000000c00 */
[----:B-1----:R-:W-:Y:S01]  /*1c5a0*/  STL [R1+0x14], R9 ;  /* 0x0000140901007387 */ /* 0x002fe20000100800 */
[----:B------:R-:W-:-:S03]  /*1c5b0*/  IMAD.MOV.U32 R252, RZ, RZ, R8 ;  /* 0x000000fffffc7224 */ /* 0x000fc600078e0008 */
[----:B------:R-:W-:Y:S04]  /*1c5c0*/  STL.64 [R1+0x60], R12 ;  /* 0x0000600c01007387 */ /* 0x000fe80000100a00 */
[----:B------:R-:W-:Y:S04]  /*1c5d0*/  STL.64 [R1+0x68], R14 ;  /* 0x0000680e01007387 */ /* 0x000fe80000100a00 */
[----:B------:R-:W-:Y:S04]  /*1c5e0*/  STL.64 [R1+0x18], R10 ;  /* 0x0000180a01007387 */ /* 0x000fe80000100a00 */
[----:B------:R-:W1:Y:S04]  /*1c5f0*/  LDS.128 R8, [R3+0x1000] ;  /* 0x0010000003087984 */ /* 0x000e680000000c00 */
[----:B------:R-:W4:Y:S04]  /*1c600*/  LDS.128 R12, [R3] ;  /* 0x00000000030c7984 */ /* 0x000f280000000c00 */
[----:B------:R-:W-:Y:S06]  /*1c610*/  BAR.SYNC.DEFER_BLOCKING 0x0 ;  /* 0x0000000000007b1d */ /* 0x000fec0000010000 */
[----:B---3--:R-:W-:Y:S04]  /*1c620*/  STL.64 [R1+0x80], R16 ;  /* 0x0000801001007387 */ /* 0x008fe80000100a00 */
[----:B------:R-:W-:Y:S01]  /*1c630*/  STL.64 [R1+0x88], R18 ;  /* 0x0000881201007387 */ /* 0x000fe20000100a00 */
[----:B-1----:R-:W-:-:S02]  /*1c640*/  IMAD.MOV.U32 R247, RZ, RZ, R9 ;  /* 0x000000fffff77224 */ /* 0x002fc400078e0009 */
[----:B------:R-:W-:Y:S01]  /*1c650*/  IMAD.MOV.U32 R246, RZ, RZ, R8 ;  /* 0x000000fffff67224 */ /* 0x000fe200078e0008 */
[----:B----4-:R-:W-:Y:S04]  /*1c660*/  STL.64 [R1+0x20], R12 ;  /* 0x0000200c01007387 */ /* 0x010fe80000100a00 */
[----:B------:R-:W-:Y:S04]  /*1c670*/  STL.64 [R1+0x28], R14 ;  /* 0x0000280e01007387 */ /* 0x000fe80000100a00 */
[----:B------:R-:W-:Y:S04]  /*1c680*/  STL.64 [R1+0x108], R10 ;  /* 0x0001080a01007387 */ /* 0x000fe80000100a00 */
[----:B------:R-:W-:Y:S04]  /*1c690*/  STL [R1+0xcd8], R247 ;  /* 0x000cd8f701007387 */ /* 0x000fe80000100800 */
[----:B------:R-:W-:Y:S04]  /*1c6a0*/  STL [R1+0xcd4], R246 ;  /* 0x000cd4f601007387 */ /* 0x000fe80000100800 */
[----:B--2---:R1:W-:Y:S04]  /*1c6b0*/  STS.128 [R0], R4 ;  /* 0x0000000400007388 */ /* 0x0043e80000000c00 */
        /* <DEDUP_REMOVED lines=13> */
[----:B---3--:R-:W-:Y:S04]  /*1c790*/  STS.128 [R0+0x400], R8 ;  /* 0x0004000800007388 */ /* 0x008fe80000000c00 */
[----:B--2---:R1:W-:Y:S02]  /*1c7a0*/  STS.128 [R0+0x480], R4 ;  /* 0x0004800400007388 */ /* 0x0043e40000000c00 */
[----:B-1----:R-:W-:-:S02]  /*1c7b0*/  IMAD.MOV.U32 R4, RZ, RZ, R32 ;  /* 0x000000ffff047224 */ /* 0x002fc400078e0020 */
[----:B------:R-:W-:Y:S02]  /*1c7c0*/  IMAD.MOV.U32 R5, RZ, RZ, R33 ;  /* 0x000000ffff057224 */ /* 0x000fe400078e0021 */
[----:B------:R-:W-:Y:S02]  /*1c7d0*/  IMAD.MOV.U32 R6, RZ, RZ, R248 ;  /* 0x000000ffff067224 */ /* 0x000fe400078e00f8 */
        /* <DEDUP_REMOVED lines=79> */
[----:B------:R-:W4:Y:S04]  /*1ccd0*/  LDS.128 R12, [R184+0x1000] ;  /* 0x00100000b80c7984 */ /* 0x000f280000000c00 */
[----:B-1----:R-:W-:Y:S04]  /*1cce0*/  STL [R1+0xcc8], R250 ;  /* 0x000cc8fa01007387 */ /* 0x002fe80000100800 */
[----:B------:R-:W-:Y:S04]  /*1ccf0*/  STL [R1+0xcc4], R251 ;  /* 0x000cc4fb01007387 */ /* 0x000fe80000100800 */
[----:B---3--:R-:W-:Y:S04]  /*1cd00*/  STL.64 [R1+0x170], R8 ;  /* 0x0001700801007387 */ /* 0x008fe80000100a00 */
[----:B------:R-:W-:Y:S04]  /*1cd10*/  STL.64 [R1+0x178], R10 ;  /* 0x0001780a01007387 */ /* 0x000fe80000100a00 */
[----:B------:R-:W1:Y:S04]  /*1cd20*/  LDS.128 R8, [R192] ;  /* 0x00000000c0087984 */ /* 0x000e680000000c00 */
[----:B----4-:R-:W-:Y:S04]  /*1cd30*/  STL.64 [R1+0xb0], R16 ;  /* 0x0000b01001007387 */ /* 0x010fe80000100a00 */
[----:B------:R-:W-:Y:S04]  /*1cd40*/  STL.64 [R1+0xb8], R18 ;  /* 0x0000b81201007387 */ /* 0x000fe80000100a00 */
[----:B------:R-:W3:Y:S04]  /*1cd50*/  LDS.128 R16, [R192+0x1000] ;  /* 0x00100000c0107984 */ /* 0x000ee80000000c00 */
[----:B------:R-:W-:Y:S04]  /*1cd60*/  STL.64 [R1+0x190], R12 ;  /* 0x0001900c01007387 */ /* 0x000fe80000100a00 */
[----:B------:R-:W-:Y:S04]  /*1cd70*/  STL.64 [R1+0x198], R14 ;  /* 0x0001980e01007387 */ /* 0x000fe80000100a00 */
[----:B------:R-:W4:Y:S04]  /*1cd80*/  LDS.128 R12, [R3] ;  /* 0x00000000030c7984 */ /* 0x000f280000000c00 */
[----:B-1----:R-:W-:Y:S04]  /*1cd90*/  STL.64 [R1+0xd0], R8 ;  /* 0x0000d00801007387 */ /* 0x002fe80000100a00 */
[----:B------:R-:W-:Y:S04]  /*1cda0*/  STL.64 [R1+0xd8], R10 ;  /* 0x0000d80a01007387 */ /* 0x000fe80000100a00 */
[----:B------:R-:W1:Y:S04]  /*1cdb0*/  LDS.128 R8, [R3+0x1000] ;  /* 0x0010000003087984 */ /* 0x000e680000000c00 */
[----:B------:R-:W-:Y:S06]  /*1cdc0*/  BAR.SYNC.DEFER_BLOCKING 0x0 ;  /* 0x0000000000007b1d */ /* 0x000fec0000010000 */
[----:B---3--:R-:W-:Y:S04]  /*1cdd0*/  STL.64 [R1+0x1b0], R16 ;  /* 0x0001b01001007387 */ /* 0x008fe80000100a00 */
[----:B------:R-:W-:Y:S04]  /*1cde0*/  STL.64 [R1+0x1b8], R18 ;  /* 0x0001b81201007387 */ /* 0x000fe80000100a00 */
[----:B----4-:R-:W-:Y:S04]  /*1cdf0*/  STL.64 [R1+0x150], R12 ;  /* 0x0001500c01007387 */ /* 0x010fe80000100a00 */
[----:B------:R-:W-:Y:S01]  /*1ce00*/  STL.64 [R1+0x158], R14 ;  /* 0x0001580e01007387 */ /* 0x000fe20000100a00 */
[----:B-1----:R-:W-:-:S03]  /*1ce10*/  IMAD.MOV.U32 R250, RZ, RZ, R8 ;  /* 0x000000fffffa7224 */ /* 0x002fc600078e0008 */
[----:B------:R1:W-:Y:S01]  /*1ce20*/  STL.64 [R1+0x1f8], R10 ;  /* 0x0001f80a01007387 */ /* 0x0003e20000100a00 */
[----:B------:R-:W-:-:S03]  /*1ce30*/  IMAD.MOV.U32 R251, RZ, RZ, R9 ;  /* 0x000000fffffb7224 */ /* 0x000fc600078e0009 */
[----:B------:R-:W3:Y:S04]  /*1ce40*/  LDL.LU R8, [R1+0x698] ;  /* 0x0006980001087983 */ /* 0x000ee80000300800 */
[----:B------:R-:W3:Y:S04]  /*1ce50*/  LDL.LU R9, [R1+0x69c] ;  /* 0x00069c0001097983 */ /* 0x000ee80000300800 */
[----:B-1----:R-:W3:Y:S04]  /*1ce60*/  LDL.LU R10, [R1+0x748] ;  /* 0x00074800010a7983 */ /* 0x002ee80000300800 */
[----:B------:R-:W3:Y:S04]  /*1ce70*/  LDL.LU R11, [R1+0x74c] ;  /* 0x00074c00010b7983 */ /* 0x000ee80000300800 */
[----:B--2---:R1:W-:Y:S04]  /*1ce80*/  STS.128 [R0], R4 ;  /* 0x0000000400007388 */ /* 0x0043e80000000c00 */
[----:B-1----:R-:W2:Y:S04]  /*1ce90*/  LDL.LU R4, [R1+0x2c0] ;  /* 0x0002c00001047983 */ /* 0x002ea80000300800 */
[----:B------:R-:W2:Y:S04]  /*1cea0*/  LDL.LU R5, [R1+0x2c4] ;  /* 0x0002c40001057983 */ /* 0x000ea80000300800 */
[----:B------:R-:W2:Y:S04]  /*1ceb0*/  LDL.LU R6, [R1+0x5d0] ;  /* 0x0005d00001067983 */ /* 0x000ea80000300800 */
[----:B------:R-:W2:Y:S04]  /*1cec0*/  LDL.LU R7, [R1+0x5d4] ;  /* 0x0005d40001077983 */ /* 0x000ea80000300800 */
[----:B--2---:R1:W-:Y:S04]  /*1ced0*/  STS.128 [R0+0x400], R4 ;  /* 0x0004000400007388 */ /* 0x0043e80000000c00 */
[----:B-1----:R-:W2:Y:S04]  /*1cee0*/  LDL.LU R4, [R1+0x2c8] ;  /* 0x0002c80001047983 */ /* 0x002ea80000300800 */
[----:B------:R-:W2:Y:S04]  /*1cef0*/  LDL.LU R5, [R1+0x2cc] ;  /* 0x0002cc0001057983 */ /* 0x000ea80000300800 */
[----:B------:R-:W2:Y:S04]  /*1cf00*/  LDL.LU R6, [R1+0x5d8] ;  /* 0x0005d80001067983 */ /* 0x000ea80000300800 */
[----:B------:R-:W2:Y:S04]  /*1cf10*/  LDL.LU R7, [R1+0x5dc] ;  /* 0x0005dc0001077983 */ /* 0x000ea80000300800 */
[----:B---3--:R1:W-:Y:S04]  /*1cf20*/  STS.128 [R0+0x80], R8 ;  /* 0x0000800800007388 */ /* 0x0083e80000000c00 */
[----:B-1----:R-:W3:Y:S04]  /*1cf30*/  LDL.LU R10, [R1+0x90] ;  /* 0x00009000010a7983 */ /* 0x002ee80000300800 */
[----:B------:R-:W3:Y:S04]  /*1cf40*/  LDL.LU R11, [R1+0x94] ;  /* 0x00009400010b7983 */ /* 0x000ee80000300800 */
[----:B--2---:R1:W-:Y:S04]  /*1cf50*/  STS.128 [R0+0x480], R4 ;  /* 0x0004800400007388 */ /* 0x0043e80000000c00 */
[----:B-1----:R-:W2:Y:S04]  /*1cf60*/  LDL.LU R6, [R1+0x98] ;  /* 0x0000980001067983 */ /* 0x002ea80000300800 */
[----:B------:R-:W2:Y:S01]  /*1cf70*/  LDL.LU R7, [R1+0x9c] ;  /* 0x00009c0001077983 */ /* 0x000ea20000300800 */
[----:B------:R-:W-:-:S02]  /*1cf80*/  IMAD.MOV.U32 R4, RZ, RZ, R238 ;  /* 0x000000ffff047224 */ /* 0x000fc400078e00ee */
[----:B------:R-:W-:Y:S02]  /*1cf90*/  IMAD.MOV.U32 R5, RZ, RZ, R239 ;  /* 0x000000ffff057224 */ /* 0x000fe400078e00ef */
[----:B------:R-:W-:Y:S02]  /*1cfa0*/  IMAD.MOV.U32 R8, RZ, RZ, R236 ;  /* 0x000000ffff087224 */ /* 0x000fe400078e00ec */
[----:B------:R-:W-:-:S05]  /*1cfb0*/  IMAD.MOV.U32 R9, RZ, RZ, R237 ;  /* 0x000000ffff097224 */ /* 0x000fca00078e00ed */
[----:B---3--:R-:W-:Y:S04]  /*1cfc0*/  STS.128 [R0+0x800], R8 ;  /* 0x0008000800007388 */ /* 0x008fe80000000c00 */
[----:B--2---:R1:W-:Y:S02]  /*1cfd0*/  STS.128 [R0+0x880], R4 ;  /* 0x0008800400007388 */ /* 0x0043e40000000c00 */
[----:B-1----:R-:W-:Y:S02]  /*1cfe0*/  IMAD.MOV.U32 R6, RZ, RZ, R48 ;  /* 0x000000ffff067224 */ /* 0x002fe400078e0030 */
[----:B------:R-:W-:Y:S02]  /*1cff0*/  IMAD.MOV.U32 R7, RZ, RZ, R49 ;  /* 0x000000ffff077224 */ /* 0x000fe400078e0031 */
[----:B------:R-:W-:-:S02]  /*1d000*/  IMAD.MOV.U32 R4, RZ, RZ, R52 ;  /* 0x000000ffff047224 */ /* 0x000fc400078e0034 */
        /* <DEDUP_REMOVED lines=71> */
[----:B-1----:R-:W-:Y:S04]  /*1d480*/  STL.64 [R1+0x90], R12 ;  /* 0x0000900c01007387 */ /* 0x002fe80000100a00 */
[----:B------:R-:W-:Y:S04]  /*1d490*/  STL.64 [R1+0x98], R14 ;  /* 0x0000980e01007387 */ /* 0x000fe80000100a00 */
[----:B------:R-:W1:Y:S04]  /*1d4a0*/  LDS.128 R12, [R184+0x1000] ;  /* 0x00100000b80c7984 */ /* 0x000e680000000c00 */
[----:B---3--:R-:W-:Y:S04]  /*1d4b0*/  STL.64 [R1+0x360], R8 ;  /* 0x0003600801007387 */ /* 0x008fe80000100a00 */
[----:B------:R-:W-:Y:S04]  /*1d4c0*/  STL.64 [R1+0x368], R10 ;  /* 0x0003680a01007387 */ /* 0x000fe80000100a00 */
[----:B------:R-:W3:Y:S04]  /*1d4d0*/  LDS.128 R8, [R192] ;  /* 0x00000000c0087984 */ /* 0x000ee80000000c00 */
[----:B----4-:R-:W-:Y:S04]  /*1d4e0*/  STL.64 [R1+0x2c0], R16 ;  /* 0x0002c01001007387 */ /* 0x010fe80000100a00 */
[----:B------:R-:W-:Y:S04]  /*1d4f0*/  STL.64 [R1+0x2c8], R18 ;  /* 0x0002c81201007387 */ /* 0x000fe80000100a00 */
[----:B------:R-:W4:Y:S04]  /*1d500*/  LDS.128 R16, [R192+0x1000] ;  /* 0x00100000c0107984 */ /* 0x000f280000000c00 */
[----:B-1----:R-:W-:Y:S04]  /*1d510*/  STL.64 [R1+0x3a0], R12 ;  /* 0x0003a00c01007387 */ /* 0x002fe80000100a00 */
[----:B------:R-:W-:Y:S04]  /*1d520*/  STL.64 [R1+0x3a8], R14 ;  /* 0x0003a80e01007387 */ /* 0x000fe80000100a00 */
[----:B------:R-:W1:Y:S04]  /*1d530*/  LDS.128 R12, [R3] ;  /* 0x00000000030c7984 */ /* 0x000e680000000c00 */
[----:B---3--:R-:W-:Y:S04]  /*1d540*/  STL.64 [R1+0x320], R8 ;  /* 0x0003200801007387 */ /* 0x008fe80000100a00 */
[----:B------:R-:W-:Y:S04]  /*1d550*/  STL.64 [R1+0x328], R10 ;  /* 0x0003280a01007387 */ /* 0x000fe80000100a00 */
[----:B------:R-:W3:Y:S04]  /*1d560*/  LDS.128 R8, [R3+0x1000] ;  /* 0x0010000003087984 */ /* 0x000ee80000000c00 */
[----:B------:R-:W-:Y:S06]  /*1d570*/  BAR.SYNC.DEFER_BLOCKING 0x0 ;  /* 0x0000000000007b1d */ /* 0x000fec0000010000 */
[----:B----4-:R-:W-:Y:S04]  /*1d580*/  STL.64 [R1+0x3c0], R16 ;  /* 0x0003c01001007387 */ /* 0x010fe80000100a00 */
[----:B------:R-:W-:Y:S04]  /*1d590*/  STL.64 [R1+0x3c8], R18 ;  /* 0x0003c81201007387 */ /* 0x000fe80000100a00 */
[----:B-1----:R-:W-:Y:S04]  /*1d5a0*/  STL.64 [R1+0x340], R12 ;  /* 0x0003400c01007387 */ /* 0x002fe80000100a00 */
[----:B------:R-:W-:Y:S04]  /*1d5b0*/  STL.64 [R1+0x348], R14 ;  /* 0x0003480e01007387 */ /* 0x000fe80000100a00 */
[----:B---3--:R-:W-:Y:S04]  /*1d5c0*/  STL.64 [R1+0x3e0], R8 ;  /* 0x0003e00801007387 */ /* 0x008fe80000100a00 */
[----:B------:R-:W-:Y:S04]  /*1d5d0*/  STL.64 [R1+0x3e8], R10 ;  /* 0x0003e80a01007387 */ /* 0x000fe80000100a00 */
        /* <DEDUP_REMOVED lines=22> */
[----:B------:R-:W3:Y:S04]  /*1d740*/  LDL.LU R10, [R1+0x7d8] ;  /* 0x0007d800010a7983 */ /* 0x000ee80000300800 */
[----:B------:R-:W3:Y:S04]  /*1d750*/  LDL.LU R11, [R1+0x7dc] ;  /* 0x0007dc00010b7983 */ /* 0x000ee80000300800 */
[----:B--2---:R1:W-:Y:S04]  /*1d760*/  STS.128 [R0+0x800], R4 ;  /* 0x0008000400007388 */ /* 0x0043e80000000c00 */
[----:B-1----:R-:W2:Y:S04]  /*1d770*/  LDL.LU R6, [R1+0x730] ;  /* 0x0007300001067983 */ /* 0x002ea80000300800 */
[----:B------:R-:W2:Y:S01]  /*1d780*/  LDL.LU R7, [R1+0x734] ;  /* 0x0007340001077983 */ /* 0x000ea20000300800 */
[----:B------:R-:W-:-:S02]  /*1d790*/  IMAD.MOV.U32 R4, RZ, RZ, R44 ;  /* 0x000000ffff047224 */ /* 0x000fc400078e002c */
[----:B------:R-:W-:-:S05]  /*1d7a0*/  IMAD.MOV.U32 R5, RZ, RZ, R45 ;  /* 0x000000ffff057224 */ /* 0x000fca00078e002d */
[----:B--2---:R1:W-:Y:S04]  /*1d7b0*/  STS.128 [R0+0xc00], R4 ;  /* 0x000c000400007388 */ /* 0x0043e80000000c00 */
[----:B-1----:R-:W2:Y:S04]  /*1d7c0*/  LDL.LU R6, [R1+0x738] ;  /* 0x0007380001067983 */ /* 0x002ea80000300800 */
[----:B------:R-:W2:Y:S01]  /*1d7d0*/  LDL.LU R7, [R1+0x73c] ;  /* 0x00073c0001077983 */ /* 0x000ea20000300800 */
[----:B------:R-:W-:Y:S02]  /*1d7e0*/  IMAD.MOV.U32 R4, RZ, RZ, R46 ;  /* 0x000000ffff047224 */ /* 0x000fe400078e002e */
[----:B------:R-:W-:Y:S01]  /*1d7f0*/  IMAD.MOV.U32 R5, RZ, RZ, R47 ;  /* 0x000000ffff057224 */ /* 0x000fe200078e002f */
[----:B---3--:R1:W-:Y:S04]  /*1d800*/  STS.128 [R0+0x880], R8 ;  /* 0x0008800800007388 */ /* 0x0083e80000000c00 */
[----:B-1----:R-:W3:Y:S04]  /*1d810*/  LDL.LU R10, [R1+0x670] ;  /* 0x00067000010a7983 */ /* 0x002ee80000300800 */
[----:B------:R-:W3:Y:S04]  /*1d820*/  LDL.LU R11, [R1+0x674] ;  /* 0x00067400010b7983 */ /* 0x000ee80000300800 */
[----:B--2---:R-:W-:Y:S04]  /*1d830*/  STS.128 [R0+0xc80], R4 ;  /* 0x000c800400007388 */ /* 0x004fe80000000c00 */
[----:B------:R-:W-:Y:S06]  /*1d840*/  BAR.SYNC.DEFER_BLOCKING 0x0 ;  /* 0x0000000000007b1d */ /* 0x000fec0000010000 */
[----:B------:R-:W1:Y:S04]  /*1d850*/  LDS.128 R12, [R2] ;  /* 0x00000000020c7984 */ /* 0x000e680000000c00 */
[----:B------:R-:W2:Y:S04]  /*1d860*/  LDS.128 R4, [R2+0x1000] ;  /* 0x0010000002047984 */ /* 0x000ea80000000c00 */
[----:B------:R-:W4:Y:S04]  /*1d870*/  LDS.128 R16, [R184] ;  /* 0x00000000b8107984 */ /* 0x000f280000000c00 */
[----:B-1----:R-:W-:Y:S04]  /*1d880*/  STL.64 [R1+0x450], R12 ;  /* 0x0004500c01007387 */ /* 0x002fe80000100a00 */
[----:B------:R-:W-:Y:S04]  /*1d890*/  STL.64 [R1+0x458], R14 ;  /* 0x0004580e01007387 */ /* 0x000fe80000100a00 */
[----:B------:R-:W1:Y:S04]  /*1d8a0*/  LDS.128 R12, [R184+0x1000] ;  /* 0x00100000b80c7984 */ /* 0x000e680000000c00 */
[----:B--2---:R-:W-:Y:S04]  /*1d8b0*/  STL.64 [R1+0x4c0], R4 ;  /* 0x0004c00401007387 */ /* 0x004fe80000100a00 */
[----:B------:R-:W-:Y:S04]  /*1d8c0*/  STL.64 [R1+0x4c8], R6 ;  /* 0x0004c80601007387 */ /* 0x000fe80000100a00 */
[----:B------:R-:W2:Y:S04]  /*1d8d0*/  LDS.128 R4, [R192] ;  /* 0x00000000c0047984 */ /* 0x000ea80000000c00 */
[----:B----4-:R-:W-:Y:S04]  /*1d8e0*/  STL.64 [R1+0x480], R16 ;  /* 0x0004801001007387 */ /* 0x010fe80000100a00 */
[----:B------:R-:W-:Y:S04]  /*1d8f0*/  STL.64 [R1+0x488], R18 ;  /* 0x0004881201007387 */ /* 0x000fe80000100a00 */
[----:B------:R-:W4:Y:S04]  /*1d900*/  LDS.128 R16, [R192+0x1000] ;  /* 0x00100000c0107984 */ /* 0x000f280000000c00 */
[----:B-1----:R-:W-:Y:S04]  /*1d910*/  STL.64 [R1+0x4e0], R12 ;  /* 0x0004e00c01007387 */ /* 0x002fe80000100a00 */
[----:B------:R-:W-:Y:S04]  /*1d920*/  STL.64 [R1+0x4e8], R14 ;  /* 0x0004e80e01007387 */ /* 0x000fe80000100a00 */
[----:B------:R-:W1:Y:S04]  /*1d930*/  LDS.128 R12, [R3] ;  /* 0x00000000030c7984 */ /* 0x000e680000000c00 */
[----:B--2---:R-:W-:Y:S04]  /*1d940*/  STL.64 [R1+0x490], R4 ;  /* 0x0004900401007387 */ /* 0x004fe80000100a00 */
[----:B------:R-:W-:Y:S04]  /*1d950*/  STL.64 [R1+0x498], R6 ;  /* 0x0004980601007387 */ /* 0x000fe80000100a00 */
[----:B------:R-:W2:Y:S04]  /*1d960*/  LDS.128 R4, [R3+0x1000] ;  /* 0x0010000003047984 */ /* 0x000ea80000000c00 */
[----:B----4-:R-:W-:Y:S04]  /*1d970*/  STL.64 [R1+0x4f0], R16 ;  /* 0x0004f01001007387 */ /* 0x010fe80000100a00 */
[----:B------:R-:W-:Y:S04]  /*1d980*/  STL.64 [R1+0x4f8], R18 ;  /* 0x0004f81201007387 */ /* 0x000fe80000100a00 */
[----:B------:R-:W-:Y:S06]  /*1d990*/  BAR.SYNC.DEFER_BLOCKING 0x0 ;  /* 0x0000000000007b1d */ /* 0x000fec0000010000 */
[----:B-1----:R-:W-:Y:S04]  /*1d9a0*/  STL.64 [R1+0x4a0], R12 ;  /* 0x0004a00c01007387 */ /* 0x002fe80000100a00 */
[----:B------:R-:W-:Y:S04]  /*1d9b0*/  STL.64 [R1+0x4a8], R14 ;  /* 0x0004a80e01007387 */ /* 0x000fe80000100a00 */
[----:B--2---:R-:W-:Y:S04]  /*1d9c0*/  STL.64 [R1+0x4d0], R4 ;  /* 0x0004d00401007387 */ /* 0x004fe80000100a00 */
[----:B------:R1:W-:Y:S04]  /*1d9d0*/  STL.64 [R1+0x4d8], R6 ;  /* 0x0004d80601007387 */ /* 0x0003e80000100a00 */
[----:B-1----:R-:W2:Y:S04]  /*1d9e0*/  LDL.LU R6, [R1+0x678] ;  /* 0x0006780001067983 */ /* 0x002ea80000300800 */
[----:B------:R-:W2:Y:S01]  /*1d9f0*/  LDL.LU R7, [R1+0x67c] ;  /* 0x00067c0001077983 */ /* 0x000ea20000300800 */
[----:B------:R-:W-:-:S02]  /*1da00*/  IMAD.MOV.U32 R4, RZ, RZ, R102 ;  /* 0x000000ffff047224 */ /* 0x000fc400078e0066 */
[----:B------:R-:W-:Y:S02]  /*1da10*/  IMAD.MOV.U32 R5, RZ, RZ, R103 ;  /* 0x000000ffff057224 */ /* 0x000fe400078e0067 */
[----:B------:R-:W-:-:S03]  /*1da20*/  IMAD.MOV.U32 R8, RZ, RZ, R100 ;  /* 0x000000ffff087224 */ /* 0x000fc600078e0064 */
[----:B--2---:R1:W-:Y:S04]  /*1da30*/  STS.128 [R0+0x80], R4 ;  /* 0x0000800400007388 */ /* 0x0043e80000000c00 */
[----:B-1----:R-:W2:Y:S04]  /*1da40*/  LDL.LU R6, [R1+0x5c0] ;  /* 0x0005c00001067983 */ /* 0x002ea80000300800 */
[----:B------:R-:W2:Y:S01]  /*1da50*/  LDL.LU R7, [R1+0x5c4] ;  /* 0x0005c40001077983 */ /* 0x000ea20000300800 */
[----:B------:R-:W-:Y:S02]  /*1da60*/  IMAD.MOV.U32 R9, RZ, RZ, R101 ;  /* 0x000000ffff097224 */ /* 0x000fe400078e0065 */
[----:B------:R-:W-:-:S02]  /*1da70*/  IMAD.MOV.U32 R4, RZ, RZ, R80 ;  /* 0x000000ffff047224 */ /* 0x000fc400078e0050 */
[----:B------:R-:W-:Y:S01]  /*1da80*/  IMAD.MOV.U32 R5, RZ, RZ, R81 ;  /* 0x000000ffff057224 */ /* 0x000fe200078e0051 */
[----:B---3--:R1:W-:Y:S04]  /*1da90*/  STS.128 [R0], R8 ;  /* 0x0000000800007388 */ /* 0x0083e80000000c00 */
[----:B-1----:R-:W3:Y:S04]  /*1daa0*/  LDL.LU R10, [R1+0x5c8] ;  /* 0x0005c800010a7983 */ /* 0x002ee80000300800 */
[----:B------:R-:W3:Y:S04]  /*1dab0*/  LDL.LU R11, [R1+0x5cc] ;  /* 0x0005cc00010b7983 */ /* 0x000ee80000300800 */
[----:B--2---:R1:W-:Y:S04]  /*1dac0*/  STS.128 [R0+0x400], R4 ;  /* 0x0004000400007388 */ /* 0x0043e80000000c00 */
        /* <DEDUP_REMOVED lines=22> */
[----:B--2---:R1:W-:Y:S04]  /*1dc30*/  STS.128 [R0+0xc80], R4 ;  /* 0x000c800400007388 */ /* 0x0043e80000000c00 */
[----:B------:R-:W-:Y:S06]  /*1dc40*/  BAR.SYNC.DEFER_BLOCKING 0x0 ;  /* 0x0000000000007b1d */ /* 0x000fec0000010000 */
[----:B-1----:R-:W2:Y:S04]  /*1dc50*/  LDL.LU R4, [R1+0x940] ;  /* 0x0009400001047983 */ /* 0x002ea80000300800 */
[----:B------:R-:W2:Y:S04]  /*1dc60*/  LDL.LU R5, [R1+0x944] ;  /* 0x0009440001057983 */ /* 0x000ea80000300800 */
[----:B------:R-:W2:Y:S04]  /*1dc70*/  LDL.LU R6, [R1+0x930] ;  /* 0x0009300001067983 */ /* 0x000ea80000300800 */
[----:B------:R-:W2:Y:S04]  /*1dc80*/  LDL.LU R7, [R1+0x934] ;  /* 0x0009340001077983 */ /* 0x000ea80000300800 */
[----:B------:R-:W1:Y:S04]  /*1dc90*/  LDS.128 R16, [R2] ;  /* 0x0000000002107984 */ /* 0x000e680000000c00 */
[----:B------:R-:W3:Y:S04]  /*1dca0*/  LDS.128 R12, [R2+0x1000] ;  /* 0x00100000020c7984 */ /* 0x000ee80000000c00 */
[----:B------:R-:W4:Y:S04]  /*1dcb0*/  LDS.128 R8, [R184] ;  /* 0x00000000b8087984 */ /* 0x000f280000000c00 */
[----:B------:R-:W-:Y:S04]  /*1dcc0*/  LDS.128 R240, [R3] ;  /* 0x0000000003f07984 */ /* 0x000fe80000000c00 */
[----:B------:R-:W-:Y:S04]  /*1dcd0*/  LDS.128 R236, [R3+0x1000] ;  /* 0x0010000003ec7984 */ /* 0x000fe80000000c00 */
        /* <DEDUP_REMOVED lines=9> */
[----:B------:R-:W-:Y:S06]  /*1dd70*/  BAR.SYNC.DEFER_BLOCKING 0x0 ;  /* 0x0000000000007b1d */ /* 0x000fec0000010000 */
[----:B-1----:R-:W-:Y:S04]  /*1dd80*/  STL.64 [R1+0x430], R16 ;  /* 0x0004301001007387 */ /* 0x002fe80000100a00 */
[----:B------:R-:W-:Y:S04]  /*1dd90*/  STL.64 [R1+0x438], R18 ;  /* 0x0004381201007387 */ /* 0x000fe80000100a00 */
[----:B---3--:R-:W-:Y:S04]  /*1dda0*/  STL.64 [R1+0x270], R12 ;  /* 0x0002700c01007387 */ /* 0x008fe80000100a00 */
[----:B------:R-:W-:Y:S04]  /*1ddb0*/  STL.64 [R1+0x278], R14 ;  /* 0x0002780e01007387 */ /* 0x000fe80000100a00 */
[----:B----4-:R1:W-:Y:S04]  /*1ddc0*/  STL.64 [R1+0xc0], R8 ;  /* 0x0000c00801007387 */ /* 0x0103e80000100a00 */
[----:B------:R3:W-:Y:S04]  /*1ddd0*/  STL.64 [R1+0xc8], R10 ;  /* 0x0000c80a01007387 */ /* 0x0007e80000100a00 */
[----:B-1----:R-:W4:Y:S04]  /*1dde0*/  LDL.LU R8, [R1+0x948] ;  /* 0x0009480001087983 */ /* 0x002f280000300800 */
[----:B------:R-:W4:Y:S04]  /*1ddf0*/  LDL.LU R9, [R1+0x94c] ;  /* 0x00094c0001097983 */ /* 0x000f280000300800 */
[----:B---3--:R-:W4:Y:S04]  /*1de00*/  LDL.LU R10, [R1+0x938] ;  /* 0x00093800010a7983 */ /* 0x008f280000300800 */
[----:B------:R-:W4:Y:S04]  /*1de10*/  LDL.LU R11, [R1+0x93c] ;  /* 0x00093c00010b7983 */ /* 0x000f280000300800 */
        /* <DEDUP_REMOVED lines=10> */
[----:B----4-:R1:W-:Y:S04]  /*1dec0*/  STS.128 [R0+0x80], R8 ;  /* 0x0000800800007388 */ /* 0x0103e80000000c00 */
[----:B-1----:R-:W3:Y:S04]  /*1ded0*/  LDL.LU R8, [R1+0x7c0] ;  /* 0x0007c00001087983 */ /* 0x002ee80000300800 */
        /* <DEDUP_REMOVED lines=9> */
[----:B--2---:R1:W-:Y:S04]  /*1df70*/  STS.128 [R0+0x880], R4 ;  /* 0x0008800400007388 */ /* 0x0043e80000000c00 */
        /* <DEDUP_REMOVED lines=14> */
[----:B------:R-:W-:Y:S06]  /*1e060*/  BAR.SYNC.DEFER_BLOCKING 0x0 ;  /* 0x0000000000007b1d */ /* 0x000fec0000010000 */
[----:B------:R-:W-:Y:S04]  /*1e070*/  LDS.128 R232, [R2] ;  /* 0x0000000002e87984 */ /* 0x000fe80000000c00 */
[----:B------:R-:W-:Y:S04]  /*1e080*/  LDS.128 R228, [R2+0x1000] ;  /* 0x0010000002e47984 */ /* 0x000fe80000000c00 */
[----:B------:R-:W-:Y:S04]  /*1e090*/  LDS.128 R224, [R184] ;  /* 0x00000000b8e07984 */ /* 0x000fe80000000c00 */
[----:B------:R-:W-:Y:S04]  /*1e0a0*/  LDS.128 R220, [R184+0x1000] ;  /* 0x00100000b8dc7984 */ /* 0x000fe80000000c00 */
[----:B------:R-:W-:Y:S04]  /*1e0b0*/  LDS.128 R216, [R192] ;  /* 0x00000000c0d87984 */ /* 0x000fe80000000c00 */
[----:B------:R-:W-:Y:S04]  /*1e0c0*/  LDS.128 R212, [R192+0x1000] ;  /* 0x00100000c0d47984 */ /* 0x000fe80000000c00 */
[----:B------:R-:W-:Y:S04]  /*1e0d0*/  LDS.128 R204, [R3] ;  /* 0x0000000003cc7984 */ /* 0x000fe80000000c00 */
[----:B------:R-:W-:Y:S04]  /*1e0e0*/  LDS.128 R200, [R3+0x1000] ;  /* 0x0010000003c87984 */ /* 0x000fe80000000c00 */
[----:B------:R-:W-:Y:S06]  /*1e0f0*/  BAR.SYNC.DEFER_BLOCKING 0x0 ;  /* 0x0000000000007b1d */ /* 0x000fec0000010000 */
        /* <DEDUP_REMOVED lines=34> */
[----:B------:R-:W4:Y:S04]  /*1e320*/  LDL.LU R36, [R1+0x920] ;  /* 0x0009200001247983 */ /* 0x000f280000300800 */
[----:B------:R-:W4:Y:S04]  /*1e330*/  LDL.LU R37, [R1+0x924] ;  /* 0x0009240001257983 */ /* 0x000f280000300800 */
[----:B------:R-:W4:Y:S04]  /*1e340*/  LDL.LU R38, [R1+0x910] ;  /* 0x0009100001267983 */ /* 0x000f280000300800 */
[----:B------:R-:W4:Y:S04]  /*1e350*/  LDL.LU R39, [R1+0x914] ;  /* 0x0009140001277983 */ /* 0x000f280000300800 */
[----:B---3--:R-:W-:Y:S04]  /*1e360*/  STS.128 [R0+0x880], R8 ;  /* 0x0008800800007388 */ /* 0x008fe80000000c00 */
[----:B--2---:R-:W-:Y:S04]  /*1e370*/  STS.128 [R0+0xc80], R4 ;  /* 0x000c800400007388 */ /* 0x004fe80000000c00 */
        /* <DEDUP_REMOVED lines=242> */
[----:B--2---:R1:W-:Y:S04]  /*1f2a0*/  STS.128 [R0+0x800], R164 ;  /* 0x000800a400007388 */ /* 0x0043e80000000c00 */
[----:B-1----:R-:W2:Y:S04]  /*1f2b0*/  LDL.LU R164, [R1+0x600] ;  /* 0x0006000001a47983 */ /* 0x002ea80000300800 */
[----:B------:R-:W2:Y:S04]  /*1f2c0*/  LDL.LU R165, [R1+0x604] ;  /* 0x0006040001a57983 */ /* 0x000ea80000300800 */
[----:B------:R-:W2:Y:S04]  /*1f2d0*/  LDL.LU R166, [R1+0x5f0] ;  /* 0x0005f00001a67983 */ /* 0x000ea80000300800 */
[----:B------:R-:W2:Y:S04]  /*1f2e0*/  LDL.LU R167, [R1+0x5f4] ;  /* 0x0005f40001a77983 */ /* 0x000ea80000300800 */
[----:B---3--:R-:W-:Y:S04]  /*1f2f0*/  STS.128 [R0+0x880], R168 ;  /* 0x000880a800007388 */ /* 0x008fe80000000c00 */
[----:B----4-:R-:W-:Y:S04]  /*1f300*/  STS.128 [R0+0xc00], R172 ;  /* 0x000c00ac00007388 */ /* 0x010fe80000000c00 */
[----:B------:R-:W-:Y:S04]  /*1f310*/  STS.128 [R0+0xc80], R188 ;  /* 0x000c80bc00007388 */ /* 0x000fe80000000c00 */
[----:B------:R-:W-:Y:S06]  /*1f320*/  BAR.SYNC.DEFER_BLOCKING 0x0 ;  /* 0x0000000000007b1d */ /* 0x000fec0000010000 */
[----:B------:R-:W1:Y:S04]  /*1f330*/  LDS.128 R188, [R192+0x1000] ;  /* 0x00100000c0bc7984 */ /* 0x000e680000000c00 */
[----:B------:R-:W3:Y:S04]  /*1f340*/  LDS.128 R196, [R3+0x1000] ;  /* 0x0010000003c47984 */ /* 0x000ee80000000c00 */
[----:B------:R-:W-:Y:S04]  /*1f350*/  LDS.128 R176, [R184] ;  /* 0x00000000b8b07984 */ /* 0x000fe80000000c00 */
[----:B------:R-:W-:Y:S04]  /*1f360*/  LDS.128 R180, [R184+0x1000] ;  /* 0x00100000b8b47984 */ /* 0x000fe80000000c00 */
[----:B------:R-:W-:Y:S04]  /*1f370*/  LDS.128 R184, [R192] ;  /* 0x00000000c0b87984 */ /* 0x000fe80000000c00 */
[----:B------:R-:W4:Y:S04]  /*1f380*/  LDS.128 R168, [R2] ;  /* 0x0000000002a87984 */ /* 0x000f280000000c00 */
[----:B------:R-:W-:Y:S04]  /*1f390*/  LDS.128 R172, [R2+0x1000] ;  /* 0x0010000002ac7984 */ /* 0x000fe80000000c00 */
[----:B------:R-:W-:Y:S04]  /*1f3a0*/  LDS.128 R192, [R3] ;  /* 0x0000000003c07984 */ /* 0x000fe80000000c00 */
[----:B------:R-:W-:Y:S06]  /*1f3b0*/  BAR.SYNC.DEFER_BLOCKING 0x0 ;  /* 0x0000000000007b1d */ /* 0x000fec0000010000 */
[----:B-1----:R-:W-:Y:S04]  /*1f3c0*/  STL [R1+0xcbc], R191 ;  /* 0x000cbcbf01007387 */ /* 0x002fe80000100800 */
[----:B---3--:R-:W-:Y:S04]  /*1f3d0*/  STL [R1+0xcc0], R198 ;  /* 0x000cc0c601007387 */ /* 0x008fe80000100800 */
        /* <DEDUP_REMOVED lines=15> */
[----:B------:R-:W3:Y:S04]  /*1f4d0*/  LDL.LU R191, [R1+0x448] ;  /* 0x0004480001bf7983 */ /* 0x000ee80000300800 */
        /* <DEDUP_REMOVED lines=21> */
[----:B------:R-:W2:Y:S04]  /*1f630*/  LDL.LU R166, [R1+0x1d8] ;  /* 0x0001d80001a67983 */ /* 0x000ea80000300800 */
[----:B------:R-:W2:Y:S04]  /*1f640*/  LDL.LU R167, [R1+0x1dc] ;  /* 0x0001dc0001a77983 */ /* 0x000ea80000300800 */
[----:B---3--:R1:W-:Y:S04]  /*1f650*/  STS.128 [R0+0x880], R208 ;  /* 0x000880d000007388 */ /* 0x0083e80000000c00 */
[----:B-1----:R-:W3:Y:S04]  /*1f660*/  LDL.LU R210, [R1+0x50] ;  /* 0x0000500001d27983 */ /* 0x002ee80000300800 */
[----:B------:R-:W3:Y:S04]  /*1f670*/  LDL.LU R211, [R1] ;  /* 0x0000000001d37983 */ /* 0x000ee80000300800 */
[----:B------:R-:W3:Y:S04]  /*1f680*/  LDL.LU R247, [R1+0x54] ;  /* 0x0000540001f77983 */ /* 0x000ee80000300800 */
[----:B--2---:R1:W-:Y:S04]  /*1f690*/  STS.128 [R0+0xc80], R164 ;  /* 0x000c80a400007388 */ /* 0x0043e80000000c00 */
[----:B-1----:R-:W2:Y:S01]  /*1f6a0*/  LDL.LU R167, [R1+0x30] ;  /* 0x0000300001a77983 */ /* 0x002ea20000300800 */
[----:B------:R-:W-:-:S03]  /*1f6b0*/  IMAD R0, R191, c[0x0][0x194], RZ ;  /* 0x00006500bf007a24 */ /* 0x000fc600078e02ff */
[----:B------:R-:W-:Y:S01]  /*1f6c0*/  BAR.SYNC.DEFER_BLOCKING 0x0 ;  /* 0x0000000000007b1d */ /* 0x000fe20000010000 */
[----:B------:R-:W-:Y:S02]  /*1f6d0*/  ISETP.GE.AND P0, PT, R191, c[0x0][0x178], PT ;  /* 0x00005e00bf007a0c */ /* 0x000fe40003f06270 */
[----:B------:R-:W-:Y:S02]  /*1f6e0*/  LEA R208, P1, R0, c[0x0][0x170], 0x2 ;  /* 0x00005c0000d07a11 */ /* 0x000fe400078210ff */
[C---:B------:R-:W-:Y:S01]  /*1f6f0*/  ISETP.LT.AND P0, PT, R198.reuse, c[0x0][0x17c], !P0 ;  /* 0x00005f00c6007a0c */ /* 0x040fe20004701270 */
[----:B------:R-:W-:Y:S01]  /*1f700*/  IMAD R3, R198, c[0x0][0x198], RZ ;  /* 0x00006600c6037a24 */ /* 0x000fe200078e02ff */
[----:B------:R-:W-:-:S05]  /*1f710*/  LEA.HI.X.SX32 R209, R0, c[0x0][0x174], 0x2, P1 ;  /* 0x00005d0000d17a11 */ /* 0x000fca00008f16ff */
[----:B------:R-:W-:-:S06]  /*1f720*/  IMAD.WIDE R164, R3, 0x4, R208 ;  /* 0x0000000403a47825 */ /* 0x000fcc00078e02d0 */
[----:B--2---:R1:W-:Y:S01]  /*1f730*/  @P0 STG.E [R164.64], R167 ;  /* 0x000000a7a4000986 */ /* 0x0043e2000c101904 */
[----:B------:R-:W-:Y:S01]  /*1f740*/  ISETP.GE.AND P0, PT, R198, c[0x0][0x17c], PT ;  /* 0x00005f00c6007a0c */ /* 0x000fe20003f06270 */
[----:B-1----:R-:W-:-:S04]  /*1f750*/  IMAD.MOV.U32 R164, RZ, RZ, c[0x0][0x194] ;  /* 0x00006500ffa47624 */ /* 0x002fc800078e00ff */
[----:B------:R-:W-:Y:S01]  /*1f760*/  IMAD R0, R164, 0x100, R0 ;  /* 0x00000100a4007824 */ /* 0x000fe200078e0200 */
[----:B------:R-:W-:-:S04]  /*1f770*/  ISETP.LT.AND P0, PT, R199, c[0x0][0x178], !P0 ;  /* 0x00005e00c7007a0c */ /* 0x000fc80004701270 */
[----:B------:R-:W-:-:S04]  /*1f780*/  LEA R164, P1, R0, c[0x0][0x170], 0x2 ;  /* 0x00005c0000a47a11 */ /* 0x000fc800078210ff */
[----:B------:R-:W-:Y:S02]  /*1f790*/  LEA.HI.X.SX32 R165, R0, c[0x0][0x174], 0x2, P1 ;  /* 0x00005d0000a57a11 */ /* 0x000fe400008f16ff */
[----:B------:R-:W-:-:S03]  /*1f7a0*/  IADD3 R0, R198, 0x1, RZ ;  /* 0x00000001c6007810 */ /* 0x000fc60007ffe0ff */
[----:B------:R-:W-:-:S05]  /*1f7b0*/  IMAD.WIDE R166, R3, 0x4, R164 ;  /* 0x0000000403a67825 */ /* 0x000fca00078e02a4 */
[----:B------:R1:W-:Y:S01]  /*1f7c0*/  @P0 STG.E [R166.64], R244 ;  /* 0x000000f4a6000986 */ /* 0x0003e2000c101904 */
[----:B------:R-:W-:-:S04]  /*1f7d0*/  ISETP.GE.AND P0, PT, R0, c[0x0][0x17c], PT ;  /* 0x00005f0000007a0c */ /* 0x000fc80003f06270 */
[----:B------:R-:W-:Y:S02]  /*1f7e0*/  ISETP.LT.AND P1, PT, R191, c[0x0][0x178], !P0 ;  /* 0x00005e00bf007a0c */ /* 0x000fe40004721270 */
[----:B------:R-:W-:Y:S02]  /*1f7f0*/  IADD3 R0, R3, c[0x0][0x198], RZ ;  /* 0x0000660003007a10 */ /* 0x000fe40007ffe0ff */
[----:B------:R-:W-:-:S03]  /*1f800*/  ISETP.LT.AND P0, PT, R199, c[0x0][0x178], !P0 ;  /* 0x00005e00c7007a0c */ /* 0x000fc60004701270 */
[----:B-1----:R-:W-:-:S06]  /*1f810*/  IMAD.WIDE R166, R0, 0x4, R208 ;  /* 0x0000000400a67825 */ /* 0x002fcc00078e02d0 */
[----:B------:R1:W-:Y:S04]  /*1f820*/  @P1 STG.E [R166.64], R246 ;  /* 0x000000f6a6001986 */ /* 0x0003e8000c101904 */
[----:B-1----:R-:W2:Y:S01]  /*1f830*/  LDL.LU R246, [R1+0x4] ;  /* 0x0000040001f67983 */ /* 0x002ea20000300800 */
[----:B------:R-:W-:-:S03]  /*1f840*/  IMAD.WIDE R166, R0, 0x4, R164 ;  /* 0x0000000400a67825 */ /* 0x000fc600078e02a4 */
[----:B------:R-:W4:Y:S04]  /*1f850*/  LDL.LU R244, [R1+0x74] ;  /* 0x0000740001f47983 */ /* 0x000f280000300800 */
[----:B------:R1:W-:Y:S04]  /*1f860*/  @P0 STG.E [R166.64], R245 ;  /* 0x000000f5a6000986 */ /* 0x0003e8000c101904 */
[----:B-1----:R-:W4:Y:S01]  /*1f870*/  LDL.LU R245, [R1+0x70] ;  /* 0x0000700001f57983 */ /* 0x002f220000300800 */
[----:B------:R-:W-:-:S04]  /*1f880*/  IADD3 R3, R198, 0x2, RZ ;  /* 0x00000002c6037810 */ /* 0x000fc80007ffe0ff */
[----:B------:R-:W-:-:S04]  /*1f890*/  ISETP.GE.AND P0, PT, R3, c[0x0][0x17c], PT ;  /* 0x00005f0003007a0c */ /* 0x000fc80003f06270 */
[----:B------:R-:W-:Y:S02]  /*1f8a0*/  ISETP.LT.AND P1, PT, R191, c[0x0][0x178], !P0 ;  /* 0x00005e00bf007a0c */ /* 0x000fe40004721270 */
[----:B------:R-:W-:-:S05]  /*1f8b0*/  IADD3 R0, R0, c[0x0][0x198], RZ ;  /* 0x0000660000007a10 */ /* 0x000fca0007ffe0ff */
[----:B------:R-:W-:-:S06]  /*1f8c0*/  IMAD.WIDE R166, R0, 0x4, R208 ;  /* 0x0000000400a67825 */ /* 0x000fcc00078e02d0 */
[----:B---3--:R1:W-:Y:S01]  /*1f8d0*/  @P1 STG.E [R166.64], R210 ;  /* 0x000000d2a6001986 */ /* 0x0083e2000c101904 */
[----:B------:R-:W-:Y:S02]  /*1f8e0*/  ISETP.LT.AND P1, PT, R199, c[0x0][0x178], !P0 ;  /* 0x00005e00c7007a0c */ /* 0x000fe40004721270 */
[----:B------:R-:W-:-:S04]  /*1f8f0*/  IADD3 R3, R198, 0x3, RZ ;  /* 0x00000003c6037810 */ /* 0x000fc80007ffe0ff */
[----:B------:R-:W-:Y:S01]  /*1f900*/  ISETP.GE.AND P0, PT, R3, c[0x0][0x17c], PT ;  /* 0x00005f0003007a0c */ /* 0x000fe20003f06270 */
[----:B-1----:R-:W-:Y:S01]  /*1f910*/  IMAD.WIDE R166, R0, 0x4, R164 ;  /* 0x0000000400a67825 */ /* 0x002fe200078e02a4 */
[----:B------:R-:W-:-:S05]  /*1f920*/  IADD3 R3, R198, 0x4, RZ ;  /* 0x00000004c6037810 */ /* 0x000fca0007ffe0ff */
[----:B------:R1:W-:Y:S01]  /*1f930*/  @P1 STG.E [R166.64], R211 ;  /* 0x000000d3a6001986 */ /* 0x0003e2000c101904 */
[----:B------:R-:W-:Y:S02]  /*1f940*/  ISETP.LT.AND P1, PT, R191, c[0x0][0x178], !P0 ;  /* 0x00005e00bf007a0c */ /* 0x000fe40004721270 */
[----:B------:R-:W-:Y:S02]  /*1f950*/  IADD3 R0, R0, c[0x0][0x198], RZ ;  /* 0x0000660000007a10 */ /* 0x000fe40007ffe0ff */
[----:B------:R-:W-:Y:S02]  /*1f960*/  ISETP.LT.AND P0, PT, R199, c[0x0][0x178], !P0 ;  /* 0x00005e00c7007a0c */ /* 0x000fe40004701270 */
[----:B------:R-:W-:Y:S02]  /*1f970*/  ISETP.GE.AND P3, PT, R3, c[0x0][0x17c], PT ;  /* 0x00005f0003007a0c */ /* 0x000fe40003f66270 */
[----:B------:R-:W-:Y:S01]  /*1f980*/  IADD3 R3, R198, 0x5, RZ ;  /* 0x00000005c6037810 */ /* 0x000fe20007ffe0ff */
[----:B-1----:R-:W-:-:S03]  /*1f990*/  IMAD.WIDE R166, R0, 0x4, R208 ;  /* 0x0000000400a67825 */ /* 0x002fc600078e02d0 */
[----:B------:R-:W-:Y:S02]  /*1f9a0*/  ISETP.GE.AND P2, PT, R3, c[0x0][0x17c], PT ;  /* 0x00005f0003007a0c */ /* 0x000fe40003f46270 */
[C---:B------:R-:W-:Y:S01]  /*1f9b0*/  IADD3 R3, R198.reuse, 0x6, RZ ;  /* 0x00000006c6037810 */ /* 0x040fe20007ffe0ff */
[----:B------:R1:W-:Y:S01]  /*1f9c0*/  @P1 STG.E [R166.64], R247 ;  /* 0x000000f7a6001986 */ /* 0x0003e2000c101904 */
[----:B------:R-:W-:Y:S02]  /*1f9d0*/  ISETP.LT.AND P6, PT, R191, c[0x0][0x178], !P3 ;  /* 0x00005e00bf007a0c */ /* 0x000fe40005fc1270 */
[----:B------:R-:W-:Y:S02]  /*1f9e0*/  ISETP.LT.AND P3, PT, R199, c[0x0][0x178], !P3 ;  /* 0x00005e00c7007a0c */ /* 0x000fe40005f61270 */
[----:B------:R-:W-:Y:S02]  /*1f9f0*/  IADD3 R210, R198, 0x7, RZ ;  /* 0x00000007c6d27810 */ /* 0x000fe40007ffe0ff */
[----:B------:R-:W-:Y:S01]  /*1fa00*/  ISETP.GE.AND P1, PT, R3, c[0x0][0x17c], PT ;  /* 0x00005f0003007a0c */ /* 0x000fe20003f26270 */
[C---:B-1----:R-:W-:Y:S01]  /*1fa10*/  IMAD.WIDE R166, R0.reuse, 0x4, R164 ;  /* 0x0000000400a67825 */ /* 0x042fe200078e02a4 */
[----:B------:R-:W-:Y:S01]  /*1fa20*/  IADD3 R0, R0, c[0x0][0x198], RZ ;  /* 0x0000660000007a10 */ /* 0x000fe20007ffe0ff */
[----:B------:R-:W3:Y:S01]  /*1fa30*/  LDL.LU R247, [R1+0x14] ;  /* 0x0000140001f77983 */ /* 0x000ee20000300800 */
[----:B------:R-:W-:-:S02]  /*1fa40*/  IADD3 R3, R198, 0x8, RZ ;  /* 0x00000008c6037810 */ /* 0x000fc40007ffe0ff */
[----:B------:R-:W-:Y:S01]  /*1fa50*/  ISETP.GE.AND P5, PT, R210, c[0x0][0x17c], PT ;  /* 0x00005f00d2007a0c */ /* 0x000fe20003fa6270 */
[C---:B------:R-:W-:Y:S01]  /*1fa60*/  IMAD.WIDE R210, R0.reuse, 0x4, R164 ;  /* 0x0000000400d27825 */ /* 0x040fe200078e02a4 */
[----:B------:R-:W-:Y:S02]  /*1fa70*/  ISETP.GE.AND P4, PT, R3, c[0x0][0x17c], PT ;  /* 0x00005f0003007a0c */ /* 0x000fe40003f86270 */
[C---:B------:R-:W-:Y:S01]  /*1fa80*/  IADD3 R3, R0.reuse, c[0x0][0x198], RZ ;  /* 0x0000660000037a10 */ /* 0x040fe20007ffe0ff */
[----:B--2---:R1:W-:Y:S01]  /*1fa90*/  @P0 STG.E [R166.64], R246 ;  /* 0x000000f6a6000986 */ /* 0x0043e2000c101904 */
[----:B------:R-:W-:Y:S01]  /*1faa0*/  ISETP.LT.AND P0, PT, R191, c[0x0][0x178], !P2 ;  /* 0x00005e00bf007a0c */ /* 0x000fe20005701270 */
[----:B-1----:R-:W-:Y:S02]  /*1fab0*/  IMAD.WIDE R166, R0, 0x4, R208 ;  /* 0x0000000400a67825 */ /* 0x002fe400078e02d0 */
[----:B------:R-:W2:Y:S04]  /*1fac0*/  LDL.LU R246, [R1+0x24] ;  /* 0x0000240001f67983 */ /* 0x000ea80000300800 */
[----:B----4-:R1:W-:Y:S04]  /*1fad0*/  @P6 STG.E [R166.64], R245 ;  /* 0x000000f5a6006986 */ /* 0x0103e8000c101904 */
[----:B------:R4:W-:Y:S01]  /*1fae0*/  @P3 STG.E [R210.64], R252 ;  /* 0x000000fcd2003986 */ /* 0x0009e2000c101904 */
[----:B------:R-:W-:-:S02]  /*1faf0*/  IADD3 R0, R3, c[0x0][0x198], RZ ;  /* 0x0000660003007a10 */ /* 0x000fc40007ffe0ff */
[C---:B-1----:R-:W-:Y:S01]  /*1fb00*/  IADD3 R166, R198.reuse, 0x9, RZ ;  /* 0x00000009c6a67810 */ /* 0x042fe20007ffe0ff */
[C---:B----4-:R-:W-:Y:S01]  /*1fb10*/  IMAD.WIDE R210, R3.reuse, 0x4, R208 ;  /* 0x0000000403d27825 */ /* 0x050fe200078e02d0 */
[----:B------:R-:W-:Y:S02]  /*1fb20*/  IADD3 R252, R198, 0xa, RZ ;  /* 0x0000000ac6fc7810 */ /* 0x000fe40007ffe0ff */
[----:B------:R-:W-:Y:S01]  /*1fb30*/  ISETP.GE.AND P3, PT, R166, c[0x0][0x17c], PT ;  /* 0x00005f00a6007a0c */ /* 0x000fe20003f66270 */
[----:B------:R-:W-:Y:S01]  /*1fb40*/  IMAD.WIDE R166, R3, 0x4, R164 ;  /* 0x0000000403a67825 */ /* 0x000fe200078e02a4 */
[----:B------:R1:W-:Y:S01]  /*1fb50*/  @P0 STG.E [R210.64], R244 ;  /* 0x000000f4d2000986 */ /* 0x0003e2000c101904 */
[----:B------:R-:W-:-:S03]  /*1fb60*/  ISETP.GE.AND P0, PT, R252, c[0x0][0x17c], PT ;  /* 0x00005f00fc007a0c */ /* 0x000fc60003f06270 */
[----:B------:R-:W4:Y:S04]  /*1fb70*/  LDL.LU R3, [R1+0x20] ;  /* 0x0000200001037983 */ /* 0x000f280000300800 */
[----:B------:R-:W2:Y:S01]  /*1fb80*/  LDL.LU R252, [R1+0xa0] ;  /* 0x0000a00001fc7983 */ /* 0x000ea20000300800 */
[----:B------:R-:W-:Y:S02]  /*1fb90*/  ISETP.LT.AND P2, PT, R199, c[0x0][0x178], !P2 ;  /* 0x00005e00c7007a0c */ /* 0x000fe40005741270 */
[----:B------:R-:W-:Y:S02]  /*1fba0*/  ISETP.LT.AND P6, PT, R191, c[0x0][0x178], !P1 ;  /* 0x00005e00bf007a0c */ /* 0x000fe40004fc1270 */
[----:B------:R-:W-:Y:S01]  /*1fbb0*/  ISETP.LT.AND P1, PT, R199, c[0x0][0x178], !P1 ;  /* 0x00005e00c7007a0c */ /* 0x000fe20004f21270 */
[----:B-1----:R-:W-:-:S04]  /*1fbc0*/  IMAD.WIDE R210, R0, 0x4, R208 ;  /* 0x0000000400d27825 */ /* 0x002fc800078e02d0 */
[----:B------:R-:W-:-:S04]  /*1fbd0*/  IMAD.WIDE R244, R0, 0x4, R164 ;  /* 0x0000000400f47825 */ /* 0x000fc800078e02a4 */
[----:B---3--:R1:W-:Y:S04]  /*1fbe0*/  @P2 STG.E [R166.64], R247 ;  /* 0x000000f7a6002986 */ /* 0x0083e8000c101904 */
[----:B-1----:R-:W3:Y:S04]  /*1fbf0*/  LDL.LU R247, [R1+0x44] ;  /* 0x0000440001f77983 */ /* 0x002ee80000300800 */
[----:B--2---:R-:W-:Y:S04]  /*1fc00*/  @P6 STG.E [R210.64], R252 ;  /* 0x000000fcd2006986 */ /* 0x004fe8000c101904 */
[----:B----4-:R1:W-:Y:S04]  /*1fc10*/  @P1 STG.E [R244.64], R3 ;  /* 0x00000003f4001986 */ /* 0x0103e8000c101904 */
[----:B-1----:R-:W2:Y:S01]  /*1fc20*/  LDL.LU R245, [R1+0xa4] ;  /* 0x0000a40001f57983 */ /* 0x002ea20000300800 */
[----:B------:R-:W-:-:S02]  /*1fc30*/  ISETP.LT.AND P2, PT, R191, c[0x0][0x178], !P5 ;  /* 0x00005e00bf007a0c */ /* 0x000fc40006f41270 */
[----:B------:R-:W-:Y:S02]  /*1fc40*/  IADD3 R3, R0, c[0x0][0x198], RZ ;  /* 0x0000660000037a10 */ /* 0x000fe40007ffe0ff */
[C---:B------:R-:W-:Y:S02]  /*1fc50*/  IADD3 R166, R198.reuse, 0xb, RZ ;  /* 0x0000000bc6a67810 */ /* 0x040fe40007ffe0ff */
[----:B------:R-:W-:Y:S01]  /*1fc60*/  IADD3 R252, R198, 0xc, RZ ;  /* 0x0000000cc6fc7810 */ /* 0x000fe20007ffe0ff */
[C---:B------:R-:W-:Y:S01]  /*1fc70*/  IMAD.WIDE R210, R3.reuse, 0x4, R208 ;  /* 0x0000000403d27825 */ /* 0x040fe200078e02d0 */
[----:B------:R-:W-:Y:S02]  /*1fc80*/  ISETP.GE.AND P1, PT, R166, c[0x0][0x17c], PT ;  /* 0x00005f00a6007a0c */ /* 0x000fe40003f26270 */
[C---:B------:R-:W-:Y:S01]  /*1fc90*/  IADD3 R0, R3.reuse, c[0x0][0x198], RZ ;  /* 0x0000660003007a10 */ /* 0x040fe20007ffe0ff */
[----:B------:R-:W-:Y:S02]  /*1fca0*/  IMAD.WIDE R166, R3, 0x4, R164 ;  /* 0x0000000403a67825 */ /* 0x000fe400078e02a4 */
[----:B------:R-:W4:Y:S04]  /*1fcb0*/  LDL.LU R3, [R1+0x40] ;  /* 0x0000400001037983 */ /* 0x000f280000300800 */
[----:B--2---:R1:W-:Y:S01]  /*1fcc0*/  @P2 STG.E [R210.64], R245 ;  /* 0x000000f5d2002986 */ /* 0x0043e2000c101904 */
[----:B------:R-:W-:-:S03]  /*1fcd0*/  ISETP.GE.AND P2, PT, R252, c[0x0][0x17c], PT ;  /* 0x00005f00fc007a0c */ /* 0x000fc60003f46270 */
[----:B------:R-:W2:Y:S01]  /*1fce0*/  LDL.LU R252, [R1+0xe0] ;  /* 0x0000e00001fc7983 */ /* 0x000ea20000300800 */
[----:B------:R-:W-:Y:S02]  /*1fcf0*/  ISETP.LT.AND P5, PT, R199, c[0x0][0x178], !P5 ;  /* 0x00005e00c7007a0c */ /* 0x000fe40006fa1270 */
[----:B------:R-:W-:Y:S02]  /*1fd00*/  ISETP.LT.AND P6, PT, R191, c[0x0][0x178], !P4 ;  /* 0x00005e00bf007a0c */ /* 0x000fe400067c1270 */
[----:B------:R-:W-:Y:S01]  /*1fd10*/  ISETP.LT.AND P4, PT, R199, c[0x0][0x178], !P4 ;  /* 0x00005e00c7007a0c */ /* 0x000fe20006781270 */
[----:B-1----:R-:W-:-:S04]  /*1fd20*/  IMAD.WIDE R210, R0, 0x4, R208 ;  /* 0x0000000400d27825 */ /* 0x002fc800078e02d0 */
[----:B------:R-:W-:-:S04]  /*1fd30*/  IMAD.WIDE R244, R0, 0x4, R164 ;  /* 0x0000000400f47825 */ /* 0x000fc800078e02a4 */
[----:B------:R1:W-:Y:S04]  /*1fd40*/  @P5 STG.E [R166.64], R246 ;  /* 0x000000f6a6005986 */ /* 0x0003e8000c101904 */
        /* <DEDUP_REMOVED lines=65> */
[----:B--2---:R1:W-:Y:S04]  /*20160*/  @P4 STG.E [R166.64], R252 ;  /* 0x000000fca6004986 */ /* 0x0043e8000c101904 */
[----:B----4-:R2:W-:Y:S04]  /*20170*/  @P6 STG.E [R210.64], R3 ;  /* 0x00000003d2006986 */ /* 0x0105e8000c101904 */
[----:B---3--:R3:W-:Y:S01]  /*20180*/  @P5 STG.E [R244.64], R246 ;  /* 0x000000f6f4005986 */ /* 0x0087e2000c101904 */
[----:B-1----:R-:W-:Y:S02]  /*20190*/  IADD3 R166, R198, 0x13, RZ ;  /* 0x00000013c6a67810 */ /* 0x002fe40007ffe0ff */
[----:B--2---:R-:W-:Y:S01]  /*201a0*/  IADD3 R3, R0, c[0x0][0x198], RZ ;  /* 0x0000660000037a10 */ /* 0x004fe20007ffe0ff */
[----:B---3--:R-:W2:Y:S04]  /*201b0*/  LDL.LU R246, [R1+0xcd0] ;  /* 0x000cd00001f67983 */ /* 0x008ea80000300800 */
[----:B------:R-:W3:Y:S01]  /*201c0*/  LDL.LU R245, [R1+0x144] ;  /* 0x0001440001f57983 */ /* 0x000ee20000300800 */
[----:B------:R-:W-:Y:S01]  /*201d0*/  ISETP.GE.AND P5, PT, R166, c[0x0][0x17c], PT ;  /* 0x00005f00a6007a0c */ /* 0x000fe20003fa6270 */
[C---:B------:R-:W-:Y:S01]  /*201e0*/  IMAD.WIDE R210, R3.reuse, 0x4, R208 ;  /* 0x0000000403d27825 */ /* 0x040fe200078e02d0 */
[----:B------:R-:W-:-:S03]  /*201f0*/  IADD3 R0, R3, c[0x0][0x198], RZ ;  /* 0x0000660003007a10 */ /* 0x000fc60007ffe0ff */
[----:B------:R-:W-:Y:S02]  /*20200*/  IMAD.WIDE R166, R3, 0x4, R164 ;  /* 0x0000000403a67825 */ /* 0x000fe400078e02a4 */
[----:B------:R-:W4:Y:S01]  /*20210*/  LDL.LU R3, [R1+0x38] ;  /* 0x0000380001037983 */ /* 0x000f220000300800 */
[----:B------:R-:W-:Y:S02]  /*20220*/  ISETP.LT.AND P4, PT, R191, c[0x0][0x178], !P0 ;  /* 0x00005e00bf007a0c */ /* 0x000fe40004781270 */
[----:B------:R-:W-:Y:S02]  /*20230*/  ISETP.LT.AND P0, PT, R199, c[0x0][0x178], !P0 ;  /* 0x00005e00c7007a0c */ /* 0x000fe40004701270 */
[----:B------:R-:W-:Y:S02]  /*20240*/  ISETP.LT.AND P6, PT, R191, c[0x0][0x178], !P3 ;  /* 0x00005e00bf007a0c */ /* 0x000fe40005fc1270 */
[----:B------:R-:W-:Y:S02]  /*20250*/  ISETP.LT.AND P3, PT, R199, c[0x0][0x178], !P3 ;  /* 0x00005e00c7007a0c */ /* 0x000fe40005f61270 */
[----:B------:R-:W-:-:S05]  /*20260*/  IADD3 R252, R198, 0x14, RZ ;  /* 0x00000014c6fc7810 */ /* 0x000fca0007ffe0ff */
[----:B---3--:R1:W-:Y:S01]  /*20270*/  @P4 STG.E [R210.64], R245 ;  /* 0x000000f5d2004986 */ /* 0x0083e2000c101904 */
[----:B------:R-:W-:-:S03]  /*20280*/  ISETP.GE.AND P4, PT, R252, c[0x0][0x17c], PT ;  /* 0x00005f00fc007a0c */ /* 0x000fc60003f86270 */
[----:B------:R3:W-:Y:S01]  /*20290*/  @P0 STG.E [R166.64], R247 ;  /* 0x000000f7a6000986 */ /* 0x0007e2000c101904 */
[----:B-1----:R-:W-:-:S04]  /*202a0*/  IMAD.WIDE R210, R0, 0x4, R208 ;  /* 0x0000000400d27825 */ /* 0x002fc800078e02d0 */
[----:B------:R-:W-:Y:S01]  /*202b0*/  IMAD.WIDE R244, R0, 0x4, R164 ;  /* 0x0000000400f47825 */ /* 0x000fe200078e02a4 */
[----:B---3--:R-:W3:Y:S04]  /*202c0*/  LDL.LU R247, [R1+0xccc] ;  /* 0x000ccc0001f77983 */ /* 0x008ee80000300800 */
[----:B----4-:R-:W-:Y:S04]  /*202d0*/  @P6 STG.E [R210.64], R3 ;  /* 0x00000003d2006986 */ /* 0x010fe8000c101904 */
[----:B------:R-:W4:Y:S04]  /*202e0*/  LDL.LU R252, [R1+0xc] ;  /* 0x00000c0001fc7983 */ /* 0x000f280000300800 */
[----:B--2---:R1:W-:Y:S04]  /*202f0*/  @P3 STG.E [R244.64], R246 ;  /* 0x000000f6f4003986 */ /* 0x0043e8000c101904 */
        /* <DEDUP_REMOVED lines=9> */
[----:B------:R-:W3:Y:S04]  /*20390*/  LDL.LU R3, [R1+0x8] ;  /* 0x0000080001037983 */ /* 0x000ee80000300800 */
        /* <DEDUP_REMOVED lines=11> */
[----:B------:R1:W-:Y:S04]  /*20450*/  @P1 STG.E [R244.64], R3 ;  /* 0x00000003f4001986 */ /* 0x0003e8000c101904 */
        /* <DEDUP_REMOVED lines=18> */
[----:B----4-:R1:W-:Y:S04]  /*20580*/  @P5 STG.E [R166.64], R252 ;  /* 0x000000fca6005986 */ /* 0x0103e8000c101904 */
[----:B-1----:R-:W4:Y:S04]  /*20590*/  LDL.LU R252, [R1+0x2c] ;  /* 0x00002c0001fc7983 */ /* 0x002f280000300800 */
[----:B--2---:R-:W-:Y:S04]  /*205a0*/  @P6 STG.E [R210.64], R246 ;  /* 0x000000f6d2006986 */ /* 0x004fe8000c101904 */
[----:B---3--:R1:W-:Y:S04]  /*205b0*/  @P4 STG.E [R244.64], R3 ;  /* 0x00000003f4004986 */ /* 0x0083e8000c101904 */
        /* <DEDUP_REMOVED lines=107> */
[----:B-1----:R-:W4:Y:S01]  /*20c70*/  LDL.LU R247, [R1+0x164] ;  /* 0x0001640001f77983 */ /* 0x002f220000300800 */
[----:B------:R-:W-:-:S03]  /*20c80*/  IADD3 R166, R198, 0x23, RZ ;  /* 0x00000023c6a67810 */ /* 0x000fc60007ffe0ff */
[----:B--2---:R-:W-:Y:S04]  /*20c90*/  @P6 STG.E [R210.64], R246 ;  /* 0x000000f6d2006986 */ /* 0x004fe8000c101904 */
[----:B---3--:R1:W-:Y:S01]  /*20ca0*/  @P1 STG.E [R244.64], R3 ;  /* 0x00000003f4001986 */ /* 0x0083e2000c101904 */
[----:B------:R-:W-:-:S03]  /*20cb0*/  ISETP.GE.AND P1, PT, R166, c[0x0][0x17c], PT ;  /* 0x00005f00a6007a0c */ /* 0x000fc60003f26270 */
[----:B-1----:R-:W2:Y:S01]  /*20cc0*/  LDL.LU R245, [R1+0x14c] ;  /* 0x00014c0001f57983 */ /* 0x002ea20000300800 */
[----:B------:R-:W-:-:S04]  /*20cd0*/  IADD3 R3, R0, c[0x0][0x198], RZ ;  /* 0x0000660000037a10 */ /* 0x000fc80007ffe0ff */
[C---:B------:R-:W-:Y:S01]  /*20ce0*/  IADD3 R0, R3.reuse, c[0x0][0x198], RZ ;  /* 0x0000660003007a10 */ /* 0x040fe20007ffe0ff */
[----:B------:R-:W-:-:S04]  /*20cf0*/  IMAD.WIDE R210, R3, 0x4, R208 ;  /* 0x0000000403d27825 */ /* 0x000fc800078e02d0 */
[----:B------:R-:W-:Y:S02]  /*20d00*/  IMAD.WIDE R166, R3, 0x4, R164 ;  /* 0x0000000403a67825 */ /* 0x000fe400078e02a4 */
[----:B------:R-:W3:Y:S01]  /*20d10*/  LDL.LU R3, [R1+0x160] ;  /* 0x0001600001037983 */ /* 0x000ee20000300800 */
[----:B------:R-:W-:Y:S02]  /*20d20*/  ISETP.LT.AND P2, PT, R191, c[0x0][0x178], !P5 ;  /* 0x00005e00bf007a0c */ /* 0x000fe40006f41270 */
[----:B------:R-:W-:Y:S02]  /*20d30*/  ISETP.LT.AND P5, PT, R199, c[0x0][0x178], !P5 ;  /* 0x00005e00c7007a0c */ /* 0x000fe40006fa1270 */
[----:B------:R-:W-:Y:S02]  /*20d40*/  ISETP.LT.AND P6, PT, R191, c[0x0][0x178], !P4 ;  /* 0x00005e00bf007a0c */ /* 0x000fe400067c1270 */
[----:B------:R-:W-:Y:S02]  /*20d50*/  ISETP.LT.AND P4, PT, R199, c[0x0][0x178], !P4 ;  /* 0x00005e00c7007a0c */ /* 0x000fe40006781270 */
[----:B------:R-:W-:-:S05]  /*20d60*/  IADD3 R246, R198, 0x24, RZ ;  /* 0x00000024c6f67810 */ /* 0x000fca0007ffe0ff */
[----:B--2---:R1:W-:Y:S04]  /*20d70*/  @P2 STG.E [R210.64], R245 ;  /* 0x000000f5d2002986 */ /* 0x0043e8000c101904 */
[----:B----4-:R2:W-:Y:S01]  /*20d80*/  @P5 STG.E [R166.64], R252 ;  /* 0x000000fca6005986 */ /* 0x0105e2000c101904 */
[----:B------:R-:W-:Y:S01]  /*20d90*/  ISETP.LT.AND P5, PT, R191, c[0x0][0x178], !P3 ;  /* 0x00005e00bf007a0c */ /* 0x000fe20005fa1270 */
[----:B-1----:R-:W-:Y:S01]  /*20da0*/  IMAD.WIDE R210, R0, 0x4, R208 ;  /* 0x0000000400d27825 */ /* 0x002fe200078e02d0 */
[----:B------:R-:W-:-:S03]  /*20db0*/  ISETP.GE.AND P2, PT, R246, c[0x0][0x17c], PT ;  /* 0x00005f00f6007a0c */ /* 0x000fc60003f46270 */
[----:B------:R-:W-:Y:S01]  /*20dc0*/  IMAD.WIDE R244, R0, 0x4, R164 ;  /* 0x0000000400f47825 */ /* 0x000fe200078e02a4 */
[----:B---3--:R1:W-:Y:S01]  /*20dd0*/  @P6 STG.E [R210.64], R3 ;  /* 0x00000003d2006986 */ /* 0x0083e2000c101904 */
[C---:B--2---:R-:W-:Y:S02]  /*20de0*/  IADD3 R166, R198.reuse, 0x25, RZ ;  /* 0x00000025c6a67810 */ /* 0x044fe40007ffe0ff */
[----:B------:R-:W-:Y:S01]  /*20df0*/  IADD3 R246, R198, 0x26, RZ ;  /* 0x00000026c6f67810 */ /* 0x000fe20007ffe0ff */
[----:B------:R2:W-:Y:S04]  /*20e00*/  @P4 STG.E [R244.64], R248 ;  /* 0x000000f8f4004986 */ /* 0x0005e8000c101904 */
[----:B------:R-:W3:Y:S01]  /*20e10*/  LDL.LU R252, [R1+0xb4] ;  /* 0x0000b40001fc7983 */ /* 0x000ee20000300800 */
[----:B-1----:R-:W-:-:S02]  /*20e20*/  IADD3 R3, R0, c[0x0][0x198], RZ ;  /* 0x0000660000037a10 */ /* 0x002fc40007ffe0ff */
[----:B------:R-:W-:Y:S01]  /*20e30*/  ISETP.GE.AND P4, PT, R166, c[0x0][0x17c], PT ;  /* 0x00005f00a6007a0c */ /* 0x000fe20003f86270 */
[----:B--2---:R-:W2:Y:S02]  /*20e40*/  LDL.LU R248, [R1+0x184] ;  /* 0x0001840001f87983 */ /* 0x004ea40000300800 */
[C---:B------:R-:W-:Y:S01]  /*20e50*/  IMAD.WIDE R210, R3.reuse, 0x4, R208 ;  /* 0x0000000403d27825 */ /* 0x040fe200078e02d0 */
[----:B------:R-:W-:-:S03]  /*20e60*/  IADD3 R0, R3, c[0x0][0x198], RZ ;  /* 0x0000660003007a10 */ /* 0x000fc60007ffe0ff */
[----:B------:R-:W-:Y:S01]  /*20e70*/  IMAD.WIDE R166, R3, 0x4, R164 ;  /* 0x0000000403a67825 */ /* 0x000fe200078e02a4 */
[----:B------:R1:W-:Y:S01]  /*20e80*/  @P5 STG.E [R210.64], R247 ;  /* 0x000000f7d2005986 */ /* 0x0003e2000c101904 */
[----:B------:R-:W-:-:S03]  /*20e90*/  ISETP.GE.AND P5, PT, R246, c[0x0][0x17c], PT ;  /* 0x00005f00f6007a0c */ /* 0x000fc60003fa6270 */
[----:B------:R-:W4:Y:S04]  /*20ea0*/  LDL.LU R3, [R1+0xb0] ;  /* 0x0000b00001037983 */ /* 0x000f280000300800 */
[----:B-1----:R-:W2:Y:S04]  /*20eb0*/  LDL.LU R247, [R1+0xd4] ;  /* 0x0000d40001f77983 */ /* 0x002ea80000300800 */
[----:B------:R-:W2:Y:S01]  /*20ec0*/  LDL.LU R246, [R1+0x180] ;  /* 0x0001800001f67983 */ /* 0x000ea20000300800 */
[----:B------:R-:W-:Y:S02]  /*20ed0*/  ISETP.LT.AND P3, PT, R199, c[0x0][0x178], !P3 ;  /* 0x00005e00c7007a0c */ /* 0x000fe40005f61270 */
[----:B------:R-:W-:-:S02]  /*20ee0*/  ISETP.LT.AND P6, PT, R191, c[0x0][0x178], !P0 ;  /* 0x00005e00bf007a0c */ /* 0x000fc400047c1270 */
[----:B------:R-:W-:Y:S01]  /*20ef0*/  ISETP.LT.AND P0, PT, R199, c[0x0][0x178], !P0 ;  /* 0x00005e00c7007a0c */ /* 0x000fe20004701270 */
[----:B------:R-:W-:-:S04]  /*20f00*/  IMAD.WIDE R210, R0, 0x4, R208 ;  /* 0x0000000400d27825 */ /* 0x000fc800078e02d0 */
[----:B------:R-:W-:-:S04]  /*20f10*/  IMAD.WIDE R244, R0, 0x4, R164 ;  /* 0x0000000400f47825 */ /* 0x000fc800078e02a4 */
[----:B------:R1:W-:Y:S01]  /*20f20*/  @P3 STG.E [R166.64], R249 ;  /* 0x000000f9a6003986 */ /* 0x0003e2000c101904 */
[----:B------:R-:W-:Y:S02]  /*20f30*/  ISETP.LT.AND P3, PT, R191, c[0x0][0x178], !P1 ;  /* 0x00005e00bf007a0c */ /* 0x000fe40004f61270 */
[----:B-1----:R-:W-:Y:S01]  /*20f40*/  IADD3 R166, R198, 0x27, RZ ;  /* 0x00000027c6a67810 */ /* 0x002fe20007ffe0ff */
[----:B------:R-:W3:Y:S04]  /*20f50*/  LDL.LU R249, [R1+0x1a4] ;  /* 0x0001a40001f97983 */ /* 0x000ee80000300800 */
[----:B--2---:R-:W-:Y:S04]  /*20f60*/  @P6 STG.E [R210.64], R246 ;  /* 0x000000f6d2006986 */ /* 0x004fe8000c101904 */
[----:B----4-:R1:W-:Y:S01]  /*20f70*/  @P0 STG.E [R244.64], R3 ;  /* 0x00000003f4000986 */ /* 0x0103e2000c101904 */
[----:B------:R-:W-:-:S02]  /*20f80*/  ISETP.GE.AND P0, PT, R166, c[0x0][0x17c], PT ;  /* 0x00005f00a6007a0c */ /* 0x000fc40003f06270 */
[----:B-1----:R-:W-:Y:S02]  /*20f90*/  IADD3 R3, R0, c[0x0][0x198], RZ ;  /* 0x0000660000037a10 */ /* 0x002fe40007ffe0ff */
[----:B------:R-:W-:-:S03]  /*20fa0*/  IADD3 R246, R198, 0x28, RZ ;  /* 0x00000028c6f67810 */ /* 0x000fc60007ffe0ff */
[C---:B------:R-:W-:Y:S01]  /*20fb0*/  IMAD.WIDE R210, R3.reuse, 0x4, R208 ;  /* 0x0000000403d27825 */ /* 0x040fe200078e02d0 */
[----:B------:R-:W-:-:S03]  /*20fc0*/  IADD3 R0, R3, c[0x0][0x198], RZ ;  /* 0x0000660003007a10 */ /* 0x000fc60007ffe0ff */
[----:B------:R-:W-:Y:S01]  /*20fd0*/  IMAD.WIDE R166, R3, 0x4, R164 ;  /* 0x0000000403a67825 */ /* 0x000fe200078e02a4 */
[----:B------:R1:W-:Y:S01]  /*20fe0*/  @P3 STG.E [R210.64], R248 ;  /* 0x000000f8d2003986 */ /* 0x0003e2000c101904 */
[----:B------:R-:W-:-:S03]  /*20ff0*/  ISETP.GE.AND P3, PT, R246, c[0x0][0x17c], PT ;  /* 0x00005f00f6007a0c */ /* 0x000fc60003f66270 */
[----:B------:R-:W2:Y:S04]  /*21000*/  LDL.LU R3, [R1+0xd0] ;  /* 0x0000d00001037983 */ /* 0x000ea80000300800 */
[----:B------:R-:W4:Y:S01]  /*21010*/  LDL.LU R246, [R1+0x1a0] ;  /* 0x0001a00001f67983 */ /* 0x000f220000300800 */
[----:B------:R-:W-:Y:S02]  /*21020*/  ISETP.LT.AND P1, PT, R199, c[0x0][0x178], !P1 ;  /* 0x00005e00c7007a0c */ /* 0x000fe40004f21270 */
[----:B------:R-:W-:Y:S01]  /*21030*/  ISETP.LT.AND P6, PT, R191, c[0x0][0x178], !P2 ;  /* 0x00005e00bf007a0c */ /* 0x000fe200057c1270 */
[C---:B-1----:R-:W-:Y:S01]  /*21040*/  IMAD.WIDE R210, R0.reuse, 0x4, R208 ;  /* 0x0000000400d27825 */ /* 0x042fe200078e02d0 */
[----:B------:R-:W-:Y:S01]  /*21050*/  ISETP.LT.AND P2, PT, R199, c[0x0][0x178], !P2 ;  /* 0x00005e00c7007a0c */ /* 0x000fe20005741270 */
[----:B------:R-:W2:Y:S02]  /*21060*/  LDL.LU R248, [R1+0x1c4] ;  /* 0x0001c40001f87983 */ /* 0x000ea40000300800 */
[----:B------:R-:W-:-:S06]  /*21070*/  IMAD.WIDE R244, R0, 0x4, R164 ;  /* 0x0000000400f47825 */ /* 0x000fcc00078e02a4 */
[----:B---3--:R1:W-:Y:S01]  /*21080*/  @P1 STG.E [R166.64], R252 ;  /* 0x000000fca6001986 */ /* 0x0083e2000c101904 */
[----:B------:R-:W-:Y:S02]  /*21090*/  ISETP.LT.AND P1, PT, R191, c[0x0][0x178], !P4 ;  /* 0x00005e00bf007a0c */ /* 0x000fe40006721270 */
[----:B-1----:R-:W-:Y:S01]  /*210a0*/  IADD3 R166, R198, 0x29, RZ ;  /* 0x00000029c6a67810 */ /* 0x002fe20007ffe0ff */
[----:B------:R-:W3:Y:S04]  /*210b0*/  LDL.LU R252, [R1+0x154] ;  /* 0x0001540001fc7983 */ /* 0x000ee80000300800 */
[----:B----4-:R-:W-:Y:S04]  /*210c0*/  @P6 STG.E [R210.64], R246 ;  /* 0x000000f6d2006986 */ /* 0x010fe8000c101904 */
[----:B--2---:R1:W-:Y:S01]  /*210d0*/  @P2 STG.E [R244.64], R3 ;  /* 0x00000003f4002986 */ /* 0x0043e2000c101904 */
        /* <DEDUP_REMOVED lines=14> */
[----:B------:R-:W3:Y:S02]  /*211c0*/  LDL.LU R249, [R1+0x1e4] ;  /* 0x0001e40001f97983 */ /* 0x000ee40000300800 */
[----:B------:R-:W-:-:S06]  /*211d0*/  IMAD.WIDE R244, R0, 0x4, R164 ;  /* 0x0000000400f47825 */ /* 0x000fcc00078e02a4 */
[----:B------:R1:W-:Y:S01]  /*211e0*/  @P4 STG.E [R166.64], R247 ;  /* 0x000000f7a6004986 */ /* 0x0003e2000c101904 */
        /* <DEDUP_REMOVED lines=38> */
[----:B------:R-:W-:Y:S02]  /*21450*/  ISETP.LT.AND P6, PT, R191, c[0x0][0x178], !P1 ;  /* 0x00005e00bf007a0c */ /* 0x000fe40004fc1270 */
[----:B------:R-:W-:Y:S01]  /*21460*/  ISETP.LT.AND P1, PT, R199, c[0x0][0x178], !P1 ;  /* 0x00005e00c7007a0c */ /* 0x000fe20004f21270 */
[----:B-1----:R-:W-:-:S04]  /*21470*/  IMAD.WIDE R210, R0, 0x4, R208 ;  /* 0x0000000400d27825 */ /* 0x002fc800078e02d0 */
[----:B------:R-:W-:-:S04]  /*21480*/  IMAD.WIDE R244, R0, 0x4, R164 ;  /* 0x0000000400f47825 */ /* 0x000fc800078e02a4 */
[----:B------:R1:W-:Y:S01]  /*21490*/  @P2 STG.E [R166.64], R247 ;  /* 0x000000f7a6002986 */ /* 0x0003e2000c101904 */
[----:B------:R-:W-:Y:S02]  /*214a0*/  ISETP.LT.AND P2, PT, R191, c[0x0][0x178], !P5 ;  /* 0x00005e00bf007a0c */ /* 0x000fe40006f41270 */
[----:B-1----:R-:W-:Y:S01]  /*214b0*/  IADD3 R166, R198, 0x2f, RZ ;  /* 0x0000002fc6a67810 */ /* 0x002fe20007ffe0ff */
[----:B------:R-:W3:Y:S04]  /*214c0*/  LDL.LU R247, [R1+0x1b4] ;  /* 0x0001b40001f77983 */ /* 0x000ee80000300800 */
        /* <DEDUP_REMOVED lines=18> */
[----:B---3--:R1:W-:Y:S04]  /*215f0*/  @P5 STG.E [R166.64], R252 ;  /* 0x000000fca6005986 */ /* 0x0083e8000c101904 */
[----:B-1----:R-:W3:Y:S04]  /*21600*/  LDL.LU R252, [R1+0x314] ;  /* 0x0003140001fc7983 */ /* 0x002ee80000300800 */
[----:B------:R-:W3:Y:S04]  /*21610*/  LDL.LU R248, [R1+0x168] ;  /* 0x0001680001f87983 */ /* 0x000ee80000300800 */
[----:B----4-:R-:W-:Y:S04]  /*21620*/  @P6 STG.E [R210.64], R246 ;  /* 0x000000f6d2006986 */ /* 0x010fe8000c101904 */
[----:B--2---:R1:W-:Y:S04]  /*21630*/  @P4 STG.E [R244.64], R3 ;  /* 0x00000003f4004986 */ /* 0x0043e8000c101904 */
[----:B-1----:R-:W2:Y:S01]  /*21640*/  LDL.LU R245, [R1+0x2f4] ;  /* 0x0002f40001f57983 */ /* 0x002ea20000300800 */
[----:B------:R-:W-:-:S02]  /*21650*/  ISETP.LT.AND P5, PT, R191, c[0x0][0x178], !P3 ;  /* 0x00005e00bf007a0c */ /* 0x000fc40005fa1270 */
[----:B------:R-:W-:Y:S02]  /*21660*/  IADD3 R3, R0, c[0x0][0x198], RZ ;  /* 0x0000660000037a10 */ /* 0x000fe40007ffe0ff */
[----:B------:R-:W-:Y:S02]  /*21670*/  ISETP.LT.AND P3, PT, R199, c[0x0][0x178], !P3 ;  /* 0x00005e00c7007a0c */ /* 0x000fe40005f61270 */
[----:B------:R-:W-:Y:S01]  /*21680*/  ISETP.LT.AND P6, PT, R191, c[0x0][0x178], !P0 ;  /* 0x00005e00bf007a0c */ /* 0x000fe200047c1270 */
[----:B------:R-:W-:Y:S01]  /*21690*/  IMAD.WIDE R210, R3, 0x4, R208 ;  /* 0x0000000403d27825 */ /* 0x000fe200078e02d0 */
[----:B------:R-:W-:Y:S02]  /*216a0*/  ISETP.LT.AND P0, PT, R199, c[0x0][0x178], !P0 ;  /* 0x00005e00c7007a0c */ /* 0x000fe40004701270 */
[----:B------:R-:W-:Y:S02]  /*216b0*/  IADD3 R166, R198, 0x31, RZ ;  /* 0x00000031c6a67810 */ /* 0x000fe40007ffe0ff */
[----:B------:R-:W-:-:S02]  /*216c0*/  IADD3 R0, R3, c[0x0][0x198], RZ ;  /* 0x0000660003007a10 */ /* 0x000fc40007ffe0ff */
[----:B------:R-:W-:Y:S01]  /*216d0*/  ISETP.GE.AND P4, PT, R166, c[0x0][0x17c], PT ;  /* 0x00005f00a6007a0c */ /* 0x000fe20003f86270 */
[----:B------:R-:W-:Y:S01]  /*216e0*/  IMAD.WIDE R166, R3, 0x4, R164 ;  /* 0x0000000403a67825 */ /* 0x000fe200078e02a4 */
[C---:B------:R-:W-:Y:S01]  /*216f0*/  IADD3 R3, R0.reuse, c[0x0][0x198], RZ ;  /* 0x0000660000037a10 */ /* 0x040fe20007ffe0ff */
[----:B--2---:R1:W-:Y:S04]  /*21700*/  @P5 STG.E [R210.64], R245 ;  /* 0x000000f5d2005986 */ /* 0x0043e8000c101904 */
[----:B------:R2:W-:Y:S01]  /*21710*/  @P3 STG.E [R166.64], R247 ;  /* 0x000000f7a6003986 */ /* 0x0005e2000c101904 */
[----:B-1----:R-:W-:-:S04]  /*21720*/  IMAD.WIDE R210, R0, 0x4, R208 ;  /* 0x0000000400d27825 */ /* 0x002fc800078e02d0 */
[----:B------:R-:W-:Y:S01]  /*21730*/  IMAD.WIDE R244, R0, 0x4, R164 ;  /* 0x0000000400f47825 */ /* 0x000fe200078e02a4 */
[----:B------:R-:W-:Y:S04]  /*21740*/  @P6 STG.E [R210.64], R249 ;  /* 0x000000f9d2006986 */ /* 0x000fe8000c101904 */
[----:B--2---:R-:W2:Y:S04]  /*21750*/  LDL.LU R247, [R1+0x16c] ;  /* 0x00016c0001f77983 */ /* 0x004ea80000300800 */
[----:B------:R1:W-:Y:S01]  /*21760*/  @P0 STG.E [R244.64], R250 ;  /* 0x000000faf4000986 */ /* 0x0003e2000c101904 */
[----:B------:R-:W-:-:S03]  /*21770*/  ISETP.LT.AND P3, PT, R191, c[0x0][0x178], !P1 ;  /* 0x00005e00bf007a0c */ /* 0x000fc60004f61270 */
[----:B-1----:R-:W4:Y:S01]  /*21780*/  LDL.LU R250, [R1+0xcc8] ;  /* 0x000cc80001fa7983 */ /* 0x002f220000300800 */
[----:B------:R-:W-:Y:S02]  /*21790*/  ISETP.LT.AND P1, PT, R199, c[0x0][0x178], !P1 ;  /* 0x00005e00c7007a0c */ /* 0x000fe40004f21270 */
[----:B------:R-:W-:Y:S01]  /*217a0*/  IADD3 R166, R198, 0x33, RZ ;  /* 0x00000033c6a67810 */ /* 0x000fe20007ffe0ff */
[----:B------:R-:W-:-:S03]  /*217b0*/  IMAD.WIDE R210, R3, 0x4, R208 ;  /* 0x0000000403d27825 */ /* 0x000fc600078e02d0 */
[----:B------:R-:W-:Y:S01]  /*217c0*/  ISETP.GE.AND P0, PT, R166, c[0x0][0x17c], PT ;  /* 0x00005f00a6007a0c */ /* 0x000fe20003f06270 */
[----:B------:R-:W-:Y:S02]  /*217d0*/  IMAD.WIDE R166, R3, 0x4, R164 ;  /* 0x0000000403a67825 */ /* 0x000fe400078e02a4 */
[----:B---3--:R-:W-:Y:S04]  /*217e0*/  @P3 STG.E [R210.64], R252 ;  /* 0x000000fcd2003986 */ /* 0x008fe8000c101904 */
[----:B------:R1:W-:Y:S04]  /*217f0*/  @P1 STG.E [R166.64], R251 ;  /* 0x000000fba6001986 */ /* 0x0003e8000c101904 */
[----:B-1----:R-:W3:Y:S01]  /*21800*/  LDL.LU R251, [R1+0xcc4] ;  /* 0x000cc40001fb7983 */ /* 0x002ee20000300800 */
[----:B------:R-:W-:-:S02]  /*21810*/  ISETP.LT.AND P6, PT, R191, c[0x0][0x178], !P2 ;  /* 0x00005e00bf007a0c */ /* 0x000fc400057c1270 */
[----:B------:R-:W-:Y:S01]  /*21820*/  ISETP.LT.AND P2, PT, R199, c[0x0][0x178], !P2 ;  /* 0x00005e00c7007a0c */ /* 0x000fe20005741270 */
[----:B------:R-:W3:Y:S01]  /*21830*/  LDL.LU R249, [R1+0x18c] ;  /* 0x00018c0001f97983 */ /* 0x000ee20000300800 */
[----:B------:R-:W-:Y:S02]  /*21840*/  IADD3 R0, R3, c[0x0][0x198], RZ ;  /* 0x0000660003007a10 */ /* 0x000fe40007ffe0ff */
[----:B------:R-:W-:Y:S01]  /*21850*/  IADD3 R246, R198, 0x32, RZ ;  /* 0x00000032c6f67810 */ /* 0x000fe20007ffe0ff */
[----:B------:R-:W3:Y:S01]  /*21860*/  LDL.LU R252, [R1+0xbc] ;  /* 0x0000bc0001fc7983 */ /* 0x000ee20000300800 */
[----:B------:R-:W-:Y:S01]  /*21870*/  ISETP.LT.AND P1, PT, R191, c[0x0][0x178], !P4 ;  /* 0x00005e00bf007a0c */ /* 0x000fe20006721270 */
[----:B------:R-:W-:Y:S01]  /*21880*/  IMAD.WIDE R210, R0, 0x4, R208 ;  /* 0x0000000400d27825 */ /* 0x000fe200078e02d0 */
[----:B------:R-:W-:Y:S02]  /*21890*/  ISETP.GE.AND P5, PT, R246, c[0x0][0x17c], PT ;  /* 0x00005f00f6007a0c */ /* 0x000fe40003fa6270 */
[C---:B------:R-:W-:Y:S01]  /*218a0*/  IADD3 R3, R0.reuse, c[0x0][0x198], RZ ;  /* 0x0000660000037a10 */ /* 0x040fe20007ffe0ff */
[----:B------:R-:W-:Y:S01]  /*218b0*/  IMAD.WIDE R244, R0, 0x4, R164 ;  /* 0x0000000400f47825 */ /* 0x000fe200078e02a4 */
[C---:B------:R-:W-:Y:S01]  /*218c0*/  IADD3 R246, R198.reuse, 0x34, RZ ;  /* 0x00000034c6f67810 */ /* 0x040fe20007ffe0ff */
[----:B------:R1:W-:Y:S01]  /*218d0*/  @P6 STG.E [R210.64], R248 ;  /* 0x000000f8d2006986 */ /* 0x0003e2000c101904 */
[----:B------:R-:W-:-:S02]  /*218e0*/  IADD3 R166, R198, 0x35, RZ ;  /* 0x00000035c6a67810 */ /* 0x000fc40007ffe0ff */
[----:B------:R-:W-:Y:S02]  /*218f0*/  ISETP.GE.AND P3, PT, R246, c[0x0][0x17c], PT ;  /* 0x00005f00f6007a0c */ /* 0x000fe40003f66270 */
[----:B------:R-:W-:Y:S02]  /*21900*/  IADD3 R246, R198, 0x36, RZ ;  /* 0x00000036c6f67810 */ /* 0x000fe40007ffe0ff */
[C---:B------:R-:W-:Y:S01]  /*21910*/  IADD3 R0, R3.reuse, c[0x0][0x198], RZ ;  /* 0x0000660003007a10 */ /* 0x040fe20007ffe0ff */
[----:B-1----:R-:W-:Y:S01]  /*21920*/  IMAD.WIDE R210, R3, 0x4, R208 ;  /* 0x0000000403d27825 */ /* 0x002fe200078e02d0 */
[----:B------:R-:W-:Y:S01]  /*21930*/  ISETP.LT.AND P4, PT, R199, c[0x0][0x178], !P4 ;  /* 0x00005e00c7007a0c */ /* 0x000fe20006781270 */
[----:B----4-:R1:W-:Y:S01]  /*21940*/  @P2 STG.E [R244.64], R250 ;  /* 0x000000faf4002986 */ /* 0x0103e2000c101904 */
[----:B------:R-:W-:Y:S01]  /*21950*/  ISETP.GE.AND P2, PT, R166, c[0x0][0x17c], PT ;  /* 0x00005f00a6007a0c */ /* 0x000fe20003f46270 */
[----:B------:R-:W-:Y:S02]  /*21960*/  IMAD.WIDE R166, R3, 0x4, R164 ;  /* 0x0000000403a67825 */ /* 0x000fe400078e02a4 */
[----:B--2---:R2:W-:Y:S01]  /*21970*/  @P1 STG.E [R210.64], R247 ;  /* 0x000000f7d2001986 */ /* 0x0045e2000c101904 */
[----:B------:R-:W-:-:S03]  /*21980*/  ISETP.GE.AND P1, PT, R246, c[0x0][0x17c], PT ;  /* 0x00005f00f6007a0c */ /* 0x000fc60003f26270 */
[----:B-1----:R-:W4:Y:S04]  /*21990*/  LDL.LU R250, [R1+0xd8] ;  /* 0x0000d80001fa7983 */ /* 0x002f280000300800 */
[----:B------:R-:W4:Y:S04]  /*219a0*/  LDL.LU R3, [R1+0xb8] ;  /* 0x0000b80001037983 */ /* 0x000f280000300800 */
[----:B------:R-:W4:Y:S04]  /*219b0*/  LDL.LU R248, [R1+0x1ac] ;  /* 0x0001ac0001f87983 */ /* 0x000f280000300800 */
[----:B--2---:R-:W2:Y:S04]  /*219c0*/  LDL.LU R247, [R1+0xdc] ;  /* 0x0000dc0001f77983 */ /* 0x004ea80000300800 */
[----:B------:R-:W2:Y:S04]  /*219d0*/  LDL.LU R246, [R1+0x188] ;  /* 0x0001880001f67983 */ /* 0x000ea80000300800 */
[----:B---3--:R1:W-:Y:S04]  /*219e0*/  @P4 STG.E [R166.64], R251 ;  /* 0x000000fba6004986 */ /* 0x0083e8000c101904 */
[----:B-1----:R-:W3:Y:S01]  /*219f0*/  LDL.LU R251, [R1+0x1a8] ;  /* 0x0001a80001fb7983 */ /* 0x002ee20000300800 */
[----:B------:R-:W-:-:S02]  /*21a00*/  ISETP.LT.AND P6, PT, R191, c[0x0][0x178], !P5 ;  /* 0x00005e00bf007a0c */ /* 0x000fc40006fc1270 */
[----:B------:R-:W-:Y:S01]  /*21a10*/  ISETP.LT.AND P5, PT, R199, c[0x0][0x178], !P5 ;  /* 0x00005e00c7007a0c */ /* 0x000fe20006fa1270 */
[----:B------:R-:W-:Y:S01]  /*21a20*/  IMAD.WIDE R210, R0, 0x4, R208 ;  /* 0x0000000400d27825 */ /* 0x000fe200078e02d0 */
[----:B------:R-:W-:-:S03]  /*21a30*/  ISETP.LT.AND P4, PT, R191, c[0x0][0x178], !P0 ;  /* 0x00005e00bf007a0c */ /* 0x000fc60004781270 */
[----:B------:R-:W-:Y:S01]  /*21a40*/  IMAD.WIDE R244, R0, 0x4, R164 ;  /* 0x0000000400f47825 */ /* 0x000fe200078e02a4 */
[----:B------:R-:W-:Y:S02]  /*21a50*/  ISETP.LT.AND P0, PT, R199, c[0x0][0x178], !P0 ;  /* 0x00005e00c7007a0c */ /* 0x000fe40004701270 */
[----:B------:R-:W-:-:S03]  /*21a60*/  IADD3 R166, R198, 0x37, RZ ;  /* 0x00000037c6a67810 */ /* 0x000fc60007ffe0ff */
[----:B--2---:R-:W-:Y:S04]  /*21a70*/  @P6 STG.E [R210.64], R246 ;  /* 0x000000f6d2006986 */ /* 0x004fe8000c101904 */
[----:B----4-:R1:W-:Y:S01]  /*21a80*/  @P5 STG.E [R244.64], R3 ;  /* 0x00000003f4005986 */ /* 0x0103e2000c101904 */
[----:B------:R-:W-:Y:S02]  /*21a90*/  ISETP.GE.AND P5, PT, R166, c[0x0][0x17c], PT ;  /* 0x00005f00a6007a0c */ /* 0x000fe40003fa6270 */
[----:B------:R-:W-:Y:S02]  /*21aa0*/  ISETP.LT.AND P6, PT, R191, c[0x0][0x178], !P3 ;  /* 0x00005e00bf007a0c */ /* 0x000fe40005fc1270 */
[----:B-1----:R-:W-:-:S05]  /*21ab0*/  IADD3 R3, R0, c[0x0][0x198], RZ ;  /* 0x0000660000037a10 */ /* 0x002fca0007ffe0ff */
[C---:B------:R-:W-:Y:S01]  /*21ac0*/  IMAD.WIDE R210, R3.reuse, 0x4, R208 ;  /* 0x0000000403d27825 */ /* 0x040fe200078e02d0 */
[----:B------:R-:W-:-:S03]  /*21ad0*/  IADD3 R0, R3, c[0x0][0x198], RZ ;  /* 0x0000660003007a10 */ /* 0x000fc60007ffe0ff */
[----:B------:R-:W-:Y:S01]  /*21ae0*/  IMAD.WIDE R166, R3, 0x4, R164 ;  /* 0x0000000403a67825 */ /* 0x000fe200078e02a4 */
[----:B------:R-:W-:Y:S01]  /*21af0*/  ISETP.LT.AND P3, PT, R199, c[0x0][0x178], !P3 ;  /* 0x00005e00c7007a0c */ /* 0x000fe20005f61270 */
[----:B------:R1:W-:Y:S04]  /*21b00*/  @P4 STG.E [R210.64], R249 ;  /* 0x000000f9d2004986 */ /* 0x0003e8000c101904 */
[----:B------:R2:W-:Y:S01]  /*21b10*/  @P0 STG.E [R166.64], R252 ;  /* 0x000000fca6000986 */ /* 0x0005e2000c101904 */
[----:B------:R-:W-:Y:S02]  /*21b20*/  ISETP.LT.AND P0, PT, R191, c[0x0][0x178], !P2 ;  /* 0x00005e00bf007a0c */ /* 0x000fe40005701270 */
[----:B------:R-:W-:Y:S02]  /*21b30*/  IADD3 R3, R0, c[0x0][0x198], RZ ;  /* 0x0000660000037a10 */ /* 0x000fe40007ffe0ff */
[----:B------:R-:W-:Y:S01]  /*21b40*/  IADD3 R246, R198, 0x38, RZ ;  /* 0x00000038c6f67810 */ /* 0x000fe20007ffe0ff */
[----:B-1----:R-:W-:-:S03]  /*21b50*/  IMAD.WIDE R210, R0, 0x4, R208 ;  /* 0x0000000400d27825 */ /* 0x002fc600078e02d0 */
[----:B------:R-:W-:Y:S01]  /*21b60*/  ISETP.GE.AND P4, PT, R246, c[0x0][0x17c], PT ;  /* 0x00005f00f6007a0c */ /* 0x000fe20003f86270 */
[----:B------:R-:W4:Y:S01]  /*21b70*/  LDL.LU R249, [R1+0x1cc] ;  /* 0x0001cc0001f97983 */ /* 0x000f220000300800 */
[----:B------:R-:W-:Y:S01]  /*21b80*/  IMAD.WIDE R244, R0, 0x4, R164 ;  /* 0x0000000400f47825 */ /* 0x000fe200078e02a4 */
[C---:B--2---:R-:W-:Y:S02]  /*21b90*/  IADD3 R166, R198.reuse, 0x39, RZ ;  /* 0x00000039c6a67810 */ /* 0x044fe40007ffe0ff */
[----:B---3--:R1:W-:Y:S01]  /*21ba0*/  @P6 STG.E [R210.64], R251 ;  /* 0x000000fbd2006986 */ /* 0x0083e2000c101904 */
[----:B------:R-:W-:-:S03]  /*21bb0*/  IADD3 R246, R198, 0x3a, RZ ;  /* 0x0000003ac6f67810 */ /* 0x000fc60007ffe0ff */
[----:B------:R2:W-:Y:S01]  /*21bc0*/  @P3 STG.E [R244.64], R250 ;  /* 0x000000faf4003986 */ /* 0x0005e2000c101904 */
[----:B------:R-:W-:Y:S01]  /*21bd0*/  ISETP.GE.AND P3, PT, R166, c[0x0][0x17c], PT ;  /* 0x00005f00a6007a0c */ /* 0x000fe20003f66270 */
[C---:B------:R-:W-:Y:S01]  /*21be0*/  IMAD.WIDE R166, R3.reuse, 0x4, R164 ;  /* 0x0000000403a67825 */ /* 0x040fe200078e02a4 */
[C---:B------:R-:W-:Y:S01]  /*21bf0*/  IADD3 R0, R3.reuse, c[0x0][0x198], RZ ;  /* 0x0000660003007a10 */ /* 0x040fe20007ffe0ff */
[----:B------:R-:W3:Y:S02]  /*21c00*/  LDL.LU R252, [R1+0x15c] ;  /* 0x00015c0001fc7983 */ /* 0x000ee40000300800 */
[----:B-1----:R-:W-:Y:S02]  /*21c10*/  IMAD.WIDE R210, R3, 0x4, R208 ;  /* 0x0000000403d27825 */ /* 0x002fe400078e02d0 */
[----:B------:R-:W3:Y:S04]  /*21c20*/  LDL.LU R3, [R1+0x158] ;  /* 0x0001580001037983 */ /* 0x000ee80000300800 */
[----:B------:R1:W-:Y:S01]  /*21c30*/  @P0 STG.E [R210.64], R248 ;  /* 0x000000f8d2000986 */ /* 0x0003e2000c101904 */
[----:B------:R-:W-:-:S03]  /*21c40*/  ISETP.GE.AND P0, PT, R246, c[0x0][0x17c], PT ;  /* 0x00005f00f6007a0c */ /* 0x000fc60003f06270 */
[----:B------:R-:W3:Y:S01]  /*21c50*/  LDL.LU R246, [R1+0x1c8] ;  /* 0x0001c80001f67983 */ /* 0x000ee20000300800 */
[----:B------:R-:W-:Y:S02]  /*21c60*/  ISETP.LT.AND P2, PT, R199, c[0x0][0x178], !P2 ;  /* 0x00005e00c7007a0c */ /* 0x000fe40005741270 */
[----:B------:R-:W-:Y:S02]  /*21c70*/  ISETP.LT.AND P6, PT, R191, c[0x0][0x178], !P1 ;  /* 0x00005e00bf007a0c */ /* 0x000fe40004fc1270 */
[----:B------:R-:W-:Y:S01]  /*21c80*/  ISETP.LT.AND P1, PT, R199, c[0x0][0x178], !P1 ;  /* 0x00005e00c7007a0c */ /* 0x000fe20004f21270 */
[C---:B--2---:R-:W-:Y:S01]  /*21c90*/  IMAD.WIDE R244, R0.reuse, 0x4, R164 ;  /* 0x0000000400f47825 */ /* 0x044fe200078e02a4 */
[----:B-1----:R-:W2:Y:S03]  /*21ca0*/  LDL.LU R248, [R1+0x1ec] ;  /* 0x0001ec0001f87983 */ /* 0x002ea60000300800 */
[----:B------:R-:W-:-:S04]  /*21cb0*/  IMAD.WIDE R210, R0, 0x4, R208 ;  /* 0x0000000400d27825 */ /* 0x000fc800078e02d0 */
[----:B------:R1:W-:Y:S01]  /*21cc0*/  @P2 STG.E [R166.64], R247 ;  /* 0x000000f7a6002986 */ /* 0x0003e2000c101904 */
[----:B------:R-:W-:Y:S02]  /*21cd0*/  ISETP.LT.AND P2, PT, R191, c[0x0][0x178], !P5 ;  /* 0x00005e00bf007a0c */ /* 0x000fe40006f41270 */
[----:B-1----:R-:W-:Y:S01]  /*21ce0*/  IADD3 R166, R198, 0x3b, RZ ;  /* 0x0000003bc6a67810 */ /* 0x002fe20007ffe0ff */
[----:B------:R-:W2:Y:S04]  /*21cf0*/  LDL.LU R247, [R1+0x17c] ;  /* 0x00017c0001f77983 */ /* 0x000ea80000300800 */
[----:B------:R-:W2:Y:S04]  /*21d00*/  LDL.LU R251, [R1+0x2e8] ;  /* 0x0002e80001fb7983 */ /* 0x000ea80000300800 */
[----:B------:R-:W2:Y:S04]  /*21d10*/  LDL.LU R250, [R1+0x198] ;  /* 0x0001980001fa7983 */ /* 0x000ea80000300800 */
[----:B---3--:R-:W-:Y:S04]  /*21d20*/  @P6 STG.E [R210.64], R246 ;  /* 0x000000f6d2006986 */ /* 0x008fe8000c101904 */
[----:B------:R1:W-:Y:S01]  /*21d30*/  @P1 STG.E [R244.64], R3 ;  /* 0x00000003f4001986 */ /* 0x0003e2000c101904 */
[----:B------:R-:W-:-:S02]  /*21d40*/  ISETP.GE.AND P1, PT, R166, c[0x0][0x17c], PT ;  /* 0x00005f00a6007a0c */ /* 0x000fc40003f26270 */
[----:B-1----:R-:W-:Y:S02]  /*21d50*/  IADD3 R3, R0, c[0x0][0x198], RZ ;  /* 0x0000660000037a10 */ /* 0x002fe40007ffe0ff */
[----:B------:R-:W-:-:S03]  /*21d60*/  IADD3 R246, R198, 0x3c, RZ ;  /* 0x0000003cc6f67810 */ /* 0x000fc60007ffe0ff */
[C---:B------:R-:W-:Y:S01]  /*21d70*/  IMAD.WIDE R210, R3.reuse, 0x4, R208 ;  /* 0x0000000403d27825 */ /* 0x040fe200078e02d0 */
[----:B------:R-:W-:-:S03]  /*21d80*/  IADD3 R0, R3, c[0x0][0x198], RZ ;  /* 0x0000660003007a10 */ /* 0x000fc60007ffe0ff */
[----:B------:R-:W-:Y:S01]  /*21d90*/  IMAD.WIDE R166, R3, 0x4, R164 ;  /* 0x0000000403a67825 */ /* 0x000fe200078e02a4 */
[----:B----4-:R1:W-:Y:S01]  /*21da0*/  @P2 STG.E [R210.64], R249 ;  /* 0x000000f9d2002986 */ /* 0x0103e2000c101904 */
[----:B------:R-:W-:-:S03]  /*21db0*/  ISETP.GE.AND P2, PT, R246, c[0x0][0x17c], PT ;  /* 0x00005f00f6007a0c */ /* 0x000fc60003f46270 */
[----:B------:R-:W3:Y:S04]  /*21dc0*/  LDL.LU R3, [R1+0x178] ;  /* 0x0001780001037983 */ /* 0x000ee80000300800 */
[----:B------:R-:W4:Y:S04]  /*21dd0*/  LDL.LU R246, [R1+0x1e8] ;  /* 0x0001e80001f67983 */ /* 0x000f280000300800 */
[----:B-1----:R-:W2:Y:S01]  /*21de0*/  LDL.LU R249, [R1+0x2ec] ;  /* 0x0002ec0001f97983 */ /* 0x002ea20000300800 */
[----:B------:R-:W-:Y:S02]  /*21df0*/  ISETP.LT.AND P5, PT, R199, c[0x0][0x178], !P5 ;  /* 0x00005e00c7007a0c */ /* 0x000fe40006fa1270 */
[----:B------:R-:W-:-:S02]  /*21e00*/  ISETP.LT.AND P6, PT, R191, c[0x0][0x178], !P4 ;  /* 0x00005e00bf007a0c */ /* 0x000fc400067c1270 */
[----:B------:R-:W-:Y:S01]  /*21e10*/  ISETP.LT.AND P4, PT, R199, c[0x0][0x178], !P4 ;  /* 0x00005e00c7007a0c */ /* 0x000fe20006781270 */
[----:B------:R-:W-:-:S04]  /*21e20*/  IMAD.WIDE R210, R0, 0x4, R208 ;  /* 0x0000000400d27825 */ /* 0x000fc800078e02d0 */
[----:B------:R-:W-:-:S04]  /*21e30*/  IMAD.WIDE R244, R0, 0x4, R164 ;  /* 0x0000000400f47825 */ /* 0x000fc800078e02a4 */
[----:B------:R1:W-:Y:S01]  /*21e40*/  @P5 STG.E [R166.64], R252 ;  /* 0x000000fca6005986 */ /* 0x0003e2000c101904 */
[----:B------:R-:W-:Y:S02]  /*21e50*/  ISETP.LT.AND P5, PT, R191, c[0x0][0x178], !P3 ;  /* 0x00005e00bf007a0c */ /* 0x000fe40005fa1270 */
[----:B------:R-:W-:Y:S02]  /*21e60*/  ISETP.LT.AND P3, PT, R199, c[0x0][0x178], !P3 ;  /* 0x00005e00c7007a0c */ /* 0x000fe40005f61270 */
[----:B-1----:R-:W-:Y:S01]  /*21e70*/  IADD3 R166, R198, 0x3d, RZ ;  /* 0x0000003dc6a67810 */ /* 0x002fe20007ffe0ff */
[----:B------:R-:W2:Y:S04]  /*21e80*/  LDL.LU R252, [R1+0x19c] ;  /* 0x00019c0001fc7983 */ /* 0x000ea80000300800 */
[----:B----4-:R-:W-:Y:S04]  /*21e90*/  @P6 STG.E [R210.64], R246 ;  /* 0x000000f6d2006986 */ /* 0x010fe8000c101904 */
[----:B---3--:R1:W-:Y:S01]  /*21ea0*/  @P4 STG.E [R244.64], R3 ;  /* 0x00000003f4004986 */ /* 0x0083e2000c101904 */
[----:B------:R-:W-:-:S02]  /*21eb0*/  ISETP.GE.AND P4, PT, R166, c[0x0][0x17c], PT ;  /* 0x00005f00a6007a0c */ /* 0x000fc40003f86270 */
[----:B------:R-:W-:Y:S02]  /*21ec0*/  ISETP.LT.AND P6, PT, R191, c[0x0][0x178], !P0 ;  /* 0x00005e00bf007a0c */ /* 0x000fe400047c1270 */
[----:B-1----:R-:W-:-:S05]  /*21ed0*/  IADD3 R3, R0, c[0x0][0x198], RZ ;  /* 0x0000660000037a10 */ /* 0x002fca0007ffe0ff */
[C---:B------:R-:W-:Y:S01]  /*21ee0*/  IMAD.WIDE R210, R3.reuse, 0x4, R208 ;  /* 0x0000000403d27825 */ /* 0x040fe200078e02d0 */
[----:B------:R-:W-:-:S03]  /*21ef0*/  IADD3 R0, R3, c[0x0][0x198], RZ ;  /* 0x0000660003007a10 */ /* 0x000fc60007ffe0ff */
[----:B------:R-:W-:Y:S01]  /*21f00*/  IMAD.WIDE R166, R3, 0x4, R164 ;  /* 0x0000000403a67825 */ /* 0x000fe200078e02a4 */
[----:B------:R-:W-:Y:S01]  /*21f10*/  ISETP.LT.AND P0, PT, R199, c[0x0][0x178], !P0 ;  /* 0x00005e00c7007a0c */ /* 0x000fe20004701270 */
[----:B--2---:R1:W-:Y:S04]  /*21f20*/  @P5 STG.E [R210.64], R248 ;  /* 0x000000f8d2005986 */ /* 0x0043e8000c101904 */
[----:B------:R2:W-:Y:S01]  /*21f30*/  @P3 STG.E [R166.64], R247 ;  /* 0x000000f7a6003986 */ /* 0x0005e2000c101904 */
[----:B------:R-:W-:Y:S02]  /*21f40*/  ISETP.LT.AND P3, PT, R191, c[0x0][0x178], !P1 ;  /* 0x00005e00bf007a0c */ /* 0x000fe40004f61270 */
[----:B------:R-:W-:Y:S02]  /*21f50*/  IADD3 R3, R0, c[0x0][0x198], RZ ;  /* 0x0000660000037a10 */ /* 0x000fe40007ffe0ff */
[----:B------:R-:W-:Y:S01]  /*21f60*/  IADD3 R246, R198, 0x3e, RZ ;  /* 0x0000003ec6f67810 */ /* 0x000fe20007ffe0ff */
[----:B-1----:R-:W-:-:S03]  /*21f70*/  IMAD.WIDE R210, R0, 0x4, R208 ;  /* 0x0000000400d27825 */ /* 0x002fc600078e02d0 */
[----:B------:R-:W-:Y:S01]  /*21f80*/  ISETP.GE.AND P5, PT, R246, c[0x0][0x17c], PT ;  /* 0x00005f00f6007a0c */ /* 0x000fe20003fa6270 */
[----:B------:R-:W3:Y:S01]  /*21f90*/  LDL.LU R248, [R1+0x2fc] ;  /* 0x0002fc0001f87983 */ /* 0x000ee20000300800 */
[----:B------:R-:W-:Y:S01]  /*21fa0*/  IMAD.WIDE R244, R0, 0x4, R164 ;  /* 0x0000000400f47825 */ /* 0x000fe200078e02a4 */
[C---:B--2---:R-:W-:Y:S02]  /*21fb0*/  IADD3 R166, R198.reuse, 0x3f, RZ ;  /* 0x0000003fc6a67810 */ /* 0x044fe40007ffe0ff */
[----:B------:R1:W-:Y:S01]  /*21fc0*/  @P6 STG.E [R210.64], R251 ;  /* 0x000000fbd2006986 */ /* 0x0003e2000c101904 */
[----:B------:R-:W-:-:S03]  /*21fd0*/  IADD3 R246, R198, 0x40, RZ ;  /* 0x00000040c6f67810 */ /* 0x000fc60007ffe0ff */
[----:B------:R2:W-:Y:S01]  /*21fe0*/  @P0 STG.E [R244.64], R250 ;  /* 0x000000faf4000986 */ /* 0x0005e2000c101904 */
[----:B------:R-:W-:Y:S01]  /*21ff0*/  ISETP.GE.AND P0, PT, R166, c[0x0][0x17c], PT ;  /* 0x00005f00a6007a0c */ /* 0x000fe20003f06270 */
[C---:B------:R-:W-:Y:S01]  /*22000*/  IMAD.WIDE R166, R3.reuse, 0x4, R164 ;  /* 0x0000000403a67825 */ /* 0x040fe200078e02a4 */
[C---:B------:R-:W-:Y:S01]  /*22010*/  IADD3 R0, R3.reuse, c[0x0][0x198], RZ ;  /* 0x0000660003007a10 */ /* 0x040fe20007ffe0ff */
[----:B------:R-:W4:Y:S02]  /*22020*/  LDL.LU R247, [R1+0x1bc] ;  /* 0x0001bc0001f77983 */ /* 0x000f240000300800 */
        /* <DEDUP_REMOVED lines=27> */
[----:B------:R-:W3:Y:S04]  /*221e0*/  LDL.LU R3, [R1+0x1f8] ;  /* 0x0001f80001037983 */ /* 0x000ee80000300800 */
[----:B------:R-:W2:Y:S04]  /*221f0*/  LDL.LU R246, [R1+0x318] ;  /* 0x0003180001f67983 */ /* 0x000ea80000300800 */
[----:B-1----:R-:W3:Y:S01]  /*22200*/  LDL.LU R248, [R1+0x334] ;  /* 0x0003340001f87983 */ /* 0x002ee20000300800 */
[----:B------:R-:W-:Y:S02]  /*22210*/  ISETP.LT.AND P4, PT, R199, c[0x0][0x178], !P4 ;  /* 0x00005e00c7007a0c */ /* 0x000fe40006781270 */
[----:B------:R-:W-:-:S02]  /*22220*/  ISETP.LT.AND P6, PT, R191, c[0x0][0x178], !P5 ;  /* 0x00005e00bf007a0c */ /* 0x000fc40006fc1270 */
[----:B------:R-:W-:Y:S01]  /*22230*/  ISETP.LT.AND P5, PT, R199, c[0x0][0x178], !P5 ;  /* 0x00005e00c7007a0c */ /* 0x000fe20006fa1270 */
[----:B------:R-:W-:-:S04]  /*22240*/  IMAD.WIDE R210, R0, 0x4, R208 ;  /* 0x0000000400d27825 */ /* 0x000fc800078e02d0 */
[----:B------:R-:W-:-:S04]  /*22250*/  IMAD.WIDE R244, R0, 0x4, R164 ;  /* 0x0000000400f47825 */ /* 0x000fc800078e02a4 */
[----:B----4-:R1:W-:Y:S01]  /*22260*/  @P4 STG.E [R166.64], R247 ;  /* 0x000000f7a6004986 */ /* 0x0103e2000c101904 */
[----:B------:R-:W-:Y:S02]  /*22270*/  ISETP.LT.AND P4, PT, R191, c[0x0][0x178], !P0 ;  /* 0x00005e00bf007a0c */ /* 0x000fe40004781270 */
[----:B------:R-:W-:Y:S02]  /*22280*/  ISETP.LT.AND P0, PT, R199, c[0x0][0x178], !P0 ;  /* 0x00005e00c7007a0c */ /* 0x000fe40004701270 */
[----:B-1----:R-:W-:Y:S01]  /*22290*/  IADD3 R166, R198, 0x43, RZ ;  /* 0x00000043c6a67810 */ /* 0x002fe20007ffe0ff */
[----:B------:R-:W4:Y:S04]  /*222a0*/  LDL.LU R247, [R1+0x94] ;  /* 0x0000940001f77983 */ /* 0x000f280000300800 */
[----:B--2---:R-:W-:Y:S04]  /*222b0*/  @P6 STG.E [R210.64], R246 ;  /* 0x000000f6d2006986 */ /* 0x004fe8000c101904 */
        /* <DEDUP_REMOVED lines=36> */
[----:B----4-:R1:W-:Y:S01]  /*22500*/  @P2 STG.E [R166.64], R247 ;  /* 0x000000f7a6002986 */ /* 0x0103e2000c101904 */
[----:B------:R-:W-:Y:S02]  /*22510*/  ISETP.LT.AND P2, PT, R191, c[0x0][0x178], !P5 ;  /* 0x00005e00bf007a0c */ /* 0x000fe40006f41270 */
[----:B-1----:R-:W-:Y:S01]  /*22520*/  IADD3 R166, R198, 0x47, RZ ;  /* 0x00000047c6a67810 */ /* 0x002fe20007ffe0ff */
[----:B------:R-:W4:Y:S04]  /*22530*/  LDL.LU R247, [R1+0x324] ;  /* 0x0003240001f77983 */ /* 0x000f280000300800 */
        /* <DEDUP_REMOVED lines=35> */
[----:B----4-:R2:W-:Y:S01]  /*22770*/  @P3 STG.E [R166.64], R247 ;  /* 0x000000f7a6003986 */ /* 0x0105e2000c101904 */
        /* <DEDUP_REMOVED lines=31> */
[----:B------:R-:W2:Y:S01]  /*22970*/  LDL.LU R250, [R1+0x3c0] ;  /* 0x0003c00001fa7983 */ /* 0x000ea20000300800 */
[----:B------:R-:W-:-:S03]  /*22980*/  ISETP.LT.AND P4, PT, R199, c[0x0][0x178], !P4 ;  /* 0x00005e00c7007a0c */ /* 0x000fc60006781270 */
[----:B---3--:R-:W-:Y:S04]  /*22990*/  @P6 STG.E [R210.64], R246 ;  /* 0x000000f6d2006986 */ /* 0x008fe8000c101904 */
[----:B------:R1:W-:Y:S01]  /*229a0*/  @P2 STG.E [R244.64], R3 ;  /* 0x00000003f4002986 */ /* 0x0003e2000c101904 */
[----:B------:R-:W-:Y:S02]  /*229b0*/  ISETP.GE.AND P2, PT, R166, c[0x0][0x17c], PT ;  /* 0x00005f00a6007a0c */ /* 0x000fe40003f46270 */
        /* <DEDUP_REMOVED lines=9> */
[----:B-1----:R-:W3:Y:S04]  /*22a50*/  LDL.LU R248, [R1+0x404] ;  /* 0x0004040001f87983 */ /* 0x002ee80000300800 */
[----:B----4-:R1:W-:Y:S04]  /*22a60*/  @P4 STG.E [R166.64], R247 ;  /* 0x000000f7a6004986 */ /* 0x0103e8000c101904 */
[----:B-1----:R-:W4:Y:S01]  /*22a70*/  LDL.LU R247, [R1+0x3c4] ;  /* 0x0003c40001f77983 */ /* 0x002f220000300800 */
        /* <DEDUP_REMOVED lines=8> */
[----:B---3--:R1:W-:Y:S01]  /*22b00*/  @P5 STG.E [R244.64], R3 ;  /* 0x00000003f4005986 */ /* 0x0083e2000c101904 */
[----:B------:R-:W-:Y:S02]  /*22b10*/  ISETP.GE.AND P5, PT, R166, c[0x0][0x17c], PT ;  /* 0x00005f00a6007a0c */ /* 0x000fe40003fa6270 */
[----:B------:R-:W-:Y:S02]  /*22b20*/  ISETP.LT.AND P6, PT, R191, c[0x0][0x178], !P3 ;  /* 0x00005e00bf007a0c */ /* 0x000fe40005fc1270 */
[----:B------:R-:W-:Y:S02]  /*22b30*/  ISETP.LT.AND P3, PT, R199, c[0x0][0x178], !P3 ;  /* 0x00005e00c7007a0c */ /* 0x000fe40005f61270 */
[----:B-1----:R-:W-:-:S05]  /*22b40*/  IADD3 R3, R0, c[0x0][0x198], RZ ;  /* 0x0000660000037a10 */ /* 0x002fca0007ffe0ff */
[C---:B------:R-:W-:Y:S01]  /*22b50*/  IMAD.WIDE R210, R3.reuse, 0x4, R208 ;  /* 0x0000000403d27825 */ /* 0x040fe200078e02d0 */
[----:B------:R-:W-:-:S03]  /*22b60*/  IADD3 R0, R3, c[0x0][0x198], RZ ;  /* 0x0000660003007a10 */ /* 0x000fc60007ffe0ff */
[--C-:B------:R-:W-:Y:S01]  /*22b70*/  IMAD.WIDE R166, R3, 0x4, R164.reuse ;  /* 0x0000000403a67825 */ /* 0x100fe200078e02a4 */
[----:B------:R1:W-:Y:S04]  /*22b80*/  @P4 STG.E [R210.64], R249 ;  /* 0x000000f9d2004986 */ /* 0x0003e8000c101904 */
[----:B------:R2:W-:Y:S01]  /*22b90*/  @P0 STG.E [R166.64], R252 ;  /* 0x000000fca6000986 */ /* 0x0005e2000c101904 */
[----:B------:R-:W-:Y:S01]  /*22ba0*/  ISETP.LT.AND P0, PT, R191, c[0x0][0x178], !P2 ;  /* 0x00005e00bf007a0c */ /* 0x000fe20005701270 */
[C---:B------:R-:W-:Y:S01]  /*22bb0*/  IMAD.WIDE R244, R0.reuse, 0x4, R164 ;  /* 0x0000000400f47825 */ /* 0x040fe200078e02a4 */
[----:B------:R-:W-:Y:S02]  /*22bc0*/  ISETP.LT.AND P2, PT, R199, c[0x0][0x178], !P2 ;  /* 0x00005e00c7007a0c */ /* 0x000fe40005741270 */
[C---:B------:R-:W-:Y:S01]  /*22bd0*/  IADD3 R3, R0.reuse, c[0x0][0x198], RZ ;  /* 0x0000660000037a10 */ /* 0x040fe20007ffe0ff */
[----:B-1----:R-:W-:Y:S01]  /*22be0*/  IMAD.WIDE R210, R0, 0x4, R208 ;  /* 0x0000000400d27825 */ /* 0x002fe200078e02d0 */
[C---:B------:R-:W-:Y:S01]  /*22bf0*/  IADD3 R246, R198.reuse, 0x50, RZ ;  /* 0x00000050c6f67810 */ /* 0x040fe20007ffe0ff */
[----:B------:R-:W3:Y:S01]  /*22c00*/  LDL.LU R249, [R1+0x414] ;  /* 0x0004140001f97983 */ /* 0x000ee20000300800 */
[----:B--2---:R-:W-:-:S03]  /*22c10*/  IADD3 R166, R198, 0x51, RZ ;  /* 0x00000051c6a67810 */ /* 0x004fc60007ffe0ff */
[----:B------:R1:W-:Y:S01]  /*22c20*/  @P6 STG.E [R210.64], R251 ;  /* 0x000000fbd2006986 */ /* 0x0003e2000c101904 */
[----:B------:R-:W-:Y:S02]  /*22c30*/  ISETP.GE.AND P4, PT, R246, c[0x0][0x17c], PT ;  /* 0x00005f00f6007a0c */ /* 0x000fe40003f86270 */
[----:B------:R-:W-:Y:S01]  /*22c40*/  IADD3 R246, R198, 0x52, RZ ;  /* 0x00000052c6f67810 */ /* 0x000fe20007ffe0ff */
[----:B------:R-:W-:Y:S01]  /*22c50*/  @P3 STG.E [R244.64], R250 ;  /* 0x000000faf4003986 */ /* 0x000fe2000c101904 */
[----:B------:R-:W-:Y:S01]  /*22c60*/  ISETP.GE.AND P3, PT, R166, c[0x0][0x17c], PT ;  /* 0x00005f00a6007a0c */ /* 0x000fe20003f66270 */
[C---:B------:R-:W-:Y:S01]  /*22c70*/  IMAD.WIDE R166, R3.reuse, 0x4, R164 ;  /* 0x0000000403a67825 */ /* 0x040fe200078e02a4 */
[C---:B------:R-:W-:Y:S01]  /*22c80*/  IADD3 R0, R3.reuse, c[0x0][0x198], RZ ;  /* 0x0000660003007a10 */ /* 0x040fe20007ffe0ff */
[----:B------:R-:W2:Y:S02]  /*22c90*/  LDL.LU R252, [R1+0x3e4] ;  /* 0x0003e40001fc7983 */ /* 0x000ea40000300800 */
[----:B-1----:R-:W-:-:S02]  /*22ca0*/  IMAD.WIDE R210, R3, 0x4, R208 ;  /* 0x0000000403d27825 */ /* 0x002fc400078e02d0 */
[----:B------:R-:W2:Y:S04]  /*22cb0*/  LDL.LU R3, [R1+0x3e0] ;  /* 0x0003e00001037983 */ /* 0x000ea80000300800 */
[----:B------:R-:W-:Y:S01]  /*22cc0*/  @P0 STG.E [R210.64], R248 ;  /* 0x000000f8d2000986 */ /* 0x000fe2000c101904 */
[----:B------:R-:W-:-:S03]  /*22cd0*/  ISETP.GE.AND P0, PT, R246, c[0x0][0x17c], PT ;  /* 0x00005f00f6007a0c */ /* 0x000fc60003f06270 */
[----:B------:R-:W2:Y:S04]  /*22ce0*/  LDL.LU R246, [R1+0x98] ;  /* 0x0000980001f67983 */ /* 0x000ea80000300800 */
[----:B----4-:R1:W-:Y:S04]  /*22cf0*/  @P2 STG.E [R166.64], R247 ;  /* 0x000000f7a6002986 */ /* 0x0103e8000c101904 */
[----:B-1----:R-:W4:Y:S01]  /*22d00*/  LDL.LU R167, [R1+0x410] ;  /* 0x0004100001a77983 */ /* 0x002f220000300800 */
[----:B------:R-:W-:Y:S02]  /*22d10*/  ISETP.LT.AND P6, PT, R191, c[0x0][0x178], !P1 ;  /* 0x00005e00bf007a0c */ /* 0x000fe40004fc1270 */
[----:B------:R-:W-:Y:S01]  /*22d20*/  ISETP.LT.AND P1, PT, R199, c[0x0][0x178], !P1 ;  /* 0x00005e00c7007a0c */ /* 0x000fe20004f21270 */
[C---:B------:R-:W-:Y:S01]  /*22d30*/  IMAD.WIDE R210, R0.reuse, 0x4, R208 ;  /* 0x0000000400d27825 */ /* 0x040fe200078e02d0 */
[----:B------:R-:W-:Y:S01]  /*22d40*/  ISETP.LT.AND P2, PT, R191, c[0x0][0x178], !P5 ;  /* 0x00005e00bf007a0c */ /* 0x000fe20006f41270 */
[----:B------:R-:W3:Y:S02]  /*22d50*/  LDL.LU R248, [R1+0x33c] ;  /* 0x00033c0001f87983 */ /* 0x000ee40000300800 */
[C---:B------:R-:W-:Y:S01]  /*22d60*/  IMAD.WIDE R244, R0.reuse, 0x4, R164 ;  /* 0x0000000400f47825 */ /* 0x040fe200078e02a4 */
[----:B------:R-:W-:Y:S01]  /*22d70*/  IADD3 R166, R0, c[0x0][0x198], RZ ;  /* 0x0000660000a67a10 */ /* 0x000fe20007ffe0ff */
[----:B------:R-:W3:Y:S04]  /*22d80*/  LDL.LU R247, [R1+0x9c] ;  /* 0x00009c0001f77983 */ /* 0x000ee80000300800 */
[----:B------:R-:W3:Y:S04]  /*22d90*/  LDL.LU R251, [R1+0x358] ;  /* 0x0003580001fb7983 */ /* 0x000ee80000300800 */
[----:B------:R-:W3:Y:S01]  /*22da0*/  LDL.LU R250, [R1+0x2c8] ;  /* 0x0002c80001fa7983 */ /* 0x000ee20000300800 */
[----:B------:R-:W-:-:S02]  /*22db0*/  ISETP.LT.AND P5, PT, R199, c[0x0][0x178], !P5 ;  /* 0x00005e00c7007a0c */ /* 0x000fc40006fa1270 */
[C---:B------:R-:W-:Y:S01]  /*22dc0*/  IADD3 R0, R166.reuse, c[0x0][0x198], RZ ;  /* 0x00006600a6007a10 */ /* 0x040fe20007ffe0ff */
[----:B----4-:R1:W-:Y:S04]  /*22dd0*/  @P6 STG.E [R210.64], R167 ;  /* 0x000000a7d2006986 */ /* 0x0103e8000c101904 */
[----:B--2---:R2:W-:Y:S01]  /*22de0*/  @P1 STG.E [R244.64], R3 ;  /* 0x00000003f4001986 */ /* 0x0045e2000c101904 */
[----:B-1----:R-:W-:Y:S01]  /*22df0*/  IMAD.WIDE R210, R166, 0x4, R208 ;  /* 0x00000004a6d27825 */ /* 0x002fe200078e02d0 */
[----:B--2---:R-:W-:-:S04]  /*22e00*/  IADD3 R3, R198, 0x53, RZ ;  /* 0x00000053c6037810 */ /* 0x004fc80007ffe0ff */
[----:B------:R-:W-:Y:S02]  /*22e10*/  ISETP.GE.AND P1, PT, R3, c[0x0][0x17c], PT ;  /* 0x00005f0003007a0c */ /* 0x000fe40003f26270 */
[----:B------:R-:W-:Y:S01]  /*22e20*/  IADD3 R3, R198, 0x54, RZ ;  /* 0x00000054c6037810 */ /* 0x000fe20007ffe0ff */
[----:B---3--:R1:W-:Y:S03]  /*22e30*/  @P2 STG.E [R210.64], R249 ;  /* 0x000000f9d2002986 */ /* 0x0083e6000c101904 */
[----:B------:R-:W-:Y:S02]  /*22e40*/  ISETP.GE.AND P2, PT, R3, c[0x0][0x17c], PT ;  /* 0x00005f0003007a0c */ /* 0x000fe40003f46270 */
[----:B------:R-:W2:Y:S01]  /*22e50*/  LDL.LU R3, [R1+0x338] ;  /* 0x0003380001037983 */ /* 0x000ea20000300800 */
[----:B------:R-:W-:-:S05]  /*22e60*/  IMAD.WIDE R166, R166, 0x4, R164 ;  /* 0x00000004a6a67825 */ /* 0x000fca00078e02a4 */
[----:B------:R3:W-:Y:S04]  /*22e70*/  @P5 STG.E [R166.64], R252 ;  /* 0x000000fca6005986 */ /* 0x0007e8000c101904 */
[----:B-1----:R-:W4:Y:S04]  /*22e80*/  LDL.LU R249, [R1+0x35c] ;  /* 0x00035c0001f97983 */ /* 0x002f280000300800 */
[----:B---3--:R-:W3:Y:S01]  /*22e90*/  LDL.LU R252, [R1+0x2cc] ;  /* 0x0002cc0001fc7983 */ /* 0x008ee20000300800 */
[----:B------:R-:W-:Y:S02]  /*22ea0*/  ISETP.LT.AND P6, PT, R191, c[0x0][0x178], !P4 ;  /* 0x00005e00bf007a0c */ /* 0x000fe400067c1270 */
[----:B------:R-:W-:-:S02]  /*22eb0*/  ISETP.LT.AND P4, PT, R199, c[0x0][0x178], !P4 ;  /* 0x00005e00c7007a0c */ /* 0x000fc40006781270 */
[----:B------:R-:W-:Y:S01]  /*22ec0*/  ISETP.LT.AND P5, PT, R191, c[0x0][0x178], !P3 ;  /* 0x00005e00bf007a0c */ /* 0x000fe20005fa1270 */
[C---:B------:R-:W-:Y:S01]  /*22ed0*/  IMAD.WIDE R210, R0.reuse, 0x4, R208 ;  /* 0x0000000400d27825 */ /* 0x040fe200078e02d0 */
[----:B------:R-:W-:Y:S02]  /*22ee0*/  ISETP.LT.AND P3, PT, R199, c[0x0][0x178], !P3 ;  /* 0x00005e00c7007a0c */ /* 0x000fe40005f61270 */
[C---:B------:R-:W-:Y:S01]  /*22ef0*/  IADD3 R166, R0.reuse, c[0x0][0x198], RZ ;  /* 0x0000660000a67a10 */ /* 0x040fe20007ffe0ff */
[----:B------:R-:W-:-:S03]  /*22f00*/  IMAD.WIDE R244, R0, 0x4, R164 ;  /* 0x0000000400f47825 */ /* 0x000fc600078e02a4 */
[C---:B------:R-:W-:Y:S01]  /*22f10*/  IADD3 R0, R166.reuse, c[0x0][0x198], RZ ;  /* 0x00006600a6007a10 */ /* 0x040fe20007ffe0ff */
[----:B--2---:R1:W-:Y:S01]  /*22f20*/  @P6 STG.E [R210.64], R3 ;  /* 0x00000003d2006986 */ /* 0x0043e2000c101904 */
[----:B------:R-:W-:Y:S02]  /*22f30*/  ISETP.LT.AND P6, PT, R191, c[0x0][0x178], !P0 ;  /* 0x00005e00bf007a0c */ /* 0x000fe400047c1270 */
[----:B------:R-:W-:Y:S01]  /*22f40*/  ISETP.LT.AND P0, PT, R199, c[0x0][0x178], !P0 ;  /* 0x00005e00c7007a0c */ /* 0x000fe20004701270 */
[----:B------:R2:W-:Y:S01]  /*22f50*/  @P4 STG.E [R244.64], R246 ;  /* 0x000000f6f4004986 */ /* 0x0005e2000c101904 */
[----:B-1----:R-:W-:Y:S01]  /*22f60*/  IMAD.WIDE R210, R166, 0x4, R208 ;  /* 0x00000004a6d27825 */ /* 0x002fe200078e02d0 */
[----:B------:R-:W-:-:S03]  /*22f70*/  IADD3 R3, R198, 0x55, RZ ;  /* 0x00000055c6037810 */ /* 0x000fc60007ffe0ff */
[----:B------:R-:W-:Y:S01]  /*22f80*/  IMAD.WIDE R166, R166, 0x4, R164 ;  /* 0x00000004a6a67825 */ /* 0x000fe200078e02a4 */
[----:B------:R-:W-:Y:S01]  /*22f90*/  ISETP.GE.AND P4, PT, R3, c[0x0][0x17c], PT ;  /* 0x00005f0003007a0c */ /* 0x000fe20003f86270 */
[----:B------:R1:W-:Y:S01]  /*22fa0*/  @P5 STG.E [R210.64], R248 ;  /* 0x000000f8d2005986 */ /* 0x0003e2000c101904 */
[----:B------:R-:W-:-:S03]  /*22fb0*/  IADD3 R3, R198, 0x56, RZ ;  /* 0x00000056c6037810 */ /* 0x000fc60007ffe0ff */
[----:B------:R3:W-:Y:S01]  /*22fc0*/  @P3 STG.E [R166.64], R247 ;  /* 0x000000f7a6003986 */ /* 0x0007e2000c101904 */
[----:B------:R-:W-:Y:S01]  /*22fd0*/  ISETP.LT.AND P3, PT, R191, c[0x0][0x178], !P1 ;  /* 0x00005e00bf007a0c */ /* 0x000fe20004f61270 */
[C---:B--2---:R-:W-:Y:S01]  /*22fe0*/  IMAD.WIDE R244, R0.reuse, 0x4, R164 ;  /* 0x0000000400f47825 */ /* 0x044fe200078e02a4 */
[----:B------:R-:W-:Y:S02]  /*22ff0*/  ISETP.LT.AND P1, PT, R199, c[0x0][0x178], !P1 ;  /* 0x00005e00c7007a0c */ /* 0x000fe40004f21270 */
[----:B------:R-:W-:Y:S01]  /*23000*/  ISETP.GE.AND P5, PT, R3, c[0x0][0x17c], PT ;  /* 0x00005f0003007a0c */ /* 0x000fe20003fa6270 */
[----:B-1----:R-:W-:Y:S01]  /*23010*/  IMAD.WIDE R210, R0, 0x4, R208 ;  /* 0x0000000400d27825 */ /* 0x002fe200078e02d0 */
[----:B------:R-:W-:Y:S01]  /*23020*/  IADD3 R3, R198, 0x57, RZ ;  /* 0x00000057c6037810 */ /* 0x000fe20007ffe0ff */
[----:B------:R-:W2:Y:S01]  /*23030*/  LDL.LU R248, [R1+0x38c] ;  /* 0x00038c0001f87983 */ /* 0x000ea20000300800 */
[----:B---3--:R-:W-:-:S03]  /*23040*/  IADD3 R166, R0, c[0x0][0x198], RZ ;  /* 0x0000660000a67a10 */ /* 0x008fc60007ffe0ff */
[----:B------:R1:W-:Y:S01]  /*23050*/  @P6 STG.E [R210.64], R251 ;  /* 0x000000fbd2006986 */ /* 0x0003e2000c101904 */
[----:B------:R-:W-:-:S03]  /*23060*/  IADD3 R0, R166, c[0x0][0x198], RZ ;  /* 0x00006600a6007a10 */ /* 0x000fc60007ffe0ff */
[----:B------:R-:W-:Y:S01]  /*23070*/  @P0 STG.E [R244.64], R250 ;  /* 0x000000faf4000986 */ /* 0x000fe2000c101904 */
[----:B------:R-:W-:Y:S02]  /*23080*/  ISETP.GE.AND P0, PT, R3, c[0x0][0x17c], PT ;  /* 0x00005f0003007a0c */ /* 0x000fe40003f06270 */
[----:B------:R-:W-:Y:S01]  /*23090*/  IADD3 R3, R198, 0x58, RZ ;  /* 0x00000058c6037810 */ /* 0x000fe20007ffe0ff */
[----:B------:R-:W3:Y:S01]  /*230a0*/  LDL.LU R247, [R1+0x32c] ;  /* 0x00032c0001f77983 */ /* 0x000ee20000300800 */
[----:B-1----:R-:W-:-:S03]  /*230b0*/  IMAD.WIDE R210, R166, 0x4, R208 ;  /* 0x00000004a6d27825 */ /* 0x002fc600078e02d0 */
[----:B------:R-:W2:Y:S01]  /*230c0*/  LDL.LU R246, [R1+0x348] ;  /* 0x0003480001f67983 */ /* 0x000ea20000300800 */
[----:B------:R-:W-:-:S03]  /*230d0*/  IMAD.WIDE R166, R166, 0x4, R164 ;  /* 0x00000004a6a67825 */ /* 0x000fc600078e02a4 */
[----:B----4-:R-:W-:Y:S01]  /*230e0*/  @P3 STG.E [R210.64], R249 ;  /* 0x000000f9d2003986 */ /* 0x010fe2000c101904 */
[----:B------:R-:W-:-:S03]  /*230f0*/  ISETP.GE.AND P3, PT, R3, c[0x0][0x17c], PT ;  /* 0x00005f0003007a0c */ /* 0x000fc60003f66270 */
[----:B------:R-:W4:Y:S04]  /*23100*/  LDL.LU R3, [R1+0x328] ;  /* 0x0003280001037983 */ /* 0x000f280000300800 */
[----:B------:R1:W-:Y:S04]  /*23110*/  @P1 STG.E [R166.64], R252 ;  /* 0x000000fca6001986 */ /* 0x0003e8000c101904 */
[----:B-1----:R-:W2:Y:S01]  /*23120*/  LDL.LU R167, [R1+0x388] ;  /* 0x0003880001a77983 */ /* 0x002ea20000300800 */
        /* <DEDUP_REMOVED lines=12> */
[----:B--2---:R1:W-:Y:S04]  /*231f0*/  @P6 STG.E [R210.64], R167 ;  /* 0x000000a7d2006986 */ /* 0x0043e8000c101904 */
[----:B----4-:R2:W-:Y:S01]  /*23200*/  @P2 STG.E [R244.64], R3 ;  /* 0x00000003f4002986 */ /* 0x0105e2000c101904 */
[----:B-1----:R-:W-:Y:S01]  /*23210*/  IMAD.WIDE R210, R166, 0x4, R208 ;  /* 0x00000004a6d27825 */ /* 0x002fe200078e02d0 */
[----:B--2---:R-:W-:-:S04]  /*23220*/  IADD3 R3, R198, 0x59, RZ ;  /* 0x00000059c6037810 */ /* 0x004fc80007ffe0ff */
[----:B------:R-:W-:Y:S02]  /*23230*/  ISETP.GE.AND P2, PT, R3, c[0x0][0x17c], PT ;  /* 0x00005f0003007a0c */ /* 0x000fe40003f46270 */
[----:B------:R-:W-:Y:S01]  /*23240*/  IADD3 R3, R198, 0x5a, RZ ;  /* 0x0000005ac6037810 */ /* 0x000fe20007ffe0ff */
[----:B------:R1:W-:Y:S03]  /*23250*/  @P1 STG.E [R210.64], R248 ;  /* 0x000000f8d2001986 */ /* 0x0003e6000c101904 */
[----:B------:R-:W-:Y:S02]  /*23260*/  ISETP.GE.AND P1, PT, R3, c[0x0][0x17c], PT ;  /* 0x00005f0003007a0c */ /* 0x000fe40003f26270 */
[----:B------:R-:W2:Y:S01]  /*23270*/  LDL.LU R3, [R1+0x3b8] ;  /* 0x0003b80001037983 */ /* 0x000ea20000300800 */
[----:B------:R-:W-:-:S05]  /*23280*/  IMAD.WIDE R166, R166, 0x4, R164 ;  /* 0x00000004a6a67825 */ /* 0x000fca00078e02a4 */
[----:B---3--:R3:W-:Y:S04]  /*23290*/  @P4 STG.E [R166.64], R247 ;  /* 0x000000f7a6004986 */ /* 0x0087e8000c101904 */
        /* <DEDUP_REMOVED lines=31> */
[----:B------:R3:W-:Y:S01]  /*23490*/  @P3 STG.E [R244.64], R250 ;  /* 0x000000faf4003986 */ /* 0x0007e2000c101904 */
[----:B------:R-:W-:Y:S02]  /*234a0*/  ISETP.GE.AND P3, PT, R3, c[0x0][0x17c], PT ;  /* 0x00005f0003007a0c */ /* 0x000fe40003f66270 */
[----:B------:R-:W-:Y:S01]  /*234b0*/  IADD3 R3, R198, 0x5e, RZ ;  /* 0x0000005ec6037810 */ /* 0x000fe20007ffe0ff */
[----:B------:R-:W2:Y:S01]  /*234c0*/  LDL.LU R252, [R1+0x3ac] ;  /* 0x0003ac0001fc7983 */ /* 0x000ea20000300800 */
[----:B-1----:R-:W-:-:S04]  /*234d0*/  IMAD.WIDE R210, R166, 0x4, R208 ;  /* 0x00000004a6d27825 */ /* 0x002fc800078e02d0 */
[----:B------:R-:W-:Y:S01]  /*234e0*/  IMAD.WIDE R166, R166, 0x4, R164 ;  /* 0x00000004a6a67825 */ /* 0x000fe200078e02a4 */
[----:B----4-:R-:W-:Y:S01]  /*234f0*/  @P0 STG.E [R210.64], R248 ;  /* 0x000000f8d2000986 */ /* 0x010fe2000c101904 */
[----:B------:R-:W-:-:S03]  /*23500*/  ISETP.GE.AND P0, PT, R3, c[0x0][0x17c], PT ;  /* 0x00005f0003007a0c */ /* 0x000fc60003f06270 */
[----:B---3--:R-:W3:Y:S04]  /*23510*/  LDL.LU R250, [R1+0x3c8] ;  /* 0x0003c80001fa7983 */ /* 0x008ee80000300800 */
[----:B------:R-:W4:Y:S04]  /*23520*/  LDL.LU R3, [R1+0x3a8] ;  /* 0x0003a80001037983 */ /* 0x000f280000300800 */
[----:B------:R1:W-:Y:S04]  /*23530*/  @P2 STG.E [R166.64], R247 ;  /* 0x000000f7a6002986 */ /* 0x0003e8000c101904 */
[----:B-1----:R-:W2:Y:S01]  /*23540*/  LDL.LU R167, [R1+0x3f8] ;  /* 0x0003f80001a77983 */ /* 0x002ea20000300800 */
[----:B------:R-:W-:-:S02]  /*23550*/  ISETP.LT.AND P6, PT, R191, c[0x0][0x178], !P1 ;  /* 0x00005e00bf007a0c */ /* 0x000fc40004fc1270 */
        /* <DEDUP_REMOVED lines=8> */
[----:B------:R-:W3:Y:S04]  /*235e0*/  LDL.LU R251, [R1+0x3e8] ;  /* 0x0003e80001fb7983 */ /* 0x000ee80000300800 */
        /* <DEDUP_REMOVED lines=8> */
[----:B------:R-:W2:Y:S04]  /*23670*/  LDL.LU R3, [R1+0x408] ;  /* 0x0004080001037983 */ /* 0x000ea80000300800 */
[----:B-1----:R-:W4:Y:S01]  /*23680*/  LDL.LU R249, [R1+0x41c] ;  /* 0x00041c0001f97983 */ /* 0x002f220000300800 */
[----:B------:R-:W-:-:S02]  /*23690*/  ISETP.LT.AND P5, PT, R199, c[0x0][0x178], !P5 ;  /* 0x00005e00c7007a0c */ /* 0x000fc40006fa1270 */
[C---:B------:R-:W-:Y:S01]  /*236a0*/  IADD3 R0, R166.reuse, c[0x0][0x198], RZ ;  /* 0x00006600a6007a10 */ /* 0x040fe20007ffe0ff */
[----:B------:R-:W-:Y:S01]  /*236b0*/  IMAD.WIDE R166, R166, 0x4, R164 ;  /* 0x00000004a6a67825 */ /* 0x000fe200078e02a4 */
[----:B------:R-:W-:Y:S02]  /*236c0*/  ISETP.LT.AND P6, PT, R191, c[0x0][0x178], !P4 ;  /* 0x00005e00bf007a0c */ /* 0x000fe400067c1270 */
[----:B------:R-:W-:Y:S01]  /*236d0*/  ISETP.LT.AND P4, PT, R199, c[0x0][0x178], !P4 ;  /* 0x00005e00c7007a0c */ /* 0x000fe20006781270 */
[----:B------:R-:W-:-:S06]  /*236e0*/  IMAD.WIDE R210, R0, 0x4, R208 ;  /* 0x0000000400d27825 */ /* 0x000fcc00078e02d0 */
[----:B------:R1:W-:Y:S01]  /*236f0*/  @P5 STG.E [R166.64], R252 ;  /* 0x000000fca6005986 */ /* 0x0003e2000c101904 */
[----:B------:R-:W-:Y:S02]  /*23700*/  ISETP.LT.AND P5, PT, R191, c[0x0][0x178], !P3 ;  /* 0x00005e00bf007a0c */ /* 0x000fe40005fa1270 */
[----:B------:R-:W-:Y:S01]  /*23710*/  ISETP.LT.AND P3, PT, R199, c[0x0][0x178], !P3 ;  /* 0x00005e00c7007a0c */ /* 0x000fe20005f61270 */
[C---:B------:R-:W-:Y:S01]  /*23720*/  IMAD.WIDE R244, R0.reuse, 0x4, R164 ;  /* 0x0000000400f47825 */ /* 0x040fe200078e02a4 */
[----:B-1----:R-:W-:Y:S01]  /*23730*/  IADD3 R166, R0, c[0x0][0x198], RZ ;  /* 0x0000660000a67a10 */ /* 0x002fe20007ffe0ff */
[----:B------:R-:W4:Y:S03]  /*23740*/  LDL.LU R252, [R1+0x3ec] ;  /* 0x0003ec0001fc7983 */ /* 0x000f260000300800 */
[----:B------:R-:W-:Y:S01]  /*23750*/  IADD3 R0, R166, c[0x0][0x198], RZ ;  /* 0x00006600a6007a10 */ /* 0x000fe20007ffe0ff */
[----:B--2---:R1:W-:Y:S01]  /*23760*/  @P6 STG.E [R210.64], R3 ;  /* 0x00000003d2006986 */ /* 0x0043e2000c101904 */
[----:B------:R-:W-:-:S02]  /*23770*/  ISETP.LT.AND P6, PT, R191, c[0x0][0x178], !P0 ;  /* 0x00005e00bf007a0c */ /* 0x000fc400047c1270 */
[----:B------:R-:W-:Y:S01]  /*23780*/  ISETP.LT.AND P0, PT, R199, c[0x0][0x178], !P0 ;  /* 0x00005e00c7007a0c */ /* 0x000fe20004701270 */
[----:B---3--:R2:W-:Y:S01]  /*23790*/  @P4 STG.E [R244.64], R250 ;  /* 0x000000faf4004986 */ /* 0x0085e2000c101904 */
        /* <DEDUP_REMOVED lines=8> */
[----:B--2---:R-:W-:Y:S01]  /*23820*/  IMAD.WIDE R244, R0, 0x4, R164 ;  /* 0x0000000400f47825 */ /* 0x004fe200078e02a4 */
[----:B------:R-:W-:Y:S01]  /*23830*/  ISETP.GE.AND P5, PT, R3, c[0x0][0x17c], PT ;  /* 0x00005f0003007a0c */ /* 0x000fe20003fa6270 */
[----:B------:R-:W2:Y:S01]  /*23840*/  LDL.LU R250, [R1+0x280] ;  /* 0x0002800001fa7983 */ /* 0x000ea20000300800 */
[----:B------:R-:W-:Y:S01]  /*23850*/  IADD3 R3, R198, 0x63, RZ ;  /* 0x00000063c6037810 */ /* 0x000fe20007ffe0ff */
[C---:B-1----:R-:W-:Y:S02]  /*23860*/  IMAD.WIDE R210, R0.reuse, 0x4, R208 ;  /* 0x0000000400d27825 */ /* 0x042fe400078e02d0 */
[----:B------:R-:W2:Y:S01]  /*23870*/  LDL.LU R248, [R1+0x454] ;  /* 0x0004540001f87983 */ /* 0x000ea20000300800 */
[----:B---3--:R-:W-:-:S03]  /*23880*/  IADD3 R166, R0, c[0x0][0x198], RZ ;  /* 0x0000660000a67a10 */ /* 0x008fc60007ffe0ff */
[----:B------:R1:W-:Y:S04]  /*23890*/  @P6 STG.E [R210.64], R246 ;  /* 0x000000f6d2006986 */ /* 0x0003e8000c101904 */
[----:B------:R-:W-:Y:S01]  /*238a0*/  @P0 STG.E [R244.64], R251 ;  /* 0x000000fbf4000986 */ /* 0x000fe2000c101904 */
[----:B------:R-:W-:Y:S02]  /*238b0*/  ISETP.GE.AND P0, PT, R3, c[0x0][0x17c], PT ;  /* 0x00005f0003007a0c */ /* 0x000fe40003f06270 */
[----:B------:R-:W-:Y:S01]  /*238c0*/  IADD3 R3, R198, 0x64, RZ ;  /* 0x00000064c6037810 */ /* 0x000fe20007ffe0ff */
[----:B------:R-:W3:Y:S01]  /*238d0*/  LDL.LU R247, [R1+0x284] ;  /* 0x0002840001f77983 */ /* 0x000ee20000300800 */
[----:B-1----:R-:W-:-:S05]  /*238e0*/  IMAD.WIDE R210, R166, 0x4, R208 ;  /* 0x00000004a6d27825 */ /* 0x002fca00078e02d0 */
[----:B----4-:R1:W-:Y:S01]  /*238f0*/  @P3 STG.E [R210.64], R249 ;  /* 0x000000f9d2003986 */ /* 0x0103e2000c101904 */
[----:B------:R-:W-:-:S03]  /*23900*/  ISETP.GE.AND P3, PT, R3, c[0x0][0x17c], PT ;  /* 0x00005f0003007a0c */ /* 0x000fc60003f66270 */
[----:B------:R-:W4:Y:S01]  /*23910*/  LDL.LU R3, [R1+0x450] ;  /* 0x0004500001037983 */ /* 0x000f220000300800 */
[----:B------:R-:W-:Y:S02]  /*23920*/  ISETP.LT.AND P1, PT, R199, c[0x0][0x178], !P1 ;  /* 0x00005e00c7007a0c */ /* 0x000fe40004f21270 */
[----:B------:R-:W-:Y:S01]  /*23930*/  ISETP.LT.AND P6, PT, R191, c[0x0][0x178], !P2 ;  /* 0x00005e00bf007a0c */ /* 0x000fe200057c1270 */
[----:B------:R-:W2:Y:S01]  /*23940*/  LDL.LU R246, [R1+0x484] ;  /* 0x0004840001f67983 */ /* 0x000ea20000300800 */
[C---:B------:R-:W-:Y:S01]  /*23950*/  IADD3 R0, R166.reuse, c[0x0][0x198], RZ ;  /* 0x00006600a6007a10 */ /* 0x040fe20007ffe0ff */
[----:B------:R-:W-:Y:S01]  /*23960*/  IMAD.WIDE R166, R166, 0x4, R164 ;  /* 0x00000004a6a67825 */ /* 0x000fe200078e02a4 */
[----:B------:R-:W-:-:S03]  /*23970*/  ISETP.LT.AND P2, PT, R199, c[0x0][0x178], !P2 ;  /* 0x00005e00c7007a0c */ /* 0x000fc60005741270 */
[----:B-1----:R-:W-:-:S04]  /*23980*/  IMAD.WIDE R210, R0, 0x4, R208 ;  /* 0x0000000400d27825 */ /* 0x002fc800078e02d0 */
[----:B------:R1:W-:Y:S01]  /*23990*/  @P1 STG.E [R166.64], R252 ;  /* 0x000000fca6001986 */ /* 0x0003e2000c101904 */
[----:B------:R-:W-:Y:S01]  /*239a0*/  ISETP.LT.AND P1, PT, R191, c[0x0][0x178], !P4 ;  /* 0x00005e00bf007a0c */ /* 0x000fe20006721270 */
[C---:B------:R-:W-:Y:S01]  /*239b0*/  IMAD.WIDE R244, R0.reuse, 0x4, R164 ;  /* 0x0000000400f47825 */ /* 0x040fe200078e02a4 */
[----:B------:R-:W-:Y:S02]  /*239c0*/  ISETP.LT.AND P4, PT, R199, c[0x0][0x178], !P4 ;  /* 0x00005e00c7007a0c */ /* 0x000fe40006781270 */
[----:B-1----:R-:W-:Y:S01]  /*239d0*/  IADD3 R166, R0, c[0x0][0x198], RZ ;  /* 0x0000660000a67a10 */ /* 0x002fe20007ffe0ff */
[----:B------:R-:W3:Y:S03]  /*239e0*/  LDL.LU R252, [R1+0x424] ;  /* 0x0004240001fc7983 */ /* 0x000ee60000300800 */
[----:B------:R-:W-:Y:S01]  /*239f0*/  IADD3 R0, R166, c[0x0][0x198], RZ ;  /* 0x00006600a6007a10 */ /* 0x000fe20007ffe0ff */
[----:B------:R-:W3:Y:S04]  /*23a00*/  LDL.LU R251, [R1+0x490] ;  /* 0x0004900001fb7983 */ /* 0x000ee80000300800 */
[----:B------:R-:W3:Y:S04]  /*23a10*/  LDL.LU R249, [R1+0x270] ;  /* 0x0002700001f97983 */ /* 0x000ee80000300800 */
[----:B----4-:R1:W-:Y:S04]  /*23a20*/  @P6 STG.E [R210.64], R3 ;  /* 0x00000003d2006986 */ /* 0x0103e8000c101904 */
[----:B--2---:R-:W-:Y:S01]  /*23a30*/  @P2 STG.E [R244.64], R250 ;  /* 0x000000faf4002986 */ /* 0x004fe2000c101904 */
[----:B-1----:R-:W-:Y:S01]  /*23a40*/  IADD3 R3, R198, 0x65, RZ ;  /* 0x00000065c6037810 */ /* 0x002fe20007ffe0ff */
[----:B------:R-:W-:-:S03]  /*23a50*/  IMAD.WIDE R210, R166, 0x4, R208 ;  /* 0x00000004a6d27825 */ /* 0x000fc600078e02d0 */
[----:B------:R-:W-:Y:S01]  /*23a60*/  ISETP.GE.AND P2, PT, R3, c[0x0][0x17c], PT ;  /* 0x00005f0003007a0c */ /* 0x000fe20003f46270 */
[----:B------:R-:W-:Y:S01]  /*23a70*/  IMAD.WIDE R166, R166, 0x4, R164 ;  /* 0x00000004a6a67825 */ /* 0x000fe200078e02a4 */
[----:B------:R-:W-:Y:S01]  /*23a80*/  IADD3 R3, R198, 0x66, RZ ;  /* 0x00000066c6037810 */ /* 0x000fe20007ffe0ff */
[----:B------:R-:W-:Y:S03]  /*23a90*/  @P1 STG.E [R210.64], R248 ;  /* 0x000000f8d2001986 */ /* 0x000fe6000c101904 */
[----:B------:R-:W-:Y:S01]  /*23aa0*/  ISETP.GE.AND P1, PT, R3, c[0x0][0x17c], PT ;  /* 0x00005f0003007a0c */ /* 0x000fe20003f26270 */
[----:B---3--:R1:W-:Y:S04]  /*23ab0*/  @P4 STG.E [R166.64], R247 ;  /* 0x000000f7a6004986 */ /* 0x0083e8000c101904 */
[----:B------:R-:W2:Y:S04]  /*23ac0*/  LDL.LU R3, [R1+0x420] ;  /* 0x0004200001037983 */ /* 0x000ea80000300800 */
[----:B-1----:R-:W3:Y:S04]  /*23ad0*/  LDL.LU R167, [R1+0x480] ;  /* 0x0004800001a77983 */ /* 0x002ee80000300800 */
[----:B------:R-:W4:Y:S04]  /*23ae0*/  LDL.LU R248, [R1+0x494] ;  /* 0x0004940001f87983 */ /* 0x000f280000300800 */
[----:B------:R-:W4:Y:S04]  /*23af0*/  LDL.LU R247, [R1+0x274] ;  /* 0x0002740001f77983 */ /* 0x000f280000300800 */
[----:B------:R-:W4:Y:S01]  /*23b00*/  LDL.LU R250, [R1+0x4a0] ;  /* 0x0004a00001fa7983 */ /* 0x000f220000300800 */
[----:B------:R-:W-:-:S02]  /*23b10*/  ISETP.LT.AND P6, PT, R191, c[0x0][0x178], !P5 ;  /* 0x00005e00bf007a0c */ /* 0x000fc40006fc1270 */
[----:B------:R-:W-:Y:S01]  /*23b20*/  ISETP.LT.AND P5, PT, R199, c[0x0][0x178], !P5 ;  /* 0x00005e00c7007a0c */ /* 0x000fe20006fa1270 */
[C---:B------:R-:W-:Y:S01]  /*23b30*/  IMAD.WIDE R210, R0.reuse, 0x4, R208 ;  /* 0x0000000400d27825 */ /* 0x040fe200078e02d0 */
[----:B------:R-:W-:Y:S02]  /*23b40*/  ISETP.LT.AND P4, PT, R191, c[0x0][0x178], !P0 ;  /* 0x00005e00bf007a0c */ /* 0x000fe40004781270 */
[----:B------:R-:W-:Y:S02]  /*23b50*/  ISETP.LT.AND P0, PT, R199, c[0x0][0x178], !P0 ;  /* 0x00005e00c7007a0c */ /* 0x000fe40004701270 */
[C---:B------:R-:W-:Y:S01]  /*23b60*/  IADD3 R166, R0.reuse, c[0x0][0x198], RZ ;  /* 0x0000660000a67a10 */ /* 0x040fe20007ffe0ff */
[----:B------:R-:W-:-:S03]  /*23b70*/  IMAD.WIDE R244, R0, 0x4, R164 ;  /* 0x0000000400f47825 */ /* 0x000fc600078e02a4 */
[----:B------:R-:W-:Y:S01]  /*23b80*/  IADD3 R0, R166, c[0x0][0x198], RZ ;  /* 0x00006600a6007a10 */ /* 0x000fe20007ffe0ff */
[----:B---3--:R1:W-:Y:S01]  /*23b90*/  @P6 STG.E [R210.64], R167 ;  /* 0x000000a7d2006986 */ /* 0x0083e2000c101904 */
[----:B------:R-:W-:-:S03]  /*23ba0*/  ISETP.LT.AND P6, PT, R191, c[0x0][0x178], !P3 ;  /* 0x00005e00bf007a0c */ /* 0x000fc60005fc1270 */
[----:B--2---:R-:W-:Y:S01]  /*23bb0*/  @P5 STG.E [R244.64], R3 ;  /* 0x00000003f4005986 */ /* 0x004fe2000c101904 */
[----:B------:R-:W-:Y:S01]  /*23bc0*/  ISETP.LT.AND P3, PT, R199, c[0x0][0x178], !P3 ;  /* 0x00005e00c7007a0c */ /* 0x000fe20005f61270 */
[----:B-1----:R-:W-:-:S04]  /*23bd0*/  IMAD.WIDE R210, R166, 0x4, R208 ;  /* 0x00000004a6d27825 */ /* 0x002fc800078e02d0 */
[----:B------:R-:W-:Y:S01]  /*23be0*/  IMAD.WIDE R166, R166, 0x4, R164 ;  /* 0x00000004a6a67825 */ /* 0x000fe200078e02a4 */
[----:B------:R1:W-:Y:S04]  /*23bf0*/  @P4 STG.E [R210.64], R246 ;  /* 0x000000f6d2004986 */ /* 0x0003e8000c101904 */
[----:B------:R2:W-:Y:S01]  /*23c00*/  @P0 STG.E [R166.64], R252 ;  /* 0x000000fca6000986 */ /* 0x0005e2000c101904 */
[----:B------:R-:W-:Y:S02]  /*23c10*/  ISETP.LT.AND P0, PT, R191, c[0x0][0x178], !P2 ;  /* 0x00005e00bf007a0c */ /* 0x000fe40005701270 */
[----:B------:R-:W-:Y:S01]  /*23c20*/  ISETP.LT.AND P2, PT, R199, c[0x0][0x178], !P2 ;  /* 0x00005e00c7007a0c */ /* 0x000fe20005741270 */
[C---:B-1----:R-:W-:Y:S01]  /*23c30*/  IMAD.WIDE R210, R0.reuse, 0x4, R208 ;  /* 0x0000000400d27825 */ /* 0x042fe200078e02d0 */
[----:B--2---:R-:W-:-:S04]  /*23c40*/  IADD3 R166, R0, c[0x0][0x198], RZ ;  /* 0x0000660000a67a10 */ /* 0x004fc80007ffe0ff */
[----:B------:R1:W-:Y:S01]  /*23c50*/  @P6 STG.E [R210.64], R251 ;  /* 0x000000fbd2006986 */ /* 0x0003e2000c101904 */
[----:B------:R-:W-:Y:S01]  /*23c60*/  ISETP.LT.AND P6, PT, R191, c[0x0][0x178], !P1 ;  /* 0x00005e00bf007a0c */ /* 0x000fe20004fc1270 */
[----:B------:R-:W-:Y:S01]  /*23c70*/  IMAD.WIDE R244, R0, 0x4, R164 ;  /* 0x0000000400f47825 */ /* 0x000fe200078e02a4 */
[----:B------:R-:W-:Y:S01]  /*23c80*/  ISETP.LT.AND P1, PT, R199, c[0x0][0x178], !P1 ;  /* 0x00005e00c7007a0c */ /* 0x000fe20004f21270 */
[----:B------:R-:W2:Y:S01]  /*23c90*/  LDL.LU R252, [R1+0x4a4] ;  /* 0x0004a40001fc7983 */ /* 0x000ea20000300800 */
[----:B------:R-:W-:-:S03]  /*23ca0*/  IADD3 R0, R166, c[0x0][0x198], RZ ;  /* 0x00006600a6007a10 */ /* 0x000fc60007ffe0ff */
[----:B------:R3:W-:Y:S01]  /*23cb0*/  @P3 STG.E [R244.64], R249 ;  /* 0x000000f9f4003986 */ /* 0x0007e2000c101904 */
[----:B-1----:R-:W-:-:S04]  /*23cc0*/  IMAD.WIDE R210, R166, 0x4, R208 ;  /* 0x00000004a6d27825 */ /* 0x002fc800078e02d0 */
[--C-:B------:R-:W-:Y:S01]  /*23cd0*/  IMAD.WIDE R166, R166, 0x4, R164.reuse ;  /* 0x00000004a6a67825 */ /* 0x100fe200078e02a4 */
[----:B----4-:R1:W-:Y:S03]  /*23ce0*/  @P0 STG.E [R210.64], R248 ;  /* 0x000000f8d2000986 */ /* 0x0103e6000c101904 */
[C---:B---3--:R-:W-:Y:S01]  /*23cf0*/  IMAD.WIDE R244, R0.reuse, 0x4, R164 ;  /* 0x0000000400f47825 */ /* 0x048fe200078e02a4 */
[----:B------:R-:W3:Y:S04]  /*23d00*/  LDL.LU R249, [R1+0x460] ;  /* 0x0004600001f97983 */ /* 0x000ee80000300800 */
[----:B------:R4:W-:Y:S01]  /*23d10*/  @P2 STG.E [R166.64], R247 ;  /* 0x000000f7a6002986 */ /* 0x0009e2000c101904 */
[----:B-1----:R-:W-:-:S03]  /*23d20*/  IMAD.WIDE R210, R0, 0x4, R208 ;  /* 0x0000000400d27825 */ /* 0x002fc600078e02d0 */
[----:B------:R-:W3:Y:S04]  /*23d30*/  LDL.LU R248, [R1+0x4c4] ;  /* 0x0004c40001f87983 */ /* 0x000ee80000300800 */
[----:B------:R-:W-:Y:S04]  /*23d40*/  @P6 STG.E [R210.64], R250 ;  /* 0x000000fad2006986 */ /* 0x000fe8000c101904 */
[----:B----4-:R-:W4:Y:S04]  /*23d50*/  LDL.LU R247, [R1+0x464] ;  /* 0x0004640001f77983 */ /* 0x010f280000300800 */
[----:B------:R1:W-:Y:S04]  /*23d60*/  @P1 STG.E [R244.64], R240 ;  /* 0x000000f0f4001986 */ /* 0x0003e8000c101904 */
[----:B-1----:R-:W3:Y:S01]  /*23d70*/  LDL.LU R240, [R1+0x4c0] ;  /* 0x0004c00001f07983 */ /* 0x002ee20000300800 */
[----:B------:R-:W-:-:S02]  /*23d80*/  IADD3 R3, R198, 0x67, RZ ;  /* 0x00000067c6037810 */ /* 0x000fc40007ffe0ff */
[----:B------:R-:W-:Y:S01]  /*23d90*/  IADD3 R166, R0, c[0x0][0x198], RZ ;  /* 0x0000660000a67a10 */ /* 0x000fe20007ffe0ff */
[----:B------:R-:W4:Y:S01]  /*23da0*/  LDL.LU R246, [R1+0x4e4] ;  /* 0x0004e40001f67983 */ /* 0x000f220000300800 */
[----:B------:R-:W-:Y:S02]  /*23db0*/  ISETP.GE.AND P5, PT, R3, c[0x0][0x17c], PT ;  /* 0x00005f0003007a0c */ /* 0x000fe40003fa6270 */
[----:B------:R-:W-:Y:S02]  /*23dc0*/  IADD3 R3, R198, 0x68, RZ ;  /* 0x00000068c6037810 */ /* 0x000fe40007ffe0ff */
[----:B------:R-:W-:Y:S02]  /*23dd0*/  ISETP.LT.AND P2, PT, R191, c[0x0][0x178], !P5 ;  /* 0x00005e00bf007a0c */ /* 0x000fe40006f41270 */
[----:B------:R-:W-:Y:S02]  /*23de0*/  ISETP.GE.AND P4, PT, R3, c[0x0][0x17c], PT ;  /* 0x00005f0003007a0c */ /* 0x000fe40003f86270 */
[----:B------:R-:W-:-:S02]  /*23df0*/  ISETP.LT.AND P5, PT, R199, c[0x0][0x178], !P5 ;  /* 0x00005e00c7007a0c */ /* 0x000fc40006fa1270 */
[----:B------:R-:W-:Y:S01]  /*23e00*/  ISETP.LT.AND P6, PT, R191, c[0x0][0x178], !P4 ;  /* 0x00005e00bf007a0c */ /* 0x000fe200067c1270 */
[C---:B------:R-:W-:Y:S01]  /*23e10*/  IMAD.WIDE R210, R166.reuse, 0x4, R208 ;  /* 0x00000004a6d27825 */ /* 0x040fe200078e02d0 */
[----:B------:R-:W-:Y:S02]  /*23e20*/  ISETP.LT.AND P4, PT, R199, c[0x0][0x178], !P4 ;  /* 0x00005e00c7007a0c */ /* 0x000fe40006781270 */
[C---:B------:R-:W-:Y:S01]  /*23e30*/  IADD3 R0, R166.reuse, c[0x0][0x198], RZ ;  /* 0x00006600a6007a10 */ /* 0x040fe20007ffe0ff */
[----:B------:R-:W-:-:S04]  /*23e40*/  IMAD.WIDE R166, R166, 0x4, R164 ;  /* 0x00000004a6a67825 */ /* 0x000fc800078e02a4 */
[C---:B------:R-:W-:Y:S01]  /*23e50*/  IMAD.WIDE R244, R0.reuse, 0x4, R164 ;  /* 0x0000000400f47825 */ /* 0x040fe200078e02a4 */
[----:B--2---:R1:W-:Y:S04]  /*23e60*/  @P2 STG.E [R210.64], R252 ;  /* 0x000000fcd2002986 */ /* 0x0043e8000c101904 */
[----:B------:R-:W-:Y:S01]  /*23e70*/  @P5 STG.E [R166.64], R241 ;  /* 0x000000f1a6005986 */ /* 0x000fe2000c101904 */
[----:B-1----:R-:W-:-:S03]  /*23e80*/  IMAD.WIDE R210, R0, 0x4, R208 ;  /* 0x0000000400d27825 */ /* 0x002fc600078e02d0 */
[----:B------:R-:W2:Y:S04]  /*23e90*/  LDL.LU R252, [R1+0x434] ;  /* 0x0004340001fc7983 */ /* 0x000ea80000300800 */
[----:B------:R-:W2:Y:S04]  /*23ea0*/  LDL.LU R251, [R1+0x4f0] ;  /* 0x0004f00001fb7983 */ /* 0x000ea80000300800 */
[----:B------:R-:W2:Y:S04]  /*23eb0*/  LDL.LU R250, [R1+0xc0] ;  /* 0x0000c00001fa7983 */ /* 0x000ea80000300800 */
[----:B---3--:R-:W-:Y:S04]  /*23ec0*/  @P6 STG.E [R210.64], R240 ;  /* 0x000000f0d2006986 */ /* 0x008fe8000c101904 */
[----:B------:R1:W-:Y:S04]  /*23ed0*/  @P4 STG.E [R244.64], R249 ;  /* 0x000000f9f4004986 */ /* 0x0003e8000c101904 */
[----:B-1----:R-:W3:Y:S04]  /*23ee0*/  LDL.LU R244, [R1+0x4e0] ;  /* 0x0004e00001f47983 */ /* 0x002ee80000300800 */
[----:B------:R-:W2:Y:S01]  /*23ef0*/  LDL.LU R245, [R1+0x430] ;  /* 0x0004300001f57983 */ /* 0x000ea20000300800 */
[----:B------:R-:W-:-:S04]  /*23f00*/  IADD3 R3, R198, 0x69, RZ ;  /* 0x00000069c6037810 */ /* 0x000fc80007ffe0ff */
[----:B------:R-:W-:-:S04]  /*23f10*/  ISETP.GE.AND P3, PT, R3, c[0x0][0x17c], PT ;  /* 0x00005f0003007a0c */ /* 0x000fc80003f66270 */
[----:B------:R-:W-:Y:S02]  /*23f20*/  ISETP.LT.AND P5, PT, R191, c[0x0][0x178], !P3 ;  /* 0x00005e00bf007a0c */ /* 0x000fe40005fa1270 */
[----:B------:R-:W-:Y:S02]  /*23f30*/  IADD3 R166, R0, c[0x0][0x198], RZ ;  /* 0x0000660000a67a10 */ /* 0x000fe40007ffe0ff */
[----:B------:R-:W-:-:S03]  /*23f40*/  ISETP.LT.AND P3, PT, R199, c[0x0][0x178], !P3 ;  /* 0x00005e00c7007a0c */ /* 0x000fc60005f61270 */
[C---:B------:R-:W-:Y:S01]  /*23f50*/  IMAD.WIDE R210, R166.reuse, 0x4, R208 ;  /* 0x00000004a6d27825 */ /* 0x040fe200078e02d0 */
[----:B------:R-:W-:Y:S02]  /*23f60*/  IADD3 R0, R166, c[0x0][0x198], RZ ;  /* 0x00006600a6007a10 */ /* 0x000fe40007ffe0ff */
[----:B------:R-:W-:Y:S01]  /*23f70*/  IADD3 R3, R198, 0x6a, RZ ;  /* 0x0000006ac6037810 */ /* 0x000fe20007ffe0ff */
[----:B------:R-:W-:Y:S02]  /*23f80*/  IMAD.WIDE R166, R166, 0x4, R164 ;  /* 0x00000004a6a67825 */ /* 0x000fe400078e02a4 */
[----:B------:R1:W-:Y:S01]  /*23f90*/  @P5 STG.E [R210.64], R248 ;  /* 0x000000f8d2005986 */ /* 0x0003e2000c101904 */
[----:B------:R-:W-:-:S03]  /*23fa0*/  ISETP.GE.AND P0, PT, R3, c[0x0][0x17c], PT ;  /* 0x00005f0003007a0c */ /* 0x000fc60003f06270 */
[----:B----4-:R4:W-:Y:S01]  /*23fb0*/  @P3 STG.E [R166.64], R247 ;  /* 0x000000f7a6003986 */ /* 0x0109e2000c101904 */
[----:B------:R-:W-:-:S03]  /*23fc0*/  IADD3 R3, R198, 0x6b, RZ ;  /* 0x0000006bc6037810 */ /* 0x000fc60007ffe0ff */
[----:B-1----:R-:W2:Y:S01]  /*23fd0*/  LDL.LU R248, [R1+0x4f4] ;  /* 0x0004f40001f87983 */ /* 0x002ea20000300800 */
[----:B------:R-:W-:-:S03]  /*23fe0*/  ISETP.LT.AND P6, PT, R191, c[0x0][0x178], !P0 ;  /* 0x00005e00bf007a0c */ /* 0x000fc600047c1270 */
[----:B----4-:R-:W4:Y:S04]  /*23ff0*/  LDL.LU R247, [R1+0xc4] ;  /* 0x0000c40001f77983 */ /* 0x010f280000300800 */
[----:B------:R-:W4:Y:S01]  /*24000*/  LDL.LU R249, [R1+0x4d0] ;  /* 0x0004d00001f97983 */ /* 0x000f220000300800 */
[----:B------:R-:W-:Y:S02]  /*24010*/  ISETP.GE.AND P1, PT, R3, c[0x0][0x17c], PT ;  /* 0x00005f0003007a0c */ /* 0x000fe40003f26270 */
[----:B------:R-:W-:Y:S02]  /*24020*/  ISETP.LT.AND P0, PT, R199, c[0x0][0x178], !P0 ;  /* 0x00005e00c7007a0c */ /* 0x000fe40004701270 */
[----:B------:R-:W-:Y:S01]  /*24030*/  ISETP.LT.AND P3, PT, R191, c[0x0][0x178], !P1 ;  /* 0x00005e00bf007a0c */ /* 0x000fe20004f61270 */
[----:B------:R-:W-:Y:S01]  /*24040*/  IMAD.WIDE R210, R0, 0x4, R208 ;  /* 0x0000000400d27825 */ /* 0x000fe200078e02d0 */
[----:B------:R-:W-:-:S02]  /*24050*/  ISETP.LT.AND P1, PT, R199, c[0x0][0x178], !P1 ;  /* 0x00005e00c7007a0c */ /* 0x000fc40004f21270 */
[C---:B------:R-:W-:Y:S01]  /*24060*/  IADD3 R166, R0.reuse, c[0x0][0x198], RZ ;  /* 0x0000660000a67a10 */ /* 0x040fe20007ffe0ff */
[----:B------:R-:W-:-:S03]  /*24070*/  IMAD.WIDE R240, R0, 0x4, R164 ;  /* 0x0000000400f07825 */ /* 0x000fc600078e02a4 */
[C---:B------:R-:W-:Y:S01]  /*24080*/  IADD3 R0, R166.reuse, c[0x0][0x198], RZ ;  /* 0x00006600a6007a10 */ /* 0x040fe20007ffe0ff */
[----:B---3--:R1:W-:Y:S04]  /*24090*/  @P6 STG.E [R210.64], R244 ;  /* 0x000000f4d2006986 */ /* 0x0083e8000c101904 */
[----:B--2---:R-:W-:Y:S01]  /*240a0*/  @P0 STG.E [R240.64], R245 ;  /* 0x000000f5f0000986 */ /* 0x004fe2000c101904 */
[----:B-1----:R-:W-:-:S04]  /*240b0*/  IMAD.WIDE R210, R166, 0x4, R208 ;  /* 0x00000004a6d27825 */ /* 0x002fc800078e02d0 */
[----:B------:R-:W-:Y:S01]  /*240c0*/  IMAD.WIDE R166, R166, 0x4, R164 ;  /* 0x00000004a6a67825 */ /* 0x000fe200078e02a4 */
[----:B------:R-:W-:Y:S04]  /*240d0*/  @P3 STG.E [R210.64], R246 ;  /* 0x000000f6d2003986 */ /* 0x000fe8000c101904 */
[----:B------:R1:W-:Y:S04]  /*240e0*/  @P1 STG.E [R166.64], R252 ;  /* 0x000000fca6001986 */ /* 0x0003e8000c101904 */
[----:B-1----:R-:W2:Y:S01]  /*240f0*/  LDL.LU R252, [R1+0x4d4] ;  /* 0x0004d40001fc7983 */ /* 0x002ea20000300800 */
[----:B------:R-:W-:-:S04]  /*24100*/  IADD3 R3, R198, 0x6c, RZ ;  /* 0x0000006cc6037810 */ /* 0x000fc80007ffe0ff */
[----:B------:R-:W-:Y:S02]  /*24110*/  ISETP.GE.AND P2, PT, R3, c[0x0][0x17c], PT ;  /* 0x00005f0003007a0c */ /* 0x000fe40003f46270 */
[C---:B------:R-:W-:Y:S02]  /*24120*/  IADD3 R3, R198.reuse, 0x6d, RZ ;  /* 0x0000006dc6037810 */ /* 0x040fe40007ffe0ff */
[----:B------:R-:W-:Y:S02]  /*24130*/  ISETP.LT.AND P6, PT, R191, c[0x0][0x178], !P2 ;  /* 0x00005e00bf007a0c */ /* 0x000fe400057c1270 */
[----:B------:R-:W-:Y:S02]  /*24140*/  ISETP.GE.AND P4, PT, R3, c[0x0][0x17c], PT ;  /* 0x00005f0003007a0c */ /* 0x000fe40003f86270 */
[----:B------:R-:W-:Y:S01]  /*24150*/  IADD3 R3, R198, 0x6e, RZ ;  /* 0x0000006ec6037810 */ /* 0x000fe20007ffe0ff */
[----:B------:R-:W-:Y:S01]  /*24160*/  IMAD.WIDE R210, R0, 0x4, R208 ;  /* 0x0000000400d27825 */ /* 0x000fe200078e02d0 */
[----:B------:R-:W-:-:S02]  /*24170*/  ISETP.LT.AND P2, PT, R199, c[0x0][0x178], !P2 ;  /* 0x00005e00c7007a0c */ /* 0x000fc40005741270 */
[----:B------:R-:W-:Y:S02]  /*24180*/  ISETP.LT.AND P1, PT, R191, c[0x0][0x178], !P4 ;  /* 0x00005e00bf007a0c */ /* 0x000fe40006721270 */
[----:B------:R-:W-:Y:S02]  /*24190*/  ISETP.GE.AND P5, PT, R3, c[0x0][0x17c], PT ;  /* 0x00005f0003007a0c */ /* 0x000fe40003fa6270 */
[C---:B------:R-:W-:Y:S01]  /*241a0*/  IADD3 R166, R0.reuse, c[0x0][0x198], RZ ;  /* 0x0000660000a67a10 */ /* 0x040fe20007ffe0ff */
[----:B------:R1:W-:Y:S01]  /*241b0*/  @P6 STG.E [R210.64], R251 ;  /* 0x000000fbd2006986 */ /* 0x0003e2000c101904 */
[----:B------:R-:W-:Y:S01]  /*241c0*/  ISETP.LT.AND P4, PT, R199, c[0x0][0x178], !P4 ;  /* 0x00005e00c7007a0c */ /* 0x000fe20006781270 */
[----:B------:R-:W-:Y:S01]  /*241d0*/  IMAD.WIDE R240, R0, 0x4, R164 ;  /* 0x0000000400f07825 */ /* 0x000fe200078e02a4 */
[----:B------:R-:W-:Y:S02]  /*241e0*/  ISETP.LT.AND P6, PT, R191, c[0x0][0x178], !P5 ;  /* 0x00005e00bf007a0c */ /* 0x000fe40006fc1270 */
[----:B------:R-:W-:-:S02]  /*241f0*/  ISETP.LT.AND P5, PT, R199, c[0x0][0x178], !P5 ;  /* 0x00005e00c7007a0c */ /* 0x000fc40006fa1270 */
[C---:B------:R-:W-:Y:S01]  /*24200*/  IADD3 R0, R166.reuse, c[0x0][0x198], RZ ;  /* 0x00006600a6007a10 */ /* 0x040fe20007ffe0ff */
[----:B------:R3:W-:Y:S01]  /*24210*/  @P2 STG.E [R240.64], R250 ;  /* 0x000000faf0002986 */ /* 0x0007e2000c101904 */
[----:B-1----:R-:W-:-:S04]  /*24220*/  IMAD.WIDE R210, R166, 0x4, R208 ;  /* 0x00000004a6d27825 */ /* 0x002fc800078e02d0 */
[--C-:B------:R-:W-:Y:S01]  /*24230*/  IMAD.WIDE R166, R166, 0x4, R164.reuse ;  /* 0x00000004a6a67825 */ /* 0x100fe200078e02a4 */
[----:B------:R1:W-:Y:S03]  /*24240*/  @P1 STG.E [R210.64], R248 ;  /* 0x000000f8d2001986 */ /* 0x0003e6000c101904 */
[----:B---3--:R-:W-:Y:S01]  /*24250*/  IMAD.WIDE R240, R0, 0x4, R164 ;  /* 0x0000000400f07825 */ /* 0x008fe200078e02a4 */
[----:B------:R-:W3:Y:S01]  /*24260*/  LDL.LU R250, [R1+0x288] ;  /* 0x0002880001fa7983 */ /* 0x000ee20000300800 */
[----:B------:R-:W-:-:S03]  /*24270*/  IADD3 R3, R198, 0x6f, RZ ;  /* 0x0000006fc6037810 */ /* 0x000fc60007ffe0ff */
[----:B----4-:R4:W-:Y:S01]  /*24280*/  @P4 STG.E [R166.64], R247 ;  /* 0x000000f7a6004986 */ /* 0x0109e2000c101904 */
[----:B-1----:R-:W-:-:S03]  /*24290*/  IMAD.WIDE R210, R0, 0x4, R208 ;  /* 0x0000000400d27825 */ /* 0x002fc600078e02d0 */
[----:B------:R-:W3:Y:S04]  /*242a0*/  LDL.LU R248, [R1+0x45c] ;  /* 0x00045c0001f87983 */ /* 0x000ee80000300800 */
[----:B------:R-:W-:Y:S04]  /*242b0*/  @P6 STG.E [R210.64], R249 ;  /* 0x000000f9d2006986 */ /* 0x000fe8000c101904 */
[----:B----4-:R-:W4:Y:S04]  /*242c0*/  LDL.LU R247, [R1+0x28c] ;  /* 0x00028c0001f77983 */ /* 0x010f280000300800 */
[----:B------:R1:W-:Y:S01]  /*242d0*/  @P5 STG.E [R240.64], R236 ;  /* 0x000000ecf0005986 */ /* 0x0003e2000c101904 */
[----:B------:R-:W-:-:S03]  /*242e0*/  ISETP.GE.AND P0, PT, R3, c[0x0][0x17c], PT ;  /* 0x00005f0003007a0c */ /* 0x000fc60003f06270 */
[----:B-1----:R-:W3:Y:S01]  /*242f0*/  LDL.LU R236, [R1+0x458] ;  /* 0x0004580001ec7983 */ /* 0x002ee20000300800 */
[----:B------:R-:W-:Y:S02]  /*24300*/  ISETP.LT.AND P4, PT, R191, c[0x0][0x178], !P0 ;  /* 0x00005e00bf007a0c */ /* 0x000fe40004781270 */
[----:B------:R-:W-:Y:S01]  /*24310*/  IADD3 R166, R0, c[0x0][0x198], RZ ;  /* 0x0000660000a67a10 */ /* 0x000fe20007ffe0ff */
[----:B------:R-:W4:Y:S04]  /*24320*/  LDL.LU R244, [R1+0x488] ;  /* 0x0004880001f47983 */ /* 0x000f280000300800 */
[----:B------:R-:W-:Y:S01]  /*24330*/  IMAD.WIDE R210, R166, 0x4, R208 ;  /* 0x00000004a6d27825 */ /* 0x000fe200078e02d0 */
[----:B------:R-:W4:Y:S04]  /*24340*/  LDL.LU R245, [R1+0x428] ;  /* 0x0004280001f57983 */ /* 0x000f280000300800 */
[----:B------:R-:W4:Y:S04]  /*24350*/  LDL.LU R246, [R1+0x48c] ;  /* 0x00048c0001f67983 */ /* 0x000f280000300800 */
[----:B--2---:R1:W-:Y:S04]  /*24360*/  @P4 STG.E [R210.64], R252 ;  /* 0x000000fcd2004986 */ /* 0x0043e8000c101904 */
[----:B-1----:R-:W2:Y:S01]  /*24370*/  LDL.LU R252, [R1+0x42c] ;  /* 0x00042c0001fc7983 */ /* 0x002ea20000300800 */
[----:B------:R-:W-:-:S02]  /*24380*/  IADD3 R3, R198, 0x70, RZ ;  /* 0x00000070c6037810 */ /* 0x000fc40007ffe0ff */
[----:B------:R-:W-:Y:S01]  /*24390*/  ISETP.LT.AND P0, PT, R199, c[0x0][0x178], !P0 ;  /* 0x00005e00c7007a0c */ /* 0x000fe20004701270 */
[----:B------:R-:W2:Y:S01]  /*243a0*/  LDL.LU R251, [R1+0x498] ;  /* 0x0004980001fb7983 */ /* 0x000ea20000300800 */
[----:B------:R-:W-:Y:S02]  /*243b0*/  ISETP.GE.AND P3, PT, R3, c[0x0][0x17c], PT ;  /* 0x00005f0003007a0c */ /* 0x000fe40003f66270 */
[----:B------:R-:W-:Y:S01]  /*243c0*/  IADD3 R3, R198, 0x71, RZ ;  /* 0x00000071c6037810 */ /* 0x000fe20007ffe0ff */
[----:B------:R-:W2:Y:S01]  /*243d0*/  LDL.LU R249, [R1+0x278] ;  /* 0x0002780001f97983 */ /* 0x000ea20000300800 */
[C---:B------:R-:W-:Y:S01]  /*243e0*/  IADD3 R0, R166.reuse, c[0x0][0x198], RZ ;  /* 0x00006600a6007a10 */ /* 0x040fe20007ffe0ff */
[----:B------:R-:W-:Y:S01]  /*243f0*/  IMAD.WIDE R166, R166, 0x4, R164 ;  /* 0x00000004a6a67825 */ /* 0x000fe200078e02a4 */
[----:B------:R-:W-:Y:S02]  /*24400*/  ISETP.LT.AND P6, PT, R191, c[0x0][0x178], !P3 ;  /* 0x00005e00bf007a0c */ /* 0x000fe40005fc1270 */
[----:B------:R-:W-:-:S02]  /*24410*/  ISETP.GE.AND P2, PT, R3, c[0x0][0x17c], PT ;  /* 0x00005f0003007a0c */ /* 0x000fc40003f46270 */
[----:B------:R-:W-:Y:S01]  /*24420*/  ISETP.LT.AND P3, PT, R199, c[0x0][0x178], !P3 ;  /* 0x00005e00c7007a0c */ /* 0x000fe20005f61270 */
[----:B------:R1:W-:Y:S01]  /*24430*/  @P0 STG.E [R166.64], R237 ;  /* 0x000000eda6000986 */ /* 0x0003e2000c101904 */
[----:B------:R-:W-:Y:S01]  /*24440*/  ISETP.LT.AND P0, PT, R191, c[0x0][0x178], !P2 ;  /* 0x00005e00bf007a0c */ /* 0x000fe20005701270 */
[----:B------:R-:W-:Y:S01]  /*24450*/  IMAD.WIDE R210, R0, 0x4, R208 ;  /* 0x0000000400d27825 */ /* 0x000fe200078e02d0 */
[----:B------:R-:W-:Y:S02]  /*24460*/  IADD3 R3, R198, 0x72, RZ ;  /* 0x00000072c6037810 */ /* 0x000fe40007ffe0ff */
[----:B------:R-:W-:Y:S02]  /*24470*/  ISETP.LT.AND P2, PT, R199, c[0x0][0x178], !P2 ;  /* 0x00005e00c7007a0c */ /* 0x000fe40005741270 */
[----:B------:R-:W-:Y:S01]  /*24480*/  ISETP.GE.AND P1, PT, R3, c[0x0][0x17c], PT ;  /* 0x00005f0003007a0c */ /* 0x000fe20003f26270 */
[C---:B------:R-:W-:Y:S01]  /*24490*/  IMAD.WIDE R240, R0.reuse, 0x4, R164 ;  /* 0x0000000400f07825 */ /* 0x040fe200078e02a4 */
[----:B-1----:R-:W-:-:S02]  /*244a0*/  IADD3 R166, R0, c[0x0][0x198], RZ ;  /* 0x0000660000a67a10 */ /* 0x002fc40007ffe0ff */
[----:B------:R-:W-:Y:S02]  /*244b0*/  IADD3 R3, R198, 0x73, RZ ;  /* 0x00000073c6037810 */ /* 0x000fe40007ffe0ff */
[----:B------:R-:W-:Y:S02]  /*244c0*/  IADD3 R0, R166, c[0x0][0x198], RZ ;  /* 0x00006600a6007a10 */ /* 0x000fe40007ffe0ff */
[----:B------:R-:W-:Y:S01]  /*244d0*/  ISETP.GE.AND P5, PT, R3, c[0x0][0x17c], PT ;  /* 0x00005f0003007a0c */ /* 0x000fe20003fa6270 */
[----:B---3--:R1:W-:Y:S01]  /*244e0*/  @P6 STG.E [R210.64], R236 ;  /* 0x000000ecd2006986 */ /* 0x0083e2000c101904 */
[----:B------:R-:W-:-:S03]  /*244f0*/  ISETP.LT.AND P6, PT, R191, c[0x0][0x178], !P1 ;  /* 0x00005e00bf007a0c */ /* 0x000fc60004fc1270 */
[----:B------:R-:W-:Y:S01]  /*24500*/  @P3 STG.E [R240.64], R250 ;  /* 0x000000faf0003986 */ /* 0x000fe2000c101904 */
[----:B------:R-:W-:Y:S01]  /*24510*/  ISETP.LT.AND P1, PT, R199, c[0x0][0x178], !P1 ;  /* 0x00005e00c7007a0c */ /* 0x000fe20004f21270 */
[----:B-1----:R-:W-:-:S04]  /*24520*/  IMAD.WIDE R210, R166, 0x4, R208 ;  /* 0x00000004a6d27825 */ /* 0x002fc800078e02d0 */
[----:B------:R-:W-:Y:S01]  /*24530*/  IMAD.WIDE R166, R166, 0x4, R164 ;  /* 0x00000004a6a67825 */ /* 0x000fe200078e02a4 */
[----:B------:R1:W-:Y:S04]  /*24540*/  @P0 STG.E [R210.64], R248 ;  /* 0x000000f8d2000986 */ /* 0x0003e8000c101904 */
[----:B----4-:R3:W-:Y:S01]  /*24550*/  @P2 STG.E [R166.64], R247 ;  /* 0x000000f7a6002986 */ /* 0x0107e2000c101904 */
[----:B------:R-:W-:Y:S02]  /*24560*/  ISETP.LT.AND P2, PT, R191, c[0x0][0x178], !P5 ;  /* 0x00005e00bf007a0c */ /* 0x000fe40006f41270 */
[----:B------:R-:W-:Y:S01]  /*24570*/  ISETP.LT.AND P5, PT, R199, c[0x0][0x178], !P5 ;  /* 0x00005e00c7007a0c */ /* 0x000fe20006fa1270 */
[----:B-1----:R-:W4:Y:S01]  /*24580*/  LDL.LU R248, [R1+0x49c] ;  /* 0x00049c0001f87983 */ /* 0x002f220000300800 */
[----:B------:R-:W-:-:S03]  /*24590*/  IMAD.WIDE R210, R0, 0x4, R208 ;  /* 0x0000000400d27825 */ /* 0x000fc600078e02d0 */
[----:B---3--:R-:W3:Y:S01]  /*245a0*/  LDL.LU R247, [R1+0x27c] ;  /* 0x00027c0001f77983 */ /* 0x008ee20000300800 */
[C---:B------:R-:W-:Y:S01]  /*245b0*/  IADD3 R166, R0.reuse, c[0x0][0x198], RZ ;  /* 0x0000660000a67a10 */ /* 0x040fe20007ffe0ff */
[----:B------:R-:W-:Y:S02]  /*245c0*/  IMAD.WIDE R236, R0, 0x4, R164 ;  /* 0x0000000400ec7825 */ /* 0x000fe400078e02a4 */
[----:B------:R1:W-:Y:S01]  /*245d0*/  @P6 STG.E [R210.64], R244 ;  /* 0x000000f4d2006986 */ /* 0x0003e2000c101904 */
[----:B------:R-:W-:-:S03]  /*245e0*/  IADD3 R0, R166, c[0x0][0x198], RZ ;  /* 0x00006600a6007a10 */ /* 0x000fc60007ffe0ff */
[----:B------:R-:W3:Y:S04]  /*245f0*/  LDL.LU R250, [R1+0x4a8] ;  /* 0x0004a80001fa7983 */ /* 0x000ee80000300800 */
[----:B------:R-:W-:Y:S01]  /*24600*/  @P1 STG.E [R236.64], R245 ;  /* 0x000000f5ec001986 */ /* 0x000fe2000c101904 */
[----:B-1----:R-:W-:-:S04]  /*24610*/  IMAD.WIDE R210, R166, 0x4, R208 ;  /* 0x00000004a6d27825 */ /* 0x002fc800078e02d0 */
[----:B------:R-:W-:Y:S01]  /*24620*/  IMAD.WIDE R166, R166, 0x4, R164 ;  /* 0x00000004a6a67825 */ /* 0x000fe200078e02a4 */
[----:B------:R-:W-:Y:S04]  /*24630*/  @P2 STG.E [R210.64], R246 ;  /* 0x000000f6d2002986 */ /* 0x000fe8000c101904 */
[----:B--2---:R1:W-:Y:S04]  /*24640*/  @P5 STG.E [R166.64], R252 ;  /* 0x000000fca6005986 */ /* 0x0043e8000c101904 */
[----:B-1----:R-:W2:Y:S01]  /*24650*/  LDL.LU R252, [R1+0x4ac] ;  /* 0x0004ac0001fc7983 */ /* 0x002ea20000300800 */
[----:B------:R-:W-:Y:S01]  /*24660*/  IADD3 R3, R198, 0x74, RZ ;  /* 0x00000074c6037810 */ /* 0x000fe20007ffe0ff */
[C---:B------:R-:W-:Y:S01]  /*24670*/  IMAD.WIDE R210, R0.reuse, 0x4, R208 ;  /* 0x0000000400d27825 */ /* 0x040fe200078e02d0 */
[----:B------:R-:W-:Y:S01]  /*24680*/  IADD3 R166, R0, c[0x0][0x198], RZ ;  /* 0x0000660000a67a10 */ /* 0x000fe20007ffe0ff */
[----:B------:R-:W2:Y:S01]  /*24690*/  LDL.LU R241, [R1+0x4c8] ;  /* 0x0004c80001f17983 */ /* 0x000ea20000300800 */
[----:B------:R-:W-:-:S02]  /*246a0*/  ISETP.GE.AND P4, PT, R3, c[0x0][0x17c], PT ;  /* 0x00005f0003007a0c */ /* 0x000fc40003f86270 */
[----:B------:R-:W-:Y:S02]  /*246b0*/  IADD3 R3, R198, 0x75, RZ ;  /* 0x00000075c6037810 */ /* 0x000fe40007ffe0ff */
[----:B------:R-:W-:Y:S02]  /*246c0*/  ISETP.LT.AND P6, PT, R191, c[0x0][0x178], !P4 ;  /* 0x00005e00bf007a0c */ /* 0x000fe400067c1270 */
[----:B------:R-:W-:Y:S02]  /*246d0*/  ISETP.GE.AND P3, PT, R3, c[0x0][0x17c], PT ;  /* 0x00005f0003007a0c */ /* 0x000fe40003f66270 */
[----:B------:R-:W-:Y:S02]  /*246e0*/  ISETP.LT.AND P4, PT, R199, c[0x0][0x178], !P4 ;  /* 0x00005e00c7007a0c */ /* 0x000fe40006781270 */
[----:B------:R-:W-:Y:S02]  /*246f0*/  ISETP.LT.AND P5, PT, R191, c[0x0][0x178], !P3 ;  /* 0x00005e00bf007a0c */ /* 0x000fe40005fa1270 */
[----:B------:R-:W-:-:S02]  /*24700*/  ISETP.LT.AND P3, PT, R199, c[0x0][0x178], !P3 ;  /* 0x00005e00c7007a0c */ /* 0x000fc40005f61270 */
[----:B------:R-:W-:Y:S01]  /*24710*/  IADD3 R3, R198, 0x76, RZ ;  /* 0x00000076c6037810 */ /* 0x000fe20007ffe0ff */
[----:B------:R-:W-:Y:S01]  /*24720*/  IMAD.WIDE R236, R0, 0x4, R164 ;  /* 0x0000000400ec7825 */ /* 0x000fe200078e02a4 */
[----:B------:R-:W-:Y:S01]  /*24730*/  IADD3 R0, R166, c[0x0][0x198], RZ ;  /* 0x00006600a6007a10 */ /* 0x000fe20007ffe0ff */
[----:B------:R1:W-:Y:S01]  /*24740*/  @P6 STG.E [R210.64], R251 ;  /* 0x000000fbd2006986 */ /* 0x0003e2000c101904 */
[----:B------:R-:W-:Y:S02]  /*24750*/  ISETP.GE.AND P0, PT, R3, c[0x0][0x17c], PT ;  /* 0x00005f0003007a0c */ /* 0x000fe40003f06270 */
[----:B------:R-:W-:Y:S02]  /*24760*/  IADD3 R3, R198, 0x77, RZ ;  /* 0x00000077c6037810 */ /* 0x000fe40007ffe0ff */
[----:B------:R-:W-:Y:S01]  /*24770*/  ISETP.LT.AND P6, PT, R191, c[0x0][0x178], !P0 ;  /* 0x00005e00bf007a0c */ /* 0x000fe200047c1270 */
[----:B------:R1:W-:Y:S01]  /*24780*/  @P4 STG.E [R236.64], R249 ;  /* 0x000000f9ec004986 */ /* 0x0003e2000c101904 */
[----:B------:R-:W-:Y:S01]  /*24790*/  ISETP.GE.AND P1, PT, R3, c[0x0][0x17c], PT ;  /* 0x00005f0003007a0c */ /* 0x000fe20003f26270 */
[----:B-1----:R-:W-:-:S04]  /*247a0*/  IMAD.WIDE R210, R166, 0x4, R208 ;  /* 0x00000004a6d27825 */ /* 0x002fc800078e02d0 */
[--C-:B------:R-:W-:Y:S01]  /*247b0*/  IMAD.WIDE R166, R166, 0x4, R164.reuse ;  /* 0x00000004a6a67825 */ /* 0x100fe200078e02a4 */
[----:B------:R-:W2:Y:S01]  /*247c0*/  LDL.LU R249, [R1+0x468] ;  /* 0x0004680001f97983 */ /* 0x000ea20000300800 */
[----:B------:R-:W-:Y:S02]  /*247d0*/  ISETP.LT.AND P0, PT, R199, c[0x0][0x178], !P0 ;  /* 0x00005e00c7007a0c */ /* 0x000fe40004701270 */
[----:B------:R-:W-:Y:S01]  /*247e0*/  IMAD.WIDE R236, R0, 0x4, R164 ;  /* 0x0000000400ec7825 */ /* 0x000fe200078e02a4 */
[----:B----4-:R1:W-:Y:S04]  /*247f0*/  @P5 STG.E [R210.64], R248 ;  /* 0x000000f8d2005986 */ /* 0x0103e8000c101904 */
[----:B---3--:R3:W-:Y:S01]  /*24800*/  @P3 STG.E [R166.64], R247 ;  /* 0x000000f7a6003986 */ /* 0x0087e2000c101904 */
[----:B------:R-:W-:-:S03]  /*24810*/  ISETP.LT.AND P3, PT, R191, c[0x0][0x178], !P1 ;  /* 0x00005e00bf007a0c */ /* 0x000fc60004f61270 */
[----:B-1----:R-:W4:Y:S01]  /*24820*/  LDL.LU R248, [R1+0x4cc] ;  /* 0x0004cc0001f87983 */ /* 0x002f220000300800 */
[----:B------:R-:W-:-:S03]  /*24830*/  IMAD.WIDE R210, R0, 0x4, R208 ;  /* 0x0000000400d27825 */ /* 0x000fc600078e02d0 */
[----:B---3--:R-:W3:Y:S01]  /*24840*/  LDL.LU R247, [R1+0x46c] ;  /* 0x00046c0001f77983 */ /* 0x008ee20000300800 */
[----:B------:R-:W-:-:S03]  /*24850*/  IADD3 R166, R0, c[0x0][0x198], RZ ;  /* 0x0000660000a67a10 */ /* 0x000fc60007ffe0ff */
[----:B------:R1:W-:Y:S04]  /*24860*/  @P6 STG.E [R210.64], R250 ;  /* 0x000000fad2006986 */ /* 0x0003e8000c101904 */
[----:B------:R-:W3:Y:S04]  /*24870*/  LDL.LU R244, [R1+0x4e8] ;  /* 0x0004e80001f47983 */ /* 0x000ee80000300800 */
[----:B------:R-:W-:Y:S01]  /*24880*/  @P0 STG.E [R236.64], R242 ;  /* 0x000000f2ec000986 */ /* 0x000fe2000c101904 */
[----:B-1----:R-:W-:-:S03]  /*24890*/  IMAD.WIDE R210, R166, 0x4, R208 ;  /* 0x00000004a6d27825 */ /* 0x002fc600078e02d0 */
[----:B------:R-:W3:Y:S04]  /*248a0*/  LDL.LU R245, [R1+0x438] ;  /* 0x0004380001f57983 */ /* 0x000ee80000300800 */
[----:B------:R-:W3:Y:S04]  /*248b0*/  LDL.LU R246, [R1+0x4ec] ;  /* 0x0004ec0001f67983 */ /* 0x000ee80000300800 */
        /* <DEDUP_REMOVED lines=20> */
[----:B-1----:R-:W-:Y:S01]  /*24a00*/  IADD3 R166, R0, c[0x0][0x198], RZ ;  /* 0x0000660000a67a10 */ /* 0x002fe20007ffe0ff */
[----:B------:R1:W-:Y:S01]  /*24a10*/  @P6 STG.E [R210.64], R241 ;  /* 0x000000f1d2006986 */ /* 0x0003e2000c101904 */
[----:B------:R-:W-:-:S02]  /*24a20*/  IADD3 R3, R198, 0x7b, RZ ;  /* 0x0000007bc6037810 */ /* 0x000fc40007ffe0ff */
[C---:B------:R-:W-:Y:S02]  /*24a30*/  IADD3 R0, R166.reuse, c[0x0][0x198], RZ ;  /* 0x00006600a6007a10 */ /* 0x040fe40007ffe0ff */
[----:B------:R-:W-:Y:S01]  /*24a40*/  ISETP.LT.AND P6, PT, R191, c[0x0][0x178], !P5 ;  /* 0x00005e00bf007a0c */ /* 0x000fe20006fc1270 */
[----:B------:R1:W-:Y:S01]  /*24a50*/  @P2 STG.E [R236.64], R249 ;  /* 0x000000f9ec002986 */ /* 0x0003e2000c101904 */
[----:B------:R-:W-:Y:S01]  /*24a60*/  ISETP.GE.AND P0, PT, R3, c[0x0][0x17c], PT ;  /* 0x00005f0003007a0c */ /* 0x000fe20003f06270 */
[----:B-1----:R-:W-:-:S04]  /*24a70*/  IMAD.WIDE R210, R166, 0x4, R208 ;  /* 0x00000004a6d27825 */ /* 0x002fc800078e02d0 */
[--C-:B------:R-:W-:Y:S01]  /*24a80*/  IMAD.WIDE R166, R166, 0x4, R164.reuse ;  /* 0x00000004a6a67825 */ /* 0x100fe200078e02a4 */
[----:B------:R-:W-:Y:S01]  /*24a90*/  ISETP.LT.AND P5, PT, R199, c[0x0][0x178], !P5 ;  /* 0x00005e00c7007a0c */ /* 0x000fe20006fa1270 */
[----:B------:R-:W2:Y:S01]  /*24aa0*/  LDL.LU R249, [R1+0x4fc] ;  /* 0x0004fc0001f97983 */ /* 0x000ea20000300800 */
[C---:B------:R-:W-:Y:S01]  /*24ab0*/  IADD3 R241, R0.reuse, c[0x0][0x198], RZ ;  /* 0x0000660000f17a10 */ /* 0x040fe20007ffe0ff */
[----:B------:R-:W-:Y:S02]  /*24ac0*/  IMAD.WIDE R236, R0, 0x4, R164 ;  /* 0x0000000400ec7825 */ /* 0x000fe400078e02a4 */
[----:B----4-:R1:W-:Y:S04]  /*24ad0*/  @P1 STG.E [R210.64], R248 ;  /* 0x000000f8d2001986 */ /* 0x0103e8000c101904 */
[----:B---3--:R3:W-:Y:S01]  /*24ae0*/  @P4 STG.E [R166.64], R247 ;  /* 0x000000f7a6004986 */ /* 0x0087e2000c101904 */
[----:B------:R-:W-:-:S02]  /*24af0*/  ISETP.LT.AND P4, PT, R191, c[0x0][0x178], !P0 ;  /* 0x00005e00bf007a0c */ /* 0x000fc40004781270 */
[----:B------:R-:W-:Y:S01]  /*24b00*/  ISETP.LT.AND P0, PT, R199, c[0x0][0x178], !P0 ;  /* 0x00005e00c7007a0c */ /* 0x000fe20004701270 */
[----:B-1----:R-:W4:Y:S01]  /*24b10*/  LDL.LU R248, [R1+0xcc] ;  /* 0x0000cc0001f87983 */ /* 0x002f220000300800 */
[----:B------:R-:W-:-:S03]  /*24b20*/  IMAD.WIDE R210, R0, 0x4, R208 ;  /* 0x0000000400d27825 */ /* 0x000fc600078e02d0 */
[----:B---3--:R-:W3:Y:S01]  /*24b30*/  LDL.LU R247, [R1+0x4d8] ;  /* 0x0004d80001f77983 */ /* 0x008ee20000300800 */
[----:B------:R-:W-:-:S03]  /*24b40*/  IMAD.WIDE R166, R241, 0x4, R164 ;  /* 0x00000004f1a67825 */ /* 0x000fc600078e02a4 */
[----:B------:R1:W-:Y:S04]  /*24b50*/  @P6 STG.E [R210.64], R244 ;  /* 0x000000f4d2006986 */ /* 0x0003e8000c101904 */
[----:B------:R-:W-:Y:S01]  /*24b60*/  @P5 STG.E [R236.64], R245 ;  /* 0x000000f5ec005986 */ /* 0x000fe2000c101904 */
[----:B-1----:R-:W-:-:S05]  /*24b70*/  IMAD.WIDE R210, R241, 0x4, R208 ;  /* 0x00000004f1d27825 */ /* 0x002fca00078e02d0 */
[----:B------:R-:W-:Y:S04]  /*24b80*/  @P4 STG.E [R210.64], R246 ;  /* 0x000000f6d2004986 */ /* 0x000fe8000c101904 */
[----:B--2---:R1:W-:Y:S04]  /*24b90*/  @P0 STG.E [R166.64], R252 ;  /* 0x000000fca6000986 */ /* 0x0043e8000c101904 */
[----:B-1----:R-:W2:Y:S01]  /*24ba0*/  LDL.LU R252, [R1+0x4dc] ;  /* 0x0004dc0001fc7983 */ /* 0x002ea20000300800 */
[----:B------:R-:W-:-:S04]  /*24bb0*/  IADD3 R3, R198, 0x7c, RZ ;  /* 0x0000007cc6037810 */ /* 0x000fc80007ffe0ff */
[----:B------:R-:W-:Y:S02]  /*24bc0*/  ISETP.GE.AND P3, PT, R3, c[0x0][0x17c], PT ;  /* 0x00005f0003007a0c */ /* 0x000fe40003f66270 */
[C---:B------:R-:W-:Y:S02]  /*24bd0*/  IADD3 R3, R198.reuse, 0x7d, RZ ;  /* 0x0000007dc6037810 */ /* 0x040fe40007ffe0ff */
[----:B------:R-:W-:Y:S02]  /*24be0*/  ISETP.LT.AND P6, PT, R191, c[0x0][0x178], !P3 ;  /* 0x00005e00bf007a0c */ /* 0x000fe40005fc1270 */
[----:B------:R-:W-:Y:S02]  /*24bf0*/  ISETP.GE.AND P2, PT, R3, c[0x0][0x17c], PT ;  /* 0x00005f0003007a0c */ /* 0x000fe40003f46270 */
[----:B------:R-:W-:Y:S02]  /*24c00*/  IADD3 R3, R198, 0x7e, RZ ;  /* 0x0000007ec6037810 */ /* 0x000fe40007ffe0ff */
[----:B------:R-:W-:-:S02]  /*24c10*/  IADD3 R0, R241, c[0x0][0x198], RZ ;  /* 0x00006600f1007a10 */ /* 0x000fc40007ffe0ff */
[----:B------:R-:W-:Y:S02]  /*24c20*/  ISETP.LT.AND P3, PT, R199, c[0x0][0x178], !P3 ;  /* 0x00005e00c7007a0c */ /* 0x000fe40005f61270 */
[----:B------:R-:W-:Y:S01]  /*24c30*/  ISETP.LT.AND P0, PT, R191, c[0x0][0x178], !P2 ;  /* 0x00005e00bf007a0c */ /* 0x000fe20005701270 */
[----:B------:R-:W-:Y:S01]  /*24c40*/  IMAD.WIDE R210, R0, 0x4, R208 ;  /* 0x0000000400d27825 */ /* 0x000fe200078e02d0 */
[----:B------:R-:W-:Y:S02]  /*24c50*/  ISETP.GE.AND P1, PT, R3, c[0x0][0x17c], PT ;  /* 0x00005f0003007a0c */ /* 0x000fe40003f26270 */
[----:B------:R-:W-:Y:S02]  /*24c60*/  ISETP.LT.AND P2, PT, R199, c[0x0][0x178], !P2 ;  /* 0x00005e00c7007a0c */ /* 0x000fe40005741270 */
[----:B------:R-:W-:Y:S02]  /*24c70*/  IADD3 R3, R198, 0x7f, RZ ;  /* 0x0000007fc6037810 */ /* 0x000fe40007ffe0ff */
[C---:B------:R-:W-:Y:S01]  /*24c80*/  IADD3 R241, R0.reuse, c[0x0][0x198], RZ ;  /* 0x0000660000f17a10 */ /* 0x040fe20007ffe0ff */
[--C-:B------:R-:W-:Y:S01]  /*24c90*/  IMAD.WIDE R236, R0, 0x4, R164.reuse ;  /* 0x0000000400ec7825 */ /* 0x100fe200078e02a4 */
[----:B------:R-:W-:Y:S01]  /*24ca0*/  ISETP.GE.AND P5, PT, R3, c[0x0][0x17c], PT ;  /* 0x00005f0003007a0c */ /* 0x000fe20003fa6270 */
[----:B------:R1:W-:Y:S01]  /*24cb0*/  @P6 STG.E [R210.64], R251 ;  /* 0x000000fbd2006986 */ /* 0x0003e2000c101904 */
[----:B------:R-:W-:Y:S01]  /*24cc0*/  IADD3 R3, R198, 0x80, RZ ;  /* 0x00000080c6037810 */ /* 0x000fe20007ffe0ff */
[----:B------:R-:W-:Y:S01]  /*24cd0*/  IMAD.WIDE R166, R241, 0x4, R164 ;  /* 0x00000004f1a67825 */ /* 0x000fe200078e02a4 */
[----:B------:R-:W-:Y:S01]  /*24ce0*/  ISETP.LT.AND P6, PT, R191, c[0x0][0x178], !P1 ;  /* 0x00005e00bf007a0c */ /* 0x000fe20004fc1270 */
[----:B------:R1:W-:Y:S01]  /*24cf0*/  @P3 STG.E [R236.64], R250 ;  /* 0x000000faec003986 */ /* 0x0003e2000c101904 */
[----:B------:R-:W-:-:S02]  /*24d00*/  ISETP.GE.AND P4, PT, R3, c[0x0][0x17c], PT ;  /* 0x00005f0003007a0c */ /* 0x000fc40003f86270 */
[C---:B------:R-:W-:Y:S01]  /*24d10*/  IADD3 R3, R241.reuse, c[0x0][0x198], RZ ;  /* 0x00006600f1037a10 */ /* 0x040fe20007ffe0ff */
[----:B-1----:R-:W-:Y:S01]  /*24d20*/  IMAD.WIDE R210, R241, 0x4, R208 ;  /* 0x00000004f1d27825 */ /* 0x002fe200078e02d0 */
[----:B------:R-:W-:-:S04]  /*24d30*/  ISETP.LT.AND P1, PT, R199, c[0x0][0x178], !P1 ;  /* 0x00005e00c7007a0c */ /* 0x000fc80004f21270 */
[----:B------:R1:W-:Y:S01]  /*24d40*/  @P0 STG.E [R210.64], R249 ;  /* 0x000000f9d2000986 */ /* 0x0003e2000c101904 */
[----:B------:R-:W-:Y:S01]  /*24d50*/  IMAD.WIDE R236, R3, 0x4, R164 ;  /* 0x0000000403ec7825 */ /* 0x000fe200078e02a4 */
[----:B------:R-:W-:-:S03]  /*24d60*/  IADD3 R0, R198, 0x81, RZ ;  /* 0x00000081c6007810 */ /* 0x000fc60007ffe0ff */
[C---:B-1----:R-:W-:Y:S01]  /*24d70*/  IMAD.WIDE R210, R3.reuse, 0x4, R208 ;  /* 0x0000000403d27825 */ /* 0x042fe200078e02d0 */
[----:B------:R-:W-:Y:S02]  /*24d80*/  IADD3 R3, R3, c[0x0][0x198], RZ ;  /* 0x0000660003037a10 */ /* 0x000fe40007ffe0ff */
[----:B------:R-:W-:-:S03]  /*24d90*/  ISETP.GE.AND P3, PT, R0, c[0x0][0x17c], PT ;  /* 0x00005f0000007a0c */ /* 0x000fc60003f66270 */
[C---:B------:R-:W-:Y:S01]  /*24da0*/  IMAD.WIDE R240, R3.reuse, 0x4, R208 ;  /* 0x0000000403f07825 */ /* 0x040fe200078e02d0 */
[----:B------:R-:W-:Y:S01]  /*24db0*/  IADD3 R243, R3, c[0x0][0x198], RZ ;  /* 0x0000660003f37a10 */ /* 0x000fe20007ffe0ff */
[----:B----4-:R1:W-:Y:S01]  /*24dc0*/  @P2 STG.E [R166.64], R248 ;  /* 0x000000f8a6002986 */ /* 0x0103e2000c101904 */
[----:B------:R-:W-:Y:S02]  /*24dd0*/  ISETP.LT.AND P2, PT, R191, c[0x0][0x178], !P5 ;  /* 0x00005e00bf007a0c */ /* 0x000fe40006f41270 */
[----:B------:R-:W-:Y:S01]  /*24de0*/  ISETP.LT.AND P5, PT, R199, c[0x0][0x178], !P5 ;  /* 0x00005e00c7007a0c */ /* 0x000fe20006fa1270 */
[----:B---3--:R3:W-:Y:S01]  /*24df0*/  @P6 STG.E [R210.64], R247 ;  /* 0x000000f7d2006986 */ /* 0x0087e2000c101904 */
[----:B------:R-:W-:-:S03]  /*24e00*/  ISETP.LT.AND P6, PT, R191, c[0x0][0x178], !P4 ;  /* 0x00005e00bf007a0c */ /* 0x000fc600067c1270 */
[----:B------:R4:W-:Y:S01]  /*24e10*/  @P1 STG.E [R236.64], R238 ;  /* 0x000000eeec001986 */ /* 0x0009e2000c101904 */
[----:B-1----:R-:W-:Y:S01]  /*24e20*/  IMAD.WIDE R166, R3, 0x4, R164 ;  /* 0x0000000403a67825 */ /* 0x002fe200078e02a4 */
[----:B------:R-:W-:Y:S02]  /*24e30*/  ISETP.LT.AND P4, PT, R199, c[0x0][0x178], !P4 ;  /* 0x00005e00c7007a0c */ /* 0x000fe40006781270 */
[----:B------:R-:W-:Y:S01]  /*24e40*/  IADD3 R0, R198, 0x82, RZ ;  /* 0x00000082c6007810 */ /* 0x000fe20007ffe0ff */
[----:B---3--:R-:W-:-:S04]  /*24e50*/  IMAD.WIDE R210, R243, 0x4, R208 ;  /* 0x00000004f3d27825 */ /* 0x008fc800078e02d0 */
[C---:B----4-:R-:W-:Y:S01]  /*24e60*/  IMAD.WIDE R236, R243.reuse, 0x4, R164 ;  /* 0x00000004f3ec7825 */ /* 0x050fe200078e02a4 */
[----:B------:R-:W-:Y:S02]  /*24e70*/  IADD3 R243, R243, c[0x0][0x198], RZ ;  /* 0x00006600f3f37a10 */ /* 0x000fe40007ffe0ff */
[----:B------:R-:W-:Y:S02]  /*24e80*/  ISETP.GE.AND P0, PT, R0, c[0x0][0x17c], PT ;  /* 0x00005f0000007a0c */ /* 0x000fe40003f06270 */
[----:B------:R-:W-:Y:S02]  /*24e90*/  IADD3 R0, R198, 0x83, RZ ;  /* 0x00000083c6007810 */ /* 0x000fe40007ffe0ff */
[----:B------:R-:W-:Y:S02]  /*24ea0*/  IADD3 R3, R243, c[0x0][0x198], RZ ;  /* 0x00006600f3037a10 */ /* 0x000fe40007ffe0ff */
[----:B------:R-:W-:Y:S02]  /*24eb0*/  ISETP.GE.AND P1, PT, R0, c[0x0][0x17c], PT ;  /* 0x00005f0000007a0c */ /* 0x000fe40003f26270 */
[----:B------:R-:W-:Y:S01]  /*24ec0*/  IADD3 R0, R198, 0x84, RZ ;  /* 0x00000084c6007810 */ /* 0x000fe20007ffe0ff */
[----:B--2---:R1:W-:Y:S04]  /*24ed0*/  @P2 STG.E [R240.64], R252 ;  /* 0x000000fcf0002986 */ /* 0x0043e8000c101904 */
[----:B------:R2:W-:Y:S01]  /*24ee0*/  @P5 STG.E [R166.64], R239 ;  /* 0x000000efa6005986 */ /* 0x0005e2000c101904 */
[----:B------:R-:W-:-:S02]  /*24ef0*/  ISETP.LT.AND P5, PT, R191, c[0x0][0x178], !P3 ;  /* 0x00005e00bf007a0c */ /* 0x000fc40005fa1270 */
[----:B------:R-:W-:Y:S01]  /*24f00*/  ISETP.LT.AND P3, PT, R199, c[0x0][0x178], !P3 ;  /* 0x00005e00c7007a0c */ /* 0x000fe20005f61270 */
[----:B------:R3:W-:Y:S01]  /*24f10*/  @P6 STG.E [R210.64], R232 ;  /* 0x000000e8d2006986 */ /* 0x0007e2000c101904 */
[----:B-1----:R-:W-:-:S03]  /*24f20*/  IMAD.WIDE R240, R243, 0x4, R208 ;  /* 0x00000004f3f07825 */ /* 0x002fc600078e02d0 */
[----:B------:R1:W-:Y:S01]  /*24f30*/  @P4 STG.E [R236.64], R32 ;  /* 0x00000020ec004986 */ /* 0x0003e2000c101904 */
[----:B--2---:R-:W-:Y:S01]  /*24f40*/  IMAD.WIDE R166, R243, 0x4, R164 ;  /* 0x00000004f3a67825 */ /* 0x004fe200078e02a4 */
[----:B------:R-:W-:-:S04]  /*24f50*/  ISETP.LT.AND P4, PT, R191, c[0x0][0x178], !P0 ;  /* 0x00005e00bf007a0c */ /* 0x000fc80004781270 */
[----:B------:R2:W-:Y:S01]  /*24f60*/  @P5 STG.E [R240.64], R233 ;  /* 0x000000e9f0005986 */ /* 0x0005e2000c101904 */
[----:B------:R-:W-:-:S03]  /*24f70*/  ISETP.LT.AND P6, PT, R199, c[0x0][0x178], !P0 ;  /* 0x00005e00c7007a0c */ /* 0x000fc600047c1270 */
[----:B------:R4:W-:Y:S01]  /*24f80*/  @P3 STG.E [R166.64], R33 ;  /* 0x00000021a6003986 */ /* 0x0009e2000c101904 */
[----:B------:R-:W-:Y:S01]  /*24f90*/  ISETP.LT.AND P3, PT, R191, c[0x0][0x178], !P1 ;  /* 0x00005e00bf007a0c */ /* 0x000fe20004f61270 */
[----:B---3--:R-:W-:Y:S01]  /*24fa0*/  IMAD.WIDE R210, R3, 0x4, R208 ;  /* 0x0000000403d27825 */ /* 0x008fe200078e02d0 */
[----:B------:R-:W-:-:S03]  /*24fb0*/  ISETP.LT.AND P1, PT, R199, c[0x0][0x178], !P1 ;  /* 0x00005e00c7007a0c */ /* 0x000fc60004f21270 */
[C---:B-1----:R-:W-:Y:S01]  /*24fc0*/  IMAD.WIDE R236, R3.reuse, 0x4, R164 ;  /* 0x0000000403ec7825 */ /* 0x042fe200078e02a4 */
[----:B------:R-:W-:Y:S02]  /*24fd0*/  IADD3 R3, R3, c[0x0][0x198], RZ ;  /* 0x0000660003037a10 */ /* 0x000fe40007ffe0ff */
[----:B------:R-:W-:Y:S02]  /*24fe0*/  ISETP.GE.AND P2, PT, R0, c[0x0][0x17c], PT ;  /* 0x00005f0000007a0c */ /* 0x000fe40003f46270 */
[----:B------:R-:W-:Y:S01]  /*24ff0*/  IADD3 R0, R198, 0x85, RZ ;  /* 0x00000085c6007810 */ /* 0x000fe20007ffe0ff */
[C---:B--2---:R-:W-:Y:S01]  /*25000*/  IMAD.WIDE R232, R3.reuse, 0x4, R208 ;  /* 0x0000000403e87825 */ /* 0x044fe200078e02d0 */
[----:B------:R1:W-:Y:S03]  /*25010*/  @P4 STG.E [R210.64], R224 ;  /* 0x000000e0d2004986 */ /* 0x0003e6000c101904 */
[C---:B----4-:R-:W-:Y:S01]  /*25020*/  IMAD.WIDE R32, R3.reuse, 0x4, R164 ;  /* 0x0000000403207825 */ /* 0x050fe200078e02a4 */
[----:B------:R-:W-:Y:S01]  /*25030*/  ISETP.GE.AND P0, PT, R0, c[0x0][0x17c], PT ;  /* 0x00005f0000007a0c */ /* 0x000fe20003f06270 */
[----:B------:R-:W-:Y:S01]  /*25040*/  @P6 STG.E [R236.64], R28 ;  /* 0x0000001cec006986 */ /* 0x000fe2000c101904 */
[----:B------:R-:W-:-:S02]  /*25050*/  IADD3 R239, R3, c[0x0][0x198], RZ ;  /* 0x0000660003ef7a10 */ /* 0x000fc40007ffe0ff */
[----:B------:R-:W-:Y:S01]  /*25060*/  ISETP.LT.AND P4, PT, R191, c[0x0][0x178], !P2 ;  /* 0x00005e00bf007a0c */ /* 0x000fe20005781270 */
[----:B------:R2:W-:Y:S01]  /*25070*/  @P3 STG.E [R232.64], R225 ;  /* 0x000000e1e8003986 */ /* 0x0005e2000c101904 */
[----:B------:R-:W-:-:S03]  /*25080*/  ISETP.LT.AND P6, PT, R199, c[0x0][0x178], !P2 ;  /* 0x00005e00c7007a0c */ /* 0x000fc600057c1270 */
[----:B------:R3:W-:Y:S01]  /*25090*/  @P1 STG.E [R32.64], R29 ;  /* 0x0000001d20001986 */ /* 0x0007e2000c101904 */
[----:B------:R-:W-:Y:S01]  /*250a0*/  ISETP.LT.AND P1, PT, R191, c[0x0][0x178], !P0 ;  /* 0x00005e00bf007a0c */ /* 0x000fe20004721270 */
[----:B------:R-:W-:Y:S01]  /*250b0*/  IMAD.WIDE R166, R239, 0x4, R208 ;  /* 0x00000004efa67825 */ /* 0x000fe200078e02d0 */
[----:B------:R-:W-:Y:S02]  /*250c0*/  ISETP.LT.AND P0, PT, R199, c[0x0][0x178], !P0 ;  /* 0x00005e00c7007a0c */ /* 0x000fe40004701270 */
[----:B------:R-:W-:Y:S01]  /*250d0*/  IADD3 R0, R198, 0x86, RZ ;  /* 0x00000086c6007810 */ /* 0x000fe20007ffe0ff */
[C---:B-1----:R-:W-:Y:S01]  /*250e0*/  IMAD.WIDE R210, R239.reuse, 0x4, R164 ;  /* 0x00000004efd27825 */ /* 0x042fe200078e02a4 */
[----:B------:R-:W-:Y:S02]  /*250f0*/  IADD3 R239, R239, c[0x0][0x198], RZ ;  /* 0x00006600efef7a10 */ /* 0x000fe40007ffe0ff */
[----:B------:R-:W-:Y:S02]  /*25100*/  ISETP.GE.AND P5, PT, R0, c[0x0][0x17c], PT ;  /* 0x00005f0000007a0c */ /* 0x000fe40003fa6270 */
[----:B------:R-:W-:Y:S01]  /*25110*/  IADD3 R0, R198, 0x87, RZ ;  /* 0x00000087c6007810 */ /* 0x000fe20007ffe0ff */
[C---:B--2---:R-:W-:Y:S01]  /*25120*/  IMAD.WIDE R224, R239.reuse, 0x4, R208 ;  /* 0x00000004efe07825 */ /* 0x044fe200078e02d0 */
[----:B------:R1:W-:Y:S03]  /*25130*/  @P4 STG.E [R166.64], R216 ;  /* 0x000000d8a6004986 */ /* 0x0003e6000c101904 */
[C---:B---3--:R-:W-:Y:S01]  /*25140*/  IMAD.WIDE R28, R239.reuse, 0x4, R164 ;  /* 0x00000004ef1c7825 */ /* 0x048fe200078e02a4 */
[----:B------:R-:W-:Y:S01]  /*25150*/  ISETP.GE.AND P2, PT, R0, c[0x0][0x17c], PT ;  /* 0x00005f0000007a0c */ /* 0x000fe20003f46270 */
[----:B------:R2:W-:Y:S01]  /*25160*/  @P6 STG.E [R210.64], R24 ;  /* 0x00000018d2006986 */ /* 0x0005e2000c101904 */
[----:B------:R-:W-:-:S02]  /*25170*/  IADD3 R3, R239, c[0x0][0x198], RZ ;  /* 0x00006600ef037a10 */ /* 0x000fc40007ffe0ff */
[----:B------:R-:W-:Y:S01]  /*25180*/  ISETP.LT.AND P6, PT, R191, c[0x0][0x178], !P5 ;  /* 0x00005e00bf007a0c */ /* 0x000fe20006fc1270 */
[----:B------:R-:W-:Y:S01]  /*25190*/  @P1 STG.E [R224.64], R217 ;  /* 0x000000d9e0001986 */ /* 0x000fe2000c101904 */
        /* <DEDUP_REMOVED lines=125> */
[----:B------:R3:W-:Y:S01]  /*25970*/  @P2 STG.E [R16.64], R227 ;  /* 0x000000e310002986 */ /* 0x0007e2000c101904 */
[----:B------:R-:W-:-:S03]  /*25980*/  ISETP.LT.AND P6, PT, R199, c[0x0][0x178], !P1 ;  /* 0x00005e00c7007a0c */ /* 0x000fc60004fc1270 */
[----:B------:R4:W-:Y:S01]  /*25990*/  @P4 STG.E [R4.64], R31 ;  /* 0x0000001f04004986 */ /* 0x0009e2000c101904 */
[----:B------:R-:W-:Y:S01]  /*259a0*/  ISETP.LT.AND P4, PT, R191, c[0x0][0x178], !P3 ;  /* 0x00005e00bf007a0c */ /* 0x000fe20005f81270 */
[----:B-1----:R-:W-:Y:S01]  /*259b0*/  IMAD.WIDE R8, R21, 0x4, R208 ;  /* 0x0000000415087825 */ /* 0x002fe200078e02d0 */
[----:B------:R-:W-:Y:S02]  /*259c0*/  ISETP.LT.AND P3, PT, R199, c[0x0][0x178], !P3 ;  /* 0x00005e00c7007a0c */ /* 0x000fe40005f61270 */
[----:B------:R-:W-:Y:S01]  /*259d0*/  IADD3 R0, R198, 0x96, RZ ;  /* 0x00000096c6007810 */ /* 0x000fe20007ffe0ff */
[C---:B--2---:R-:W-:Y:S01]  /*259e0*/  IMAD.WIDE R12, R21.reuse, 0x4, R164 ;  /* 0x00000004150c7825 */ /* 0x044fe200078e02a4 */
[----:B------:R-:W-:Y:S02]  /*259f0*/  IADD3 R21, R21, c[0x0][0x198], RZ ;  /* 0x0000660015157a10 */ /* 0x000fe40007ffe0ff */
[----:B------:R-:W-:Y:S02]  /*25a00*/  ISETP.GE.AND P0, PT, R0, c[0x0][0x17c], PT ;  /* 0x00005f0000007a0c */ /* 0x000fe40003f06270 */
[----:B------:R-:W-:Y:S01]  /*25a10*/  IADD3 R0, R198, 0x97, RZ ;  /* 0x00000097c6007810 */ /* 0x000fe20007ffe0ff */
[C---:B---3--:R-:W-:Y:S01]  /*25a20*/  IMAD.WIDE R16, R21.reuse, 0x4, R208 ;  /* 0x0000000415107825 */ /* 0x048fe200078e02d0 */
[----:B------:R1:W-:Y:S03]  /*25a30*/  @P5 STG.E [R8.64], R218 ;  /* 0x000000da08005986 */ /* 0x0003e6000c101904 */
[C---:B----4-:R-:W-:Y:S01]  /*25a40*/  IMAD.WIDE R4, R21.reuse, 0x4, R164 ;  /* 0x0000000415047825 */ /* 0x050fe200078e02a4 */
        /* <DEDUP_REMOVED lines=87> */
[C---:B------:R-:W-:Y:S01]  /*25fc0*/  IMAD.WIDE R14, R3.reuse, 0x4, R208 ;  /* 0x00000004030e7825 */ /* 0x040fe200078e02d0 */
        /* <DEDUP_REMOVED lines=13> */
[C---:B------:R-:W-:Y:S01]  /*260a0*/  IMAD.WIDE R10, R17.reuse, 0x4, R164 ;  /* 0x00000004110a7825 */ /* 0x040fe200078e02a4 */
        /* <DEDUP_REMOVED lines=509> */
[----:B----4-:R-:W-:Y:S01]  /*28080*/  IMAD.WIDE R4, R13, 0x4, R164 ;  /* 0x000000040d047825 */ /* 0x010fe200078e02a4 */
[----:B------:R-:W-:Y:S01]  /*28090*/  ISETP.GE.AND P3, PT, R0, c[0x0][0x17c], PT ;  /* 0x00005f0000007a0c */ /* 0x000fe20003f66270 */
[----:B------:R2:W-:Y:S01]  /*280a0*/  @P6 STG.E [R8.64], R146 ;  /* 0x0000009208006986 */ /* 0x0005e2000c101904 */
[----:B------:R-:W-:-:S02]  /*280b0*/  ISETP.LT.AND P5, PT, R191, c[0x0][0x178], !P1 ;  /* 0x00005e00bf007a0c */ /* 0x000fc40004fa1270 */
[----:B------:R-:W-:Y:S01]  /*280c0*/  ISETP.LT.AND P6, PT, R199, c[0x0][0x178], !P1 ;  /* 0x00005e00c7007a0c */ /* 0x000fe20004fc1270 */
[----:B------:R3:W-:Y:S01]  /*280d0*/  @P2 STG.E [R10.64], R115 ;  /* 0x000000730a002986 */ /* 0x0007e2000c101904 */
[----:B------:R-:W-:-:S03]  /*280e0*/  IADD3 R3, R13, c[0x0][0x198], RZ ;  /* 0x000066000d037a10 */ /* 0x000fc60007ffe0ff */
[----:B------:R-:W-:Y:S01]  /*280f0*/  @P4 STG.E [R4.64], R147 ;  /* 0x0000009304004986 */ /* 0x000fe2000c101904 */
[----:B------:R-:W-:Y:S02]  /*28100*/  ISETP.LT.AND P4, PT, R191, c[0x0][0x178], !P3 ;  /* 0x00005e00bf007a0c */ /* 0x000fe40005f81270 */
[----:B------:R-:W-:Y:S02]  /*28110*/  ISETP.LT.AND P3, PT, R199, c[0x0][0x178], !P3 ;  /* 0x00005e00c7007a0c */ /* 0x000fe40005f61270 */
[----:B------:R-:W-:Y:S02]  /*28120*/  IADD3 R0, R198, 0xdc, RZ ;  /* 0x000000dcc6007810 */ /* 0x000fe40007ffe0ff */
[C---:B------:R-:W-:Y:S01]  /*28130*/  IADD3 R13, R3.reuse, c[0x0][0x198], RZ ;  /* 0x00006600030d7a10 */ /* 0x040fe20007ffe0ff */
[C---:B-1----:R-:W-:Y:S01]  /*28140*/  IMAD.WIDE R6, R3.reuse, 0x4, R208 ;  /* 0x0000000403067825 */ /* 0x042fe200078e02d0 */
[----:B------:R-:W-:Y:S02]  /*28150*/  ISETP.GE.AND P0, PT, R0, c[0x0][0x17c], PT ;  /* 0x00005f0000007a0c */ /* 0x000fe40003f06270 */
[----:B------:R-:W-:Y:S01]  /*28160*/  IADD3 R0, R198, 0xdd, RZ ;  /* 0x000000ddc6007810 */ /* 0x000fe20007ffe0ff */
[----:B--2---:R-:W-:Y:S01]  /*28170*/  IMAD.WIDE R8, R3, 0x4, R164 ;  /* 0x0000000403087825 */ /* 0x004fe200078e02a4 */
[----:B------:R-:W-:-:S03]  /*28180*/  IADD3 R17, R13, c[0x0][0x198], RZ ;  /* 0x000066000d117a10 */ /* 0x000fc60007ffe0ff */
[C---:B---3--:R-:W-:Y:S01]  /*28190*/  IMAD.WIDE R10, R13.reuse, 0x4, R208 ;  /* 0x000000040d0a7825 */ /* 0x048fe200078e02d0 */
[----:B------:R-:W-:Y:S01]  /*281a0*/  ISETP.GE.AND P1, PT, R0, c[0x0][0x17c], PT ;  /* 0x00005f0000007a0c */ /* 0x000fe20003f26270 */
[----:B------:R-:W-:Y:S02]  /*281b0*/  @P5 STG.E [R6.64], R110 ;  /* 0x0000006e06005986 */ /* 0x000fe4000c101904 */
[----:B------:R-:W-:Y:S01]  /*281c0*/  IMAD.WIDE R12, R13, 0x4, R164 ;  /* 0x000000040d0c7825 */ /* 0x000fe200078e02a4 */
[----:B------:R-:W-:Y:S01]  /*281d0*/  ISETP.LT.AND P5, PT, R191, c[0x0][0x178], !P0 ;  /* 0x00005e00bf007a0c */ /* 0x000fe200047a1270 */
[----:B------:R1:W-:Y:S01]  /*281e0*/  @P6 STG.E [R8.64], R142 ;  /* 0x0000008e08006986 */ /* 0x0003e2000c101904 */
[----:B------:R-:W-:-:S03]  /*281f0*/  ISETP.LT.AND P6, PT, R199, c[0x0][0x178], !P0 ;  /* 0x00005e00c7007a0c */ /* 0x000fc600047c1270 */
[----:B------:R-:W-:Y:S04]  /*28200*/  @P4 STG.E [R10.64], R111 ;  /* 0x0000006f0a004986 */ /* 0x000fe8000c101904 */
[----:B------:R2:W-:Y:S01]  /*28210*/  @P3 STG.E [R12.64], R143 ;  /* 0x0000008f0c003986 */ /* 0x0005e2000c101904 */
[----:B------:R-:W-:Y:S02]  /*28220*/  ISETP.LT.AND P3, PT, R191, c[0x0][0x178], !P1 ;  /* 0x00005e00bf007a0c */ /* 0x000fe40004f61270 */
[----:B------:R-:W-:Y:S01]  /*28230*/  ISETP.LT.AND P1, PT, R199, c[0x0][0x178], !P1 ;  /* 0x00005e00c7007a0c */ /* 0x000fe20004f21270 */
[----:B------:R-:W3:Y:S01]  /*28240*/  LDS.128 R4, [R2] ;  /* 0x0000000002047984 */ /* 0x000ee20000000c00 */
[C---:B------:R-:W-:Y:S01]  /*28250*/  IADD3 R19, R17.reuse, c[0x0][0x198], RZ ;  /* 0x0000660011137a10 */ /* 0x040fe20007ffe0ff */
[----:B-1----:R-:W-:Y:S01]  /*28260*/  IMAD.WIDE R8, R17, 0x4, R208 ;  /* 0x0000000411087825 */ /* 0x002fe200078e02d0 */
[----:B------:R-:W-:-:S02]  /*28270*/  IADD3 R0, R198, 0xde, RZ ;  /* 0x000000dec6007810 */ /* 0x000fc40007ffe0ff */
[----:B------:R-:W-:Y:S01]  /*28280*/  IADD3 R3, R198, 0xdf, RZ ;  /* 0x000000dfc6037810 */ /* 0x000fe20007ffe0ff */
[----:B------:R-:W-:Y:S01]  /*28290*/  IMAD.WIDE R14, R17, 0x4, R164 ;  /* 0x00000004110e7825 */ /* 0x000fe200078e02a4 */
[----:B------:R-:W-:-:S03]  /*282a0*/  ISETP.GE.AND P2, PT, R0, c[0x0][0x17c], PT ;  /* 0x00005f0000007a0c */ /* 0x000fc60003f46270 */
[----:B------:R-:W-:Y:S01]  /*282b0*/  IMAD.WIDE R16, R19, 0x4, R208 ;  /* 0x0000000413107825 */ /* 0x000fe200078e02d0 */
[----:B------:R-:W-:Y:S01]  /*282c0*/  ISETP.GE.AND P0, PT, R3, c[0x0][0x17c], PT ;  /* 0x00005f0003007a0c */ /* 0x000fe20003f06270 */
[----:B------:R-:W-:Y:S02]  /*282d0*/  @P5 STG.E [R8.64], R106 ;  /* 0x0000006a08005986 */ /* 0x000fe4000c101904 */
[C---:B--2---:R-:W-:Y:S01]  /*282e0*/  IMAD.WIDE R12, R19.reuse, 0x4, R164 ;  /* 0x00000004130c7825 */ /* 0x044fe200078e02a4 */
[----:B------:R-:W-:Y:S01]  /*282f0*/  IADD3 R21, R19, c[0x0][0x198], RZ ;  /* 0x0000660013157a10 */ /* 0x000fe20007ffe0ff */
[----:B------:R1:W-:Y:S01]  /*28300*/  @P6 STG.E [R14.64], R138 ;  /* 0x0000008a0e006986 */ /* 0x0003e2000c101904 */
[----:B------:R-:W-:Y:S02]  /*28310*/  LOP3.LUT R248, R2, 0x20, RZ, 0x3c, !PT ;  /* 0x0000002002f87812 */ /* 0x000fe400078e3cff */
[----:B------:R-:W-:Y:S01]  /*28320*/  ISETP.LT.AND P5, PT, R191, c[0x0][0x178], !P2 ;  /* 0x00005e00bf007a0c */ /* 0x000fe200057a1270 */
[----:B------:R2:W-:Y:S01]  /*28330*/  @P3 STG.E [R16.64], R107 ;  /* 0x0000006b10003986 */ /* 0x0005e2000c101904 */
[----:B------:R-:W-:-:S03]  /*28340*/  ISETP.LT.AND P6, PT, R199, c[0x0][0x178], !P2 ;  /* 0x00005e00c7007a0c */ /* 0x000fc600057c1270 */
[----:B------:R-:W-:Y:S01]  /*28350*/  @P1 STG.E [R12.64], R139 ;  /* 0x0000008b0c001986 */ /* 0x000fe2000c101904 */
[----:B------:R-:W-:Y:S01]  /*28360*/  ISETP.LT.AND P1, PT, R191, c[0x0][0x178], !P0 ;  /* 0x00005e00bf007a0c */ /* 0x000fe20004721270 */
[----:B------:R-:W-:Y:S01]  /*28370*/  IMAD.WIDE R18, R21, 0x4, R164 ;  /* 0x0000000415127825 */ /* 0x000fe200078e02a4 */
[----:B------:R-:W-:Y:S01]  /*28380*/  ISETP.LT.AND P0, PT, R199, c[0x0][0x178], !P0 ;  /* 0x00005e00c7007a0c */ /* 0x000fe20004701270 */
[----:B------:R-:W4:Y:S02]  /*28390*/  LDS.128 R8, [R248] ;  /* 0x00000000f8087984 */ /* 0x000f240000000c00 */
[C-C-:B-1----:R-:W-:Y:S01]  /*283a0*/  IMAD.WIDE R14, R21.reuse, 0x4, R208.reuse ;  /* 0x00000004150e7825 */ /* 0x142fe200078e02d0 */
[----:B------:R-:W-:Y:S02]  /*283b0*/  IADD3 R21, R21, c[0x0][0x198], RZ ;  /* 0x0000660015157a10 */ /* 0x000fe40007ffe0ff */
[C---:B------:R-:W-:Y:S02]  /*283c0*/  IADD3 R0, R198.reuse, 0xe0, RZ ;  /* 0x000000e0c6007810 */ /* 0x040fe40007ffe0ff */
[----:B------:R-:W-:Y:S01]  /*283d0*/  IADD3 R3, R198, 0xe1, RZ ;  /* 0x000000e1c6037810 */ /* 0x000fe20007ffe0ff */
[C---:B--2---:R-:W-:Y:S01]  /*283e0*/  IMAD.WIDE R16, R21.reuse, 0x4, R208 ;  /* 0x0000000415107825 */ /* 0x044fe200078e02d0 */
[----:B------:R-:W-:-:S02]  /*283f0*/  IADD3 R25, R21, c[0x0][0x198], RZ ;  /* 0x0000660015197a10 */ /* 0x000fc40007ffe0ff */
[----:B------:R-:W-:Y:S01]  /*28400*/  ISETP.GE.AND P4, PT, R0, c[0x0][0x17c], PT ;  /* 0x00005f0000007a0c */ /* 0x000fe20003f86270 */
[----:B------:R-:W-:Y:S01]  /*28410*/  IMAD.WIDE R20, R21, 0x4, R164 ;  /* 0x0000000415147825 */ /* 0x000fe200078e02a4 */
[----:B------:R-:W-:Y:S01]  /*28420*/  ISETP.GE.AND P2, PT, R3, c[0x0][0x17c], PT ;  /* 0x00005f0003007a0c */ /* 0x000fe20003f46270 */
[----:B------:R-:W-:Y:S01]  /*28430*/  @P5 STG.E [R14.64], R102 ;  /* 0x000000660e005986 */ /* 0x000fe2000c101904 */
[----:B------:R-:W-:Y:S02]  /*28440*/  LOP3.LUT R247, R2, 0x40, RZ, 0x3c, !PT ;  /* 0x0000004002f77812 */ /* 0x000fe400078e3cff */
[----:B------:R-:W-:Y:S01]  /*28450*/  ISETP.LT.AND P5, PT, R191, c[0x0][0x178], !P4 ;  /* 0x00005e00bf007a0c */ /* 0x000fe200067a1270 */
[----:B------:R1:W-:Y:S01]  /*28460*/  @P6 STG.E [R18.64], R134 ;  /* 0x0000008612006986 */ /* 0x0003e2000c101904 */
[----:B------:R-:W-:-:S03]  /*28470*/  ISETP.LT.AND P6, PT, R199, c[0x0][0x178], !P4 ;  /* 0x00005e00c7007a0c */ /* 0x000fc600067c1270 */
[----:B------:R-:W-:Y:S04]  /*28480*/  @P1 STG.E [R16.64], R103 ;  /* 0x0000006710001986 */ /* 0x000fe8000c101904 */
[----:B------:R2:W-:Y:S01]  /*28490*/  @P0 STG.E [R20.64], R135 ;  /* 0x0000008714000986 */ /* 0x0005e2000c101904 */
[----:B------:R-:W-:Y:S02]  /*284a0*/  ISETP.LT.AND P0, PT, R191, c[0x0][0x178], !P2 ;  /* 0x00005e00bf007a0c */ /* 0x000fe40005701270 */
[----:B------:R-:W-:Y:S01]  /*284b0*/  ISETP.LT.AND P2, PT, R199, c[0x0][0x178], !P2 ;  /* 0x00005e00c7007a0c */ /* 0x000fe20005741270 */
[----:B------:R-:W4:Y:S01]  /*284c0*/  LDS.128 R12, [R247] ;  /* 0x00000000f70c7984 */ /* 0x000f220000000c00 */
        /* <DEDUP_REMOVED lines=11> */
[----:B---3--:R1:W-:Y:S01]  /*28580*/  @P6 STG.E [R22.64], R4 ;  /* 0x0000000416006986 */ /* 0x0083e2000c101904 */
[----:B------:R-:W-:Y:S02]  /*28590*/  LOP3.LUT R252, R2, 0x60, RZ, 0x3c, !PT ;  /* 0x0000006002fc7812 */ /* 0x000fe400078e3cff */
[----:B------:R-:W-:Y:S01]  /*285a0*/  ISETP.LT.AND P5, PT, R191, c[0x0][0x178], !P3 ;  /* 0x00005e00bf007a0c */ /* 0x000fe20005fa1270 */
[----:B------:R2:W-:Y:S01]  /*285b0*/  @P0 STG.E [R24.64], R169 ;  /* 0x000000a918000986 */ /* 0x0005e2000c101904 */
[----:B------:R-:W-:-:S03]  /*285c0*/  ISETP.LT.AND P6, PT, R199, c[0x0][0x178], !P3 ;  /* 0x00005e00c7007a0c */ /* 0x000fc60005fc1270 */
[----:B------:R3:W-:Y:S01]  /*285d0*/  @P2 STG.E [R20.64], R5 ;  /* 0x0000000514002986 */ /* 0x0007e2000c101904 */
        /* <DEDUP_REMOVED lines=9> */
[----:B------:R-:W-:Y:S01]  /*28670*/  ISETP.GE.AND P1, PT, R0, c[0x0][0x17c], PT ;  /* 0x00005f0000007a0c */ /* 0x000fe20003f26270 */
[----:B------:R-:W-:Y:S02]  /*28680*/  @P5 STG.E [R22.64], R176 ;  /* 0x000000b016005986 */ /* 0x000fe4000c101904 */
[----:B---3--:R-:W-:Y:S01]  /*28690*/  IMAD.WIDE R4, R29, 0x4, R164 ;  /* 0x000000041d047825 */ /* 0x008fe200078e02a4 */
[----:B------:R-:W-:Y:S01]  /*286a0*/  ISETP.GE.AND P3, PT, R3, c[0x0][0x17c], PT ;  /* 0x00005f0003007a0c */ /* 0x000fe20003f66270 */
[----:B----4-:R1:W-:Y:S01]  /*286b0*/  @P6 STG.E [R26.64], R8 ;  /* 0x000000081a006986 */ /* 0x0103e2000c101904 */
[----:B------:R-:W-:-:S02]  /*286c0*/  ISETP.LT.AND P5, PT, R191, c[0x0][0x178], !P1 ;  /* 0x00005e00bf007a0c */ /* 0x000fc40004fa1270 */
[----:B------:R-:W-:Y:S01]  /*286d0*/  IADD3 R3, R29, c[0x0][0x198], RZ ;  /* 0x000066001d037a10 */ /* 0x000fe20007ffe0ff */
[----:B------:R-:W-:Y:S01]  /*286e0*/  @P2 STG.E [R24.64], R177 ;  /* 0x000000b118002986 */ /* 0x000fe2000c101904 */
[----:B------:R-:W-:-:S03]  /*286f0*/  ISETP.LT.AND P6, PT, R199, c[0x0][0x178], !P1 ;  /* 0x00005e00c7007a0c */ /* 0x000fc60004fc1270 */
[----:B------:R2:W-:Y:S01]  /*28700*/  @P4 STG.E [R4.64], R9 ;  /* 0x0000000904004986 */ /* 0x0005e2000c101904 */
[----:B------:R-:W-:Y:S01]  /*28710*/  ISETP.LT.AND P4, PT, R191, c[0x0][0x178], !P3 ;  /* 0x00005e00bf007a0c */ /* 0x000fe20005f81270 */
[----:B------:R-:W-:Y:S01]  /*28720*/  IMAD.WIDE R28, R3, 0x4, R164 ;  /* 0x00000004031c7825 */ /* 0x000fe200078e02a4 */
[----:B------:R-:W-:Y:S01]  /*28730*/  ISETP.LT.AND P3, PT, R199, c[0x0][0x178], !P3 ;  /* 0x00005e00c7007a0c */ /* 0x000fe20005f61270 */
[----:B------:R3:W4:Y:S01]  /*28740*/  LDS.128 R20, [R2+0x1000] ;  /* 0x0010000002147984 */ /* 0x0007220000000c00 */
[----:B------:R-:W-:Y:S01]  /*28750*/  IADD3 R0, R198, 0xe6, RZ ;  /* 0x000000e6c6007810 */ /* 0x000fe20007ffe0ff */
[C-C-:B-1----:R-:W-:Y:S01]  /*28760*/  IMAD.WIDE R26, R3.reuse, 0x4, R208.reuse ;  /* 0x00000004031a7825 */ /* 0x142fe200078e02d0 */
[----:B------:R-:W-:Y:S02]  /*28770*/  IADD3 R3, R3, c[0x0][0x198], RZ ;  /* 0x0000660003037a10 */ /* 0x000fe40007ffe0ff */
[----:B------:R-:W-:Y:S02]  /*28780*/  ISETP.GE.AND P0, PT, R0, c[0x0][0x17c], PT ;  /* 0x00005f0000007a0c */ /* 0x000fe40003f06270 */
[----:B------:R-:W-:Y:S01]  /*28790*/  IADD3 R0, R198, 0xe7, RZ ;  /* 0x000000e7c6007810 */ /* 0x000fe20007ffe0ff */
[C---:B--2---:R-:W-:Y:S01]  /*287a0*/  IMAD.WIDE R4, R3.reuse, 0x4, R208 ;  /* 0x0000000403047825 */ /* 0x044fe200078e02d0 */
[C---:B------:R-:W-:Y:S01]  /*287b0*/  IADD3 R25, R3.reuse, c[0x0][0x198], RZ ;  /* 0x0000660003197a10 */ /* 0x040fe20007ffe0ff */
[----:B------:R-:W-:Y:S02]  /*287c0*/  @P5 STG.E [R26.64], R184 ;  /* 0x000000b81a005986 */ /* 0x000fe4000c101904 */
[----:B---3--:R-:W-:Y:S01]  /*287d0*/  IMAD.WIDE R2, R3, 0x4, R164 ;  /* 0x0000000403027825 */ /* 0x008fe200078e02a4 */
[----:B------:R-:W-:Y:S01]  /*287e0*/  ISETP.GE.AND P1, PT, R0, c[0x0][0x17c], PT ;  /* 0x00005f0000007a0c */ /* 0x000fe20003f26270 */
[----:B------:R1:W-:Y:S01]  /*287f0*/  @P6 STG.E [R28.64], R12 ;  /* 0x0000000c1c006986 */ /* 0x0003e2000c101904 */
[----:B------:R-:W-:-:S02]  /*28800*/  ISETP.LT.AND P5, PT, R191, c[0x0][0x178], !P0 ;  /* 0x00005e00bf007a0c */ /* 0x000fc400047a1270 */
[----:B------:R-:W-:Y:S01]  /*28810*/  ISETP.LT.AND P0, PT, R199, c[0x0][0x178], !P0 ;  /* 0x00005e00c7007a0c */ /* 0x000fe20004701270 */
[----:B------:R2:W-:Y:S01]  /*28820*/  @P4 STG.E [R4.64], R185 ;  /* 0x000000b904004986 */ /* 0x0005e2000c101904 */
[C---:B------:R-:W-:Y:S01]  /*28830*/  IMAD.WIDE R8, R25.reuse, 0x4, R208 ;  /* 0x0000000419087825 */ /* 0x040fe200078e02d0 */
[----:B------:R-:W-:Y:S02]  /*28840*/  IADD3 R31, R25, c[0x0][0x198], RZ ;  /* 0x00006600191f7a10 */ /* 0x000fe40007ffe0ff */
[----:B------:R3:W-:Y:S01]  /*28850*/  @P3 STG.E [R2.64], R13 ;  /* 0x0000000d02003986 */ /* 0x0007e2000c101904 */
[----:B------:R-:W-:Y:S02]  /*28860*/  ISETP.LT.AND P3, PT, R191, c[0x0][0x178], !P1 ;  /* 0x00005e00bf007a0c */ /* 0x000fe40004f61270 */
[----:B------:R-:W-:Y:S01]  /*28870*/  ISETP.LT.AND P1, PT, R199, c[0x0][0x178], !P1 ;  /* 0x00005e00c7007a0c */ /* 0x000fe20004f21270 */
[----:B-1----:R-:W-:Y:S01]  /*28880*/  IMAD.WIDE R28, R25, 0x4, R164 ;  /* 0x00000004191c7825 */ /* 0x002fe200078e02a4 */
[----:B------:R-:W-:Y:S01]  /*28890*/  IADD3 R0, R198, 0xe8, RZ ;  /* 0x000000e8c6007810 */ /* 0x000fe20007ffe0ff */
[----:B------:R-:W1:Y:S03]  /*288a0*/  LDS.128 R24, [R248+0x1000] ;  /* 0x00100000f8187984 */ /* 0x000e660000000c00 */
[----:B------:R-:W-:Y:S01]  /*288b0*/  ISETP.GE.AND P2, PT, R0, c[0x0][0x17c], PT ;  /* 0x00005f0000007a0c */ /* 0x000fe20003f46270 */
[----:B--2---:R-:W-:Y:S01]  /*288c0*/  IMAD.WIDE R4, R31, 0x4, R208 ;  /* 0x000000041f047825 */ /* 0x004fe200078e02d0 */
[----:B------:R-:W-:Y:S01]  /*288d0*/  IADD3 R0, R198, 0xe9, RZ ;  /* 0x000000e9c6007810 */ /* 0x000fe20007ffe0ff */
[----:B------:R2:W-:Y:S01]  /*288e0*/  @P5 STG.E [R8.64], R192 ;  /* 0x000000c008005986 */ /* 0x0005e2000c101904 */
[----:B------:R-:W-:Y:S01]  /*288f0*/  ISETP.LT.AND P5, PT, R191, c[0x0][0x178], !P2 ;  /* 0x00005e00bf007a0c */ /* 0x000fe200057a1270 */
[C---:B---3--:R-:W-:Y:S01]  /*28900*/  IMAD.WIDE R2, R31.reuse, 0x4, R164 ;  /* 0x000000041f027825 */ /* 0x048fe200078e02a4 */
[----:B------:R-:W-:Y:S01]  /*28910*/  ISETP.GE.AND P6, PT, R0, c[0x0][0x17c], PT ;  /* 0x00005f0000007a0c */ /* 0x000fe20003fc6270 */
[----:B------:R-:W-:Y:S01]  /*28920*/  @P0 STG.E [R28.64], R16 ;  /* 0x000000101c000986 */ /* 0x000fe2000c101904 */
[----:B------:R-:W-:-:S02]  /*28930*/  IADD3 R33, R31, c[0x0][0x198], RZ ;  /* 0x000066001f217a10 */ /* 0x000fc40007ffe0ff */
[----:B------:R-:W-:Y:S01]  /*28940*/  ISETP.LT.AND P2, PT, R199, c[0x0][0x178], !P2 ;  /* 0x00005e00c7007a0c */ /* 0x000fe20005741270 */
[----:B------:R3:W-:Y:S01]  /*28950*/  @P3 STG.E [R4.64], R193 ;  /* 0x000000c104003986 */ /* 0x0007e2000c101904 */
[----:B------:R-:W-:-:S03]  /*28960*/  IADD3 R0, R198, 0xea, RZ ;  /* 0x000000eac6007810 */ /* 0x000fc60007ffe0ff */
[----:B------:R3:W-:Y:S01]  /*28970*/  @P1 STG.E [R2.64], R17 ;  /* 0x0000001102001986 */ /* 0x0007e2000c101904 */
[----:B------:R-:W-:Y:S01]  /*28980*/  ISETP.LT.AND P1, PT, R191, c[0x0][0x178], !P6 ;  /* 0x00005e00bf007a0c */ /* 0x000fe20007721270 */
[----:B--2---:R-:W-:Y:S01]  /*28990*/  IMAD.WIDE R8, R33, 0x4, R208 ;  /* 0x0000000421087825 */ /* 0x004fe200078e02d0 */
[----:B------:R-:W-:Y:S01]  /*289a0*/  ISETP.LT.AND P6, PT, R199, c[0x0][0x178], !P6 ;  /* 0x00005e00c7007a0c */ /* 0x000fe200077c1270 */
[----:B------:R-:W2:Y:S02]  /*289b0*/  LDS.128 R28, [R247+0x1000] ;  /* 0x00100000f71c7984 */ /* 0x000ea40000000c00 */
[C---:B------:R-:W-:Y:S01]  /*289c0*/  IMAD.WIDE R12, R33.reuse, 0x4, R164 ;  /* 0x00000004210c7825 */ /* 0x040fe200078e02a4 */
[----:B------:R-:W-:Y:S02]  /*289d0*/  IADD3 R33, R33, c[0x0][0x198], RZ ;  /* 0x0000660021217a10 */ /* 0x000fe40007ffe0ff */
[----:B------:R-:W-:Y:S01]  /*289e0*/  ISETP.GE.AND P4, PT, R0, c[0x0][0x17c], PT ;  /* 0x00005f0000007a0c */ /* 0x000fe20003f86270 */
[----:B------:R1:W-:Y:S01]  /*289f0*/  @P5 STG.E [R8.64], R172 ;  /* 0x000000ac08005986 */ /* 0x0003e2000c101904 */
[----:B------:R-:W-:Y:S01]  /*28a00*/  IADD3 R0, R198, 0xeb, RZ ;  /* 0x000000ebc6007810 */ /* 0x000fe20007ffe0ff */
[----:B---3--:R-:W-:Y:S01]  /*28a10*/  IMAD.WIDE R4, R33, 0x4, R208 ;  /* 0x0000000421047825 */ /* 0x008fe200078e02d0 */
[----:B------:R-:W-:-:S03]  /*28a20*/  ISETP.LT.AND P5, PT, R191, c[0x0][0x178], !P4 ;  /* 0x00005e00bf007a0c */ /* 0x000fc600067a1270 */
[C---:B------:R-:W-:Y:S01]  /*28a30*/  IMAD.WIDE R2, R33.reuse, 0x4, R164 ;  /* 0x0000000421027825 */ /* 0x040fe200078e02a4 */
[----:B------:R-:W-:Y:S01]  /*28a40*/  ISETP.GE.AND P0, PT, R0, c[0x0][0x17c], PT ;  /* 0x00005f0000007a0c */ /* 0x000fe20003f06270 */
[----:B----4-:R3:W-:Y:S01]  /*28a50*/  @P2 STG.E [R12.64], R20 ;  /* 0x000000140c002986 */ /* 0x0107e2000c101904 */
[----:B------:R-:W-:Y:S02]  /*28a60*/  IADD3 R17, R33, c[0x0][0x198], RZ ;  /* 0x0000660021117a10 */ /* 0x000fe40007ffe0ff */
[----:B------:R-:W-:Y:S01]  /*28a70*/  ISETP.LT.AND P4, PT, R199, c[0x0][0x178], !P4 ;  /* 0x00005e00c7007a0c */ /* 0x000fe20006781270 */
[----:B------:R4:W-:Y:S01]  /*28a80*/  @P1 STG.E [R4.64], R173 ;  /* 0x000000ad04001986 */ /* 0x0009e2000c101904 */
[----:B------:R-:W-:-:S03]  /*28a90*/  IADD3 R0, R198, 0xec, RZ ;  /* 0x000000ecc6007810 */ /* 0x000fc60007ffe0ff */
[----:B------:R2:W-:Y:S01]  /*28aa0*/  @P6 STG.E [R2.64], R21 ;  /* 0x0000001502006986 */ /* 0x0005e2000c101904 */
[----:B------:R-:W-:Y:S01]  /*28ab0*/  ISETP.LT.AND P6, PT, R191, c[0x0][0x178], !P0 ;  /* 0x00005e00bf007a0c */ /* 0x000fe200047c1270 */
[C---:B-1----:R-:W-:Y:S02]  /*28ac0*/  IMAD.WIDE R8, R17.reuse, 0x4, R208 ;  /* 0x0000000411087825 */ /* 0x042fe400078e02d0 */
[----:B------:R-:W1:Y:S01]  /*28ad0*/  LDS.128 R32, [R252+0x1000] ;  /* 0x00100000fc207984 */ /* 0x000e620000000c00 */
[C---:B------:R-:W-:Y:S02]  /*28ae0*/  IADD3 R37, R17.reuse, c[0x0][0x198], RZ ;  /* 0x0000660011257a10 */ /* 0x040fe40007ffe0ff */
[----:B------:R-:W-:Y:S01]  /*28af0*/  ISETP.GE.AND P3, PT, R0, c[0x0][0x17c], PT ;  /* 0x00005f0000007a0c */ /* 0x000fe20003f66270 */
[----:B------:R2:W-:Y:S01]  /*28b00*/  @P5 STG.E [R8.64], R180 ;  /* 0x000000b408005986 */ /* 0x0005e2000c101904 */
[----:B------:R-:W-:Y:S01]  /*28b10*/  IADD3 R0, R198, 0xed, RZ ;  /* 0x000000edc6007810 */ /* 0x000fe20007ffe0ff */
[----:B---3--:R-:W-:Y:S01]  /*28b20*/  IMAD.WIDE R12, R17, 0x4, R164 ;  /* 0x00000004110c7825 */ /* 0x008fe200078e02a4 */
[----:B------:R-:W-:-:S02]  /*28b30*/  ISETP.LT.AND P0, PT, R199, c[0x0][0x178], !P0 ;  /* 0x00005e00c7007a0c */ /* 0x000fc40004701270 */
[----:B------:R-:W-:Y:S01]  /*28b40*/  ISETP.LT.AND P5, PT, R191, c[0x0][0x178], !P3 ;  /* 0x00005e00bf007a0c */ /* 0x000fe20005fa1270 */
[C---:B----4-:R-:W-:Y:S01]  /*28b50*/  IMAD.WIDE R4, R37.reuse, 0x4, R208 ;  /* 0x0000000425047825 */ /* 0x050fe200078e02d0 */
[----:B------:R-:W-:Y:S01]  /*28b60*/  ISETP.GE.AND P2, PT, R0, c[0x0][0x17c], PT ;  /* 0x00005f0000007a0c */ /* 0x000fe20003f46270 */
[----:B------:R-:W-:Y:S02]  /*28b70*/  @P4 STG.E [R12.64], R24 ;  /* 0x000000180c004986 */ /* 0x000fe4000c101904 */
[C---:B------:R-:W-:Y:S01]  /*28b80*/  IMAD.WIDE R16, R37.reuse, 0x4, R164 ;  /* 0x0000000425107825 */ /* 0x040fe200078e02a4 */
[----:B------:R-:W-:Y:S01]  /*28b90*/  IADD3 R37, R37, c[0x0][0x198], RZ ;  /* 0x0000660025257a10 */ /* 0x000fe20007ffe0ff */
[----:B------:R3:W-:Y:S01]  /*28ba0*/  @P6 STG.E [R4.64], R181 ;  /* 0x000000b504006986 */ /* 0x0007e2000c101904 */
[----:B------:R-:W-:Y:S02]  /*28bb0*/  ISETP.LT.AND P3, PT, R199, c[0x0][0x178], !P3 ;  /* 0x00005e00c7007a0c */ /* 0x000fe40005f61270 */
[----:B------:R-:W-:-:S02]  /*28bc0*/  IADD3 R0, R198, 0xee, RZ ;  /* 0x000000eec6007810 */ /* 0x000fc40007ffe0ff */
[----:B------:R-:W-:Y:S01]  /*28bd0*/  ISETP.LT.AND P6, PT, R191, c[0x0][0x178], !P2 ;  /* 0x00005e00bf007a0c */ /* 0x000fe200057c1270 */
[C---:B--2---:R-:W-:Y:S01]  /*28be0*/  IMAD.WIDE R2, R37.reuse, 0x4, R208 ;  /* 0x0000000425027825 */ /* 0x044fe200078e02d0 */
[C---:B------:R-:W-:Y:S02]  /*28bf0*/  IADD3 R21, R37.reuse, c[0x0][0x198], RZ ;  /* 0x0000660025157a10 */ /* 0x040fe40007ffe0ff */
[----:B------:R-:W-:Y:S01]  /*28c00*/  ISETP.GE.AND P1, PT, R0, c[0x0][0x17c], PT ;  /* 0x00005f0000007a0c */ /* 0x000fe20003f26270 */
[----:B------:R-:W-:Y:S01]  /*28c10*/  @P0 STG.E [R16.64], R25 ;  /* 0x0000001910000986 */ /* 0x000fe2000c101904 */
[----:B------:R-:W-:Y:S01]  /*28c20*/  IADD3 R0, R198, 0xef, RZ ;  /* 0x000000efc6007810 */ /* 0x000fe20007ffe0ff */
[----:B------:R-:W-:Y:S01]  /*28c30*/  IMAD.WIDE R8, R37, 0x4, R164 ;  /* 0x0000000425087825 */ /* 0x000fe200078e02a4 */
[----:B------:R-:W-:Y:S01]  /*28c40*/  ISETP.LT.AND P2, PT, R199, c[0x0][0x178], !P2 ;  /* 0x00005e00c7007a0c */ /* 0x000fe20005741270 */
[----:B------:R2:W-:Y:S01]  /*28c50*/  @P5 STG.E [R2.64], R188 ;  /* 0x000000bc02005986 */ /* 0x0005e2000c101904 */
[----:B------:R-:W-:Y:S01]  /*28c60*/  ISETP.LT.AND P5, PT, R191, c[0x0][0x178], !P1 ;  /* 0x00005e00bf007a0c */ /* 0x000fe20004fa1270 */
[C---:B---3--:R-:W-:Y:S01]  /*28c70*/  IMAD.WIDE R4, R21.reuse, 0x4, R208 ;  /* 0x0000000415047825 */ /* 0x048fe200078e02d0 */
[----:B------:R-:W-:Y:S01]  /*28c80*/  ISETP.GE.AND P4, PT, R0, c[0x0][0x17c], PT ;  /* 0x00005f0000007a0c */ /* 0x000fe20003f86270 */
[----:B------:R3:W-:Y:S02]  /*28c90*/  @P3 STG.E [R8.64], R28 ;  /* 0x0000001c08003986 */ /* 0x0007e4000c101904 */
[C---:B------:R-:W-:Y:S01]  /*28ca0*/  IMAD.WIDE R12, R21.reuse, 0x4, R164 ;  /* 0x00000004150c7825 */ /* 0x040fe200078e02a4 */
[----:B------:R-:W-:Y:S01]  /*28cb0*/  IADD3 R21, R21, c[0x0][0x198], RZ ;  /* 0x0000660015157a10 */ /* 0x000fe20007ffe0ff */
[----:B------:R4:W-:Y:S01]  /*28cc0*/  @P6 STG.E [R4.64], R189 ;  /* 0x000000bd04006986 */ /* 0x0009e2000c101904 */
[----:B------:R-:W-:-:S02]  /*28cd0*/  ISETP.LT.AND P1, PT, R199, c[0x0][0x178], !P1 ;  /* 0x00005e00c7007a0c */ /* 0x000fc40004f21270 */
[----:B------:R-:W-:Y:S02]  /*28ce0*/  IADD3 R0, R198, 0xf0, RZ ;  /* 0x000000f0c6007810 */ /* 0x000fe40007ffe0ff */
[----:B------:R-:W-:Y:S01]  /*28cf0*/  ISETP.LT.AND P6, PT, R191, c[0x0][0x178], !P4 ;  /* 0x00005e00bf007a0c */ /* 0x000fe200067c1270 */
[----:B--2---:R-:W-:Y:S01]  /*28d00*/  IMAD.WIDE R2, R21, 0x4, R208 ;  /* 0x0000000415027825 */ /* 0x004fe200078e02d0 */
[----:B------:R-:W-:Y:S02]  /*28d10*/  ISETP.LT.AND P4, PT, R199, c[0x0][0x178], !P4 ;  /* 0x00005e00c7007a0c */ /* 0x000fe40006781270 */
[C---:B------:R-:W-:Y:S02]  /*28d20*/  IADD3 R17, R21.reuse, c[0x0][0x198], RZ ;  /* 0x0000660015117a10 */ /* 0x040fe40007ffe0ff */
[----:B------:R-:W-:Y:S01]  /*28d30*/  ISETP.GE.AND P0, PT, R0, c[0x0][0x17c], PT ;  /* 0x00005f0000007a0c */ /* 0x000fe20003f06270 */
[----:B------:R2:W-:Y:S01]  /*28d40*/  @P2 STG.E [R12.64], R29 ;  /* 0x0000001d0c002986 */ /* 0x0005e2000c101904 */
[----:B------:R-:W-:Y:S01]  /*28d50*/  IADD3 R0, R198, 0xf1, RZ ;  /* 0x000000f1c6007810 */ /* 0x000fe20007ffe0ff */
[----:B---3--:R-:W-:-:S02]  /*28d60*/  IMAD.WIDE R8, R21, 0x4, R164 ;  /* 0x0000000415087825 */ /* 0x008fc400078e02a4 */
[----:B------:R3:W-:Y:S01]  /*28d70*/  @P5 STG.E [R2.64], R196 ;  /* 0x000000c402005986 */ /* 0x0007e2000c101904 */
[----:B------:R-:W-:Y:S01]  /*28d80*/  ISETP.LT.AND P5, PT, R191, c[0x0][0x178], !P0 ;  /* 0x00005e00bf007a0c */ /* 0x000fe200047a1270 */
[C---:B----4-:R-:W-:Y:S01]  /*28d90*/  IMAD.WIDE R4, R17.reuse, 0x4, R208 ;  /* 0x0000000411047825 */ /* 0x050fe200078e02d0 */
[----:B------:R-:W-:Y:S01]  /*28da0*/  ISETP.GE.AND P3, PT, R0, c[0x0][0x17c], PT ;  /* 0x00005f0000007a0c */ /* 0x000fe20003f66270 */
[----:B-1----:R1:W-:Y:S02]  /*28db0*/  @P1 STG.E [R8.64], R32 ;  /* 0x0000002008001986 */ /* 0x0023e4000c101904 */
[C---:B--2---:R-:W-:Y:S01]  /*28dc0*/  IMAD.WIDE R12, R17.reuse, 0x4, R164 ;  /* 0x00000004110c7825 */ /* 0x044fe200078e02a4 */
[----:B------:R-:W-:Y:S01]  /*28dd0*/  IADD3 R17, R17, c[0x0][0x198], RZ ;  /* 0x0000660011117a10 */ /* 0x000fe20007ffe0ff */
[----:B------:R2:W-:Y:S01]  /*28de0*/  @P6 STG.E [R4.64], R197 ;  /* 0x000000c504006986 */ /* 0x0005e2000c101904 */
[----:B------:R-:W-:Y:S02]  /*28df0*/  IADD3 R0, R198, 0xf2, RZ ;  /* 0x000000f2c6007810 */ /* 0x000fe40007ffe0ff */
[----:B------:R-:W-:Y:S01]  /*28e00*/  ISETP.LT.AND P0, PT, R199, c[0x0][0x178], !P0 ;  /* 0x00005e00c7007a0c */ /* 0x000fe20004701270 */
[----:B------:R4:W-:Y:S01]  /*28e10*/  @P4 STG.E [R12.64], R33 ;  /* 0x000000210c004986 */ /* 0x0009e2000c101904 */
[----:B------:R-:W-:Y:S01]  /*28e20*/  ISETP.LT.AND P4, PT, R191, c[0x0][0x178], !P3 ;  /* 0x00005e00bf007a0c */ /* 0x000fe20005f81270 */
[----:B---3--:R-:W-:Y:S01]  /*28e30*/  IMAD.WIDE R2, R17, 0x4, R208 ;  /* 0x0000000411027825 */ /* 0x008fe200078e02d0 */
[----:B------:R-:W-:-:S02]  /*28e40*/  ISETP.LT.AND P6, PT, R199, c[0x0][0x178], !P3 ;  /* 0x00005e00c7007a0c */ /* 0x000fc40005fc1270 */
[----:B------:R-:W-:Y:S02]  /*28e50*/  ISETP.GE.AND P2, PT, R0, c[0x0][0x17c], PT ;  /* 0x00005f0000007a0c */ /* 0x000fe40003f46270 */
[C---:B------:R-:W-:Y:S01]  /*28e60*/  IADD3 R21, R17.reuse, c[0x0][0x198], RZ ;  /* 0x0000660011157a10 */ /* 0x040fe20007ffe0ff */
[----:B------:R3:W-:Y:S01]  /*28e70*/  @P5 STG.E [R2.64], R170 ;  /* 0x000000aa02005986 */ /* 0x0007e2000c101904 */
[----:B------:R-:W-:Y:S01]  /*28e80*/  IADD3 R0, R198, 0xf3, RZ ;  /* 0x000000f3c6007810 */ /* 0x000fe20007ffe0ff */
[----:B-1----:R-:W-:Y:S01]  /*28e90*/  IMAD.WIDE R8, R17, 0x4, R164 ;  /* 0x0000000411087825 */ /* 0x002fe200078e02a4 */
[----:B------:R-:W-:-:S03]  /*28ea0*/  ISETP.LT.AND P5, PT, R191, c[0x0][0x178], !P2 ;  /* 0x00005e00bf007a0c */ /* 0x000fc600057a1270 */
[----:B--2---:R-:W-:Y:S01]  /*28eb0*/  IMAD.WIDE R4, R21, 0x4, R208 ;  /* 0x0000000415047825 */ /* 0x004fe200078e02d0 */
[----:B------:R-:W-:-:S03]  /*28ec0*/  ISETP.GE.AND P1, PT, R0, c[0x0][0x17c], PT ;  /* 0x00005f0000007a0c */ /* 0x000fc60003f26270 */
[C---:B----4-:R-:W-:Y:S01]  /*28ed0*/  IMAD.WIDE R12, R21.reuse, 0x4, R164 ;  /* 0x00000004150c7825 */ /* 0x050fe200078e02a4 */
[----:B------:R-:W-:Y:S01]  /*28ee0*/  IADD3 R21, R21, c[0x0][0x198], RZ ;  /* 0x0000660015157a10 */ /* 0x000fe20007ffe0ff */
[----:B------:R1:W-:Y:S01]  /*28ef0*/  @P0 STG.E [R8.64], R6 ;  /* 0x0000000608000986 */ /* 0x0003e2000c101904 */
[----:B------:R-:W-:Y:S02]  /*28f00*/  IADD3 R0, R198, 0xf4, RZ ;  /* 0x000000f4c6007810 */ /* 0x000fe40007ffe0ff */
[----:B------:R-:W-:Y:S01]  /*28f10*/  ISETP.LT.AND P2, PT, R199, c[0x0][0x178], !P2 ;  /* 0x00005e00c7007a0c */ /* 0x000fe20005741270 */
[----:B------:R2:W-:Y:S01]  /*28f20*/  @P4 STG.E [R4.64], R171 ;  /* 0x000000ab04004986 */ /* 0x0005e2000c101904 */
[----:B------:R-:W-:Y:S01]  /*28f30*/  ISETP.LT.AND P4, PT, R191, c[0x0][0x178], !P1 ;  /* 0x00005e00bf007a0c */ /* 0x000fe20004f81270 */
[----:B---3--:R-:W-:Y:S02]  /*28f40*/  IMAD.WIDE R2, R21, 0x4, R208 ;  /* 0x0000000415027825 */ /* 0x008fe400078e02d0 */
[----:B------:R3:W-:Y:S01]  /*28f50*/  @P6 STG.E [R12.64], R7 ;  /* 0x000000070c006986 */ /* 0x0007e2000c101904 */
        /* <DEDUP_REMOVED lines=9> */
[C---:B---3--:R-:W-:Y:S01]  /*28ff0*/  IMAD.WIDE R6, R17.reuse, 0x4, R164 ;  /* 0x0000000411067825 */ /* 0x048fe200078e02a4 */
[----:B------:R-:W-:Y:S01]  /*29000*/  IADD3 R17, R17, c[0x0][0x198], RZ ;  /* 0x0000660011117a10 */ /* 0x000fe20007ffe0ff */
[----:B------:R1:W-:Y:S01]  /*29010*/  @P2 STG.E [R8.64], R10 ;  /* 0x0000000a08002986 */ /* 0x0003e2000c101904 */
[----:B------:R-:W-:Y:S02]  /*29020*/  IADD3 R0, R198, 0xf6, RZ ;  /* 0x000000f6c6007810 */ /* 0x000fe40007ffe0ff */
[----:B------:R-:W-:Y:S01]  /*29030*/  ISETP.LT.AND P3, PT, R199, c[0x0][0x178], !P3 ;  /* 0x00005e00c7007a0c */ /* 0x000fe20005f61270 */
[----:B------:R2:W-:Y:S01]  /*29040*/  @P4 STG.E [R4.64], R179 ;  /* 0x000000b304004986 */ /* 0x0005e2000c101904 */
[----:B------:R-:W-:Y:S01]  /*29050*/  ISETP.LT.AND P4, PT, R191, c[0x0][0x178], !P0 ;  /* 0x00005e00bf007a0c */ /* 0x000fe20004781270 */
[----:B----4-:R-:W-:Y:S02]  /*29060*/  IMAD.WIDE R2, R17, 0x4, R208 ;  /* 0x0000000411027825 */ /* 0x010fe400078e02d0 */
        /* <DEDUP_REMOVED lines=35> */
[----:B----4-:R-:W-:Y:S01]  /*292a0*/  IMAD.WIDE R2, R11, 0x4, R208 ;  /* 0x000000040b027825 */ /* 0x010fe200078e02d0 */
[----:B------:R-:W-:Y:S01]  /*292b0*/  ISETP.GE.AND P2, PT, R0, c[0x0][0x17c], PT ;  /* 0x00005f0000007a0c */ /* 0x000fe20003f46270 */
[----:B------:R3:W-:Y:S01]  /*292c0*/  @P6 STG.E [R6.64], R19 ;  /* 0x0000001306006986 */ /* 0x0007e2000c101904 */
[----:B------:R-:W-:-:S02]  /*292d0*/  IADD3 R0, R198, 0xfb, RZ ;  /* 0x000000fbc6007810 */ /* 0x000fc40007ffe0ff */
[----:B------:R-:W-:Y:S02]  /*292e0*/  ISETP.LT.AND P6, PT, R199, c[0x0][0x178], !P3 ;  /* 0x00005e00c7007a0c */ /* 0x000fe40005fc1270 */
[C---:B------:R-:W-:Y:S01]  /*292f0*/  IADD3 R13, R11.reuse, c[0x0][0x198], RZ ;  /* 0x000066000b0d7a10 */ /* 0x040fe20007ffe0ff */
[----:B------:R4:W-:Y:S01]  /*29300*/  @P5 STG.E [R2.64], R174 ;  /* 0x000000ae02005986 */ /* 0x0009e2000c101904 */
[----:B------:R-:W-:Y:S01]  /*29310*/  ISETP.GE.AND P1, PT, R0, c[0x0][0x17c], PT ;  /* 0x00005f0000007a0c */ /* 0x000fe20003f26270 */
[----:B-1----:R-:W-:Y:S01]  /*29320*/  IMAD.WIDE R8, R11, 0x4, R164 ;  /* 0x000000040b087825 */ /* 0x002fe200078e02a4 */
[----:B------:R-:W-:Y:S02]  /*29330*/  IADD3 R0, R198, 0xfc, RZ ;  /* 0x000000fcc6007810 */ /* 0x000fe40007ffe0ff */
[----:B------:R-:W-:Y:S01]  /*29340*/  ISETP.LT.AND P5, PT, R191, c[0x0][0x178], !P2 ;  /* 0x00005e00bf007a0c */ /* 0x000fe200057a1270 */
[----:B--2---:R-:W-:Y:S01]  /*29350*/  IMAD.WIDE R4, R13, 0x4, R208 ;  /* 0x000000040d047825 */ /* 0x004fe200078e02d0 */
[----:B------:R-:W-:-:S03]  /*29360*/  ISETP.GE.AND P3, PT, R0, c[0x0][0x17c], PT ;  /* 0x00005f0000007a0c */ /* 0x000fc60003f66270 */
[C---:B---3--:R-:W-:Y:S01]  /*29370*/  IMAD.WIDE R6, R13.reuse, 0x4, R164 ;  /* 0x000000040d067825 */ /* 0x048fe200078e02a4 */
[----:B------:R-:W-:Y:S01]  /*29380*/  IADD3 R13, R13, c[0x0][0x198], RZ ;  /* 0x000066000d0d7a10 */ /* 0x000fe20007ffe0ff */
[----:B------:R-:W-:Y:S01]  /*29390*/  @P0 STG.E [R8.64], R22 ;  /* 0x0000001608000986 */ /* 0x000fe2000c101904 */
[----:B------:R-:W-:Y:S02]  /*293a0*/  IADD3 R0, R198, 0xfd, RZ ;  /* 0x000000fdc6007810 */ /* 0x000fe40007ffe0ff */
[----:B------:R-:W-:Y:S01]  /*293b0*/  ISETP.LT.AND P2, PT, R199, c[0x0][0x178], !P2 ;  /* 0x00005e00c7007a0c */ /* 0x000fe20005741270 */
[----:B------:R1:W-:Y:S01]  /*293c0*/  @P4 STG.E [R4.64], R175 ;  /* 0x000000af04004986 */ /* 0x0003e2000c101904 */
[----:B------:R-:W-:Y:S01]  /*293d0*/  ISETP.LT.AND P4, PT, R191, c[0x0][0x178], !P1 ;  /* 0x00005e00bf007a0c */ /* 0x000fe20004f81270 */
[----:B----4-:R-:W-:Y:S01]  /*293e0*/  IMAD.WIDE R2, R13, 0x4, R208 ;  /* 0x000000040d027825 */ /* 0x010fe200078e02d0 */
[----:B------:R-:W-:Y:S01]  /*293f0*/  ISETP.LT.AND P1, PT, R199, c[0x0][0x178], !P1 ;  /* 0x00005e00c7007a0c */ /* 0x000fe20004f21270 */
[----:B------:R2:W-:Y:S01]  /*29400*/  @P6 STG.E [R6.64], R23 ;  /* 0x0000001706006986 */ /* 0x0005e2000c101904 */
[----:B------:R-:W-:-:S02]  /*29410*/  IADD3 R11, R13, c[0x0][0x198], RZ ;  /* 0x000066000d0b7a10 */ /* 0x000fc40007ffe0ff */
[----:B------:R-:W-:Y:S02]  /*29420*/  ISETP.GE.AND P0, PT, R0, c[0x0][0x17c], PT ;  /* 0x00005f0000007a0c */ /* 0x000fe40003f06270 */
[----:B------:R-:W-:Y:S02]  /*29430*/  ISETP.LT.AND P6, PT, R191, c[0x0][0x178], !P3 ;  /* 0x00005e00bf007a0c */ /* 0x000fe40005fc1270 */
[----:B------:R-:W-:Y:S01]  /*29440*/  IADD3 R0, R198, 0xfe, RZ ;  /* 0x000000fec6007810 */ /* 0x000fe20007ffe0ff */
[----:B------:R3:W-:Y:S01]  /*29450*/  @P5 STG.E [R2.64], R182 ;  /* 0x000000b602005986 */ /* 0x0007e2000c101904 */
[----:B------:R-:W-:Y:S01]  /*29460*/  IADD3 R15, R11, c[0x0][0x198], RZ ;  /* 0x000066000b0f7a10 */ /* 0x000fe20007ffe0ff */
[----:B-1----:R-:W-:Y:S01]  /*29470*/  IMAD.WIDE R4, R13, 0x4, R164 ;  /* 0x000000040d047825 */ /* 0x002fe200078e02a4 */
[----:B------:R-:W-:Y:S02]  /*29480*/  ISETP.GE.AND P5, PT, R0, c[0x0][0x17c], PT ;  /* 0x00005f0000007a0c */ /* 0x000fe40003fa6270 */
[----:B------:R-:W-:Y:S01]  /*29490*/  IADD3 R0, R198, 0xff, RZ ;  /* 0x000000ffc6007810 */ /* 0x000fe20007ffe0ff */
[C---:B--2---:R-:W-:Y:S01]  /*294a0*/  IMAD.WIDE R6, R11.reuse, 0x4, R208 ;  /* 0x000000040b067825 */ /* 0x044fe200078e02d0 */
[----:B------:R1:W-:Y:S03]  /*294b0*/  @P2 STG.E [R4.64], R26 ;  /* 0x0000001a04002986 */ /* 0x0003e6000c101904 */
[----:B------:R-:W-:Y:S01]  /*294c0*/  IMAD.WIDE R8, R11, 0x4, R164 ;  /* 0x000000040b087825 */ /* 0x000fe200078e02a4 */
[----:B------:R-:W-:Y:S01]  /*294d0*/  ISETP.GE.AND P2, PT, R0, c[0x0][0x17c], PT ;  /* 0x00005f0000007a0c */ /* 0x000fe20003f46270 */
[----:B------:R-:W2:Y:S02]  /*294e0*/  LDL.LU R198, [R1+0xcc0] ;  /* 0x000cc00001c67983 */ /* 0x000ea40000300800 */
[----:B------:R-:W-:-:S02]  /*294f0*/  IMAD.WIDE R10, R15, 0x4, R208 ;  /* 0x000000040f0a7825 */ /* 0x000fc400078e02d0 */
[----:B------:R4:W-:Y:S01]  /*29500*/  @P4 STG.E [R6.64], R183 ;  /* 0x000000b706004986 */ /* 0x0009e2000c101904 */
[----:B------:R-:W-:-:S03]  /*29510*/  ISETP.LT.AND P4, PT, R191, c[0x0][0x178], !P5 ;  /* 0x00005e00bf007a0c */ /* 0x000fc60006f81270 */
[----:B------:R1:W-:Y:S01]  /*29520*/  @P1 STG.E [R8.64], R27 ;  /* 0x0000001b08001986 */ /* 0x0003e2000c101904 */
[----:B------:R-:W-:-:S03]  /*29530*/  ISETP.LT.AND P1, PT, R191, c[0x0][0x178], !P2 ;  /* 0x00005e00bf007a0c */ /* 0x000fc60005721270 */
[----:B------:R1:W-:Y:S01]  /*29540*/  @P6 STG.E [R10.64], R190 ;  /* 0x000000be0a006986 */ /* 0x0003e2000c101904 */
[----:B------:R-:W-:-:S03]  /*29550*/  ISETP.LT.AND P6, PT, R191, c[0x0][0x178], !P0 ;  /* 0x00005e00bf007a0c */ /* 0x000fc600047c1270 */
[----:B------:R-:W2:Y:S01]  /*29560*/  LDL.LU R191, [R1+0xcbc] ;  /* 0x000cbc0001bf7983 */ /* 0x000ea20000300800 */
[C---:B------:R-:W-:Y:S02]  /*29570*/  ISETP.LT.AND P3, PT, R199.reuse, c[0x0][0x178], !P3 ;  /* 0x00005e00c7007a0c */ /* 0x040fe40005f61270 */
[C---:B------:R-:W-:Y:S02]  /*29580*/  ISETP.LT.AND P0, PT, R199.reuse, c[0x0][0x178], !P0 ;  /* 0x00005e00c7007a0c */ /* 0x040fe40004701270 */
[C---:B------:R-:W-:Y:S02]  /*29590*/  ISETP.LT.AND P5, PT, R199.reuse, c[0x0][0x178], !P5 ;  /* 0x00005e00c7007a0c */ /* 0x040fe40006fa1270 */
[----:B------:R-:W-:Y:S02]  /*295a0*/  ISETP.LT.AND P2, PT, R199, c[0x0][0x178], !P2 ;  /* 0x00005e00c7007a0c */ /* 0x000fe40005741270 */
[----:B------:R-:W2:Y:S01]  /*295b0*/  LDL.LU R199, [R1+0xcb8] ;  /* 0x000cb80001c77983 */ /* 0x000ea20000300800 */
[C---:B------:R-:W-:Y:S01]  /*295c0*/  IADD3 R13, R15.reuse, c[0x0][0x198], RZ ;  /* 0x000066000f0d7a10 */ /* 0x040fe20007ffe0ff */
[----:B---3--:R-:W-:-:S03]  /*295d0*/  IMAD.WIDE R2, R15, 0x4, R164 ;  /* 0x000000040f027825 */ /* 0x008fc600078e02a4 */
[C---:B------:R-:W-:Y:S01]  /*295e0*/  IADD3 R17, R13.reuse, c[0x0][0x198], RZ ;  /* 0x000066000d117a10 */ /* 0x040fe20007ffe0ff */
[----:B-1----:R-:W-:-:S03]  /*295f0*/  IMAD.WIDE R4, R13, 0x4, R208 ;  /* 0x000000040d047825 */ /* 0x002fc600078e02d0 */
[----:B------:R-:W-:Y:S01]  /*29600*/  IADD3 R15, R17, c[0x0][0x198], RZ ;  /* 0x00006600110f7a10 */ /* 0x000fe20007ffe0ff */
[----:B----4-:R-:W-:Y:S01]  /*29610*/  IMAD.WIDE R6, R13, 0x4, R164 ;  /* 0x000000040d067825 */ /* 0x010fe200078e02a4 */
[----:B------:R1:W-:Y:S03]  /*29620*/  @P3 STG.E [R2.64], R30 ;  /* 0x0000001e02003986 */ /* 0x0003e6000c101904 */
[----:B------:R-:W-:-:S04]  /*29630*/  IMAD.WIDE R8, R17, 0x4, R208 ;  /* 0x0000000411087825 */ /* 0x000fc800078e02d0 */
[----:B------:R-:W-:-:S04]  /*29640*/  IMAD.WIDE R10, R17, 0x4, R164 ;  /* 0x00000004110a7825 */ /* 0x000fc800078e02a4 */
[----:B------:R-:W-:-:S04]  /*29650*/  IMAD.WIDE R208, R15, 0x4, R208 ;  /* 0x000000040fd07825 */ /* 0x000fc800078e02d0 */
[----:B------:R-:W-:Y:S01]  /*29660*/  IMAD.WIDE R164, R15, 0x4, R164 ;  /* 0x000000040fa47825 */ /* 0x000fe200078e02a4 */
[----:B--2---:R1:W-:Y:S04]  /*29670*/  @P6 STG.E [R4.64], R191 ;  /* 0x000000bf04006986 */ /* 0x0043e8000c101904 */
[----:B------:R1:W-:Y:S04]  /*29680*/  @P0 STG.E [R6.64], R31 ;  /* 0x0000001f06000986 */ /* 0x0003e8000c101904 */
[----:B------:R1:W-:Y:S04]  /*29690*/  @P4 STG.E [R8.64], R198 ;  /* 0x000000c608004986 */ /* 0x0003e8000c101904 */
[----:B------:R1:W-:Y:S04]  /*296a0*/  @P5 STG.E [R10.64], R34 ;  /* 0x000000220a005986 */ /* 0x0003e8000c101904 */
[----:B------:R1:W-:Y:S01]  /*296b0*/  @P1 STG.E [R208.64], R199 ;  /* 0x000000c7d0001986 */ /* 0x0003e2000c101904 */
[----:B------:R-:W-:Y:S05]  /*296c0*/  @!P2 EXIT ;  /* 0x000000000000a94d */ /* 0x000fea0003800000 */
[----:B------:R-:W-:Y:S01]  /*296d0*/  STG.E [R164.64], R35 ;  /* 0x00000023a4007986 */ /* 0x000fe2000c101904 */
[----:B------:R-:W-:Y:S05]  /*296e0*/  EXIT ;  /* 0x000000000000794d */ /* 0x000fea0003800000 */
.L_x_3:
[----:B------:R-:W-:-:S00]  /*296f0*/  BRA `(.L_x_3) ;  /* 0xfffffff000007947 */ /* 0x000fc0000383ffff */
[----:B------:R-:W-:-:S00]  /*29700*/  NOP ;  /* 0x0000000000007918 */ /* 0x000fc00000000000 */
[----:B------:R-:W-:-:S00]  /*29710*/  NOP ;  /* 0x0000000000007918 */ /* 0x000fc00000000000 */
[----:B------:R-:W-:-:S00]  /*29720*/  NOP ;  /* 0x0000000000007918 */ /* 0x000fc00000000000 */
[----:B------:R-:W-:-:S00]  /*29730*/  NOP ;  /* 0x0000000000007918 */ /* 0x000fc00000000000 */
[----:B------:R-:W-:-:S00]  /*29740*/  NOP ;  /* 0x0000000000007918 */ /* 0x000fc00000000000 */
[----:B------:R-:W-:-:S00]  /*29750*/  NOP ;  /* 0x0000000000007918 */ /* 0x000fc00000000000 */
[----:B------:R-:W-:-:S00]  /*29760*/  NOP ;  /* 0x0000000000007918 */ /* 0x000fc00000000000 */
[----:B------:R-:W-:-:S00]  /*29770*/  NOP ;  /* 0x0000000000007918 */ /* 0x000fc00000000000 */
.L_x_4:


//--------------------- .nv.shared.matmul_kernel  --------------------------
	.section	.nv.shared.matmul_kernel,"aw",@nobits
	.sectionflags	@""
	.align	16
